	.target	sm_90a

	.elftype	@"ET_EXEC"


//--------------------- .note.nv.tkinfo           --------------------------
	.section	.note.nv.tkinfo,"",@"SHT_NOTE"
	.sectionflags	@"SHF_NOTE_NV_TKINFO"
	.tkinfo
        /*0018*/ 	.word	0x00000002
        /*0030*/ 	.string	""
        /*0030*/ 	.string	"ptxas"
        /*0030*/ 	.string	"Cuda compilation tools, release 13.0, V13.0.88"
        /*0030*/ 	.string	"Build cuda_13.0.r13.0/compiler.36424714_0"
        /*0030*/ 	.string	"-arch sm_90a -m 64 "



//--------------------- .note.nv.cuinfo           --------------------------
	.section	.note.nv.cuinfo,"",@"SHT_NOTE"
	.sectionflags	@"SHF_NOTE_NV_CUINFO"
        /*0018*/ 	.short	0x0002
        /*001a*/ 	.short	0x005a
        /*001c*/ 	.short	0x0082
	.zero		2


//--------------------- .nv.info                  --------------------------
	.section	.nv.info,"",@"SHT_CUDA_INFO"
	.align	4


	//----- nvinfo : EIATTR_REGCOUNT
	.align		4
        /*0000*/ 	.byte	0x04, 0x2f
        /*0002*/ 	.short	(.L_23 - .L_22)
	.align		4
.L_22:
        /*0004*/ 	.word	index@(_ZN7cutlass13device_kernelIN5flash11enable_sm90INS1_16FlashAttnFwdSm90INS1_25CollectiveMainloopFwdSm90ILi2EN4cute5tupleIJNS5_1CILi1EEES8_S8_EEENS6_IJNS7_ILi192EEENS7_ILi128EEENS7_ILi64EEEEEELi64ENS_6half_tEfNS_4arch4Sm90ELb1ELb0ELb0ELb1ELb0ELb1ELb0ELb1ELb1ELb0ELb0ELb0EEENS1_21CollectiveEpilogueFwdINS6_IJSA_SC_SB_EEES9_SE_SG_Li384ELb1ELb0ELb0ELb0EEENS1_36VarlenDynamicPersistentTileSchedulerILi192ELi128ELi384ELi32ELb0ELb0ELb1ELb1ELb1ELb1EEEEEEEEEvNT_6ParamsE)
        /*0008*/ 	.word	0x00000080


	//----- nvinfo : EIATTR_FRAME_SIZE
	.align		4
.L_23:
        /*000c*/ 	.byte	0x04, 0x11
        /*000e*/ 	.short	(.L_25 - .L_24)
	.align		4
.L_24:
        /*0010*/ 	.word	index@(_ZN7cutlass13device_kernelIN5flash11enable_sm90INS1_16FlashAttnFwdSm90INS1_25CollectiveMainloopFwdSm90ILi2EN4cute5tupleIJNS5_1CILi1EEES8_S8_EEENS6_IJNS7_ILi192EEENS7_ILi128EEENS7_ILi64EEEEEELi64ENS_6half_tEfNS_4arch4Sm90ELb1ELb0ELb0ELb1ELb0ELb1ELb0ELb1ELb1ELb0ELb0ELb0EEENS1_21CollectiveEpilogueFwdINS6_IJSA_SC_SB_EEES9_SE_SG_Li384ELb1ELb0ELb0ELb0EEENS1_36VarlenDynamicPersistentTileSchedulerILi192ELi128ELi384ELi32ELb0ELb0ELb1ELb1ELb1ELb1EEEEEEEEEvNT_6ParamsE)
        /*0014*/ 	.word	0x00000048


	//----- nvinfo : EIATTR_REGCOUNT
	.align		4
.L_25:
        /*0018*/ 	.byte	0x04, 0x2f
        /*001a*/ 	.short	(.L_27 - .L_26)
	.align		4
.L_26:
        /*001c*/ 	.word	index@(_ZN7cutlass13device_kernelIN5flash11enable_sm90INS1_16FlashAttnFwdSm90INS1_25CollectiveMainloopFwdSm90ILi2EN4cute5tupleIJNS5_1CILi1EEES8_S8_EEENS6_IJNS7_ILi192EEENS7_ILi128EEENS7_ILi64EEEEEELi64ENS_6half_tEfNS_4arch4Sm90ELb1ELb0ELb0ELb1ELb0ELb0ELb0ELb1ELb1ELb0ELb0ELb0EEENS1_21CollectiveEpilogueFwdINS6_IJSA_SC_SB_EEES9_SE_SG_Li384ELb1ELb0ELb0ELb0EEENS1_36VarlenDynamicPersistentTileSchedulerILi192ELi128ELi384ELi32ELb0ELb0ELb1ELb1ELb1ELb1EEEEEEEEEvNT_6ParamsE)
        /*0020*/ 	.word	0x00000080


	//----- nvinfo : EIATTR_FRAME_SIZE
	.align		4
.L_27:
        /*0024*/ 	.byte	0x04, 0x11
        /*0026*/ 	.short	(.L_29 - .L_28)
	.align		4
.L_28:
        /*0028*/ 	.word	index@(_ZN7cutlass13device_kernelIN5flash11enable_sm90INS1_16FlashAttnFwdSm90INS1_25CollectiveMainloopFwdSm90ILi2EN4cute5tupleIJNS5_1CILi1EEES8_S8_EEENS6_IJNS7_ILi192EEENS7_ILi128EEENS7_ILi64EEEEEELi64ENS_6half_tEfNS_4arch4Sm90ELb1ELb0ELb0ELb1ELb0ELb0ELb0ELb1ELb1ELb0ELb0ELb0EEENS1_21CollectiveEpilogueFwdINS6_IJSA_SC_SB_EEES9_SE_SG_Li384ELb1ELb0ELb0ELb0EEENS1_36VarlenDynamicPersistentTileSchedulerILi192ELi128ELi384ELi32ELb0ELb0ELb1ELb1ELb1ELb1EEEEEEEEEvNT_6ParamsE)
        /*002c*/ 	.word	0x00000010


	//----- nvinfo : EIATTR_REGCOUNT
	.align		4
.L_29:
        /*0030*/ 	.byte	0x04, 0x2f
        /*0032*/ 	.short	(.L_31 - .L_30)
	.align		4
.L_30:
        /*0034*/ 	.word	index@(_ZN7cutlass13device_kernelIN5flash11enable_sm90INS1_16FlashAttnFwdSm90INS1_25CollectiveMainloopFwdSm90ILi2EN4cute5tupleIJNS5_1CILi1EEES8_S8_EEENS6_IJNS7_ILi192EEENS7_ILi128EEENS7_ILi64EEEEEELi64ENS_6half_tEfNS_4arch4Sm90ELb1ELb0ELb0ELb0ELb0ELb0ELb0ELb1ELb1ELb0ELb0ELb0EEENS1_21CollectiveEpilogueFwdINS6_IJSA_SC_SB_EEES9_SE_SG_Li384ELb0ELb0ELb0ELb0EEENS1_30DynamicPersistentTileSchedulerILi384ELi32ELb0ELb0ELb1EEEEEEEEEvNT_6ParamsE)
        /*0038*/ 	.word	0x00000080


	//----- nvinfo : EIATTR_FRAME_SIZE
	.align		4
.L_31:
        /*003c*/ 	.byte	0x04, 0x11
        /*003e*/ 	.short	(.L_33 - .L_32)
	.align		4
.L_32:
        /*0040*/ 	.word	index@(_ZN7cutlass13device_kernelIN5flash11enable_sm90INS1_16FlashAttnFwdSm90INS1_25CollectiveMainloopFwdSm90ILi2EN4cute5tupleIJNS5_1CILi1EEES8_S8_EEENS6_IJNS7_ILi192EEENS7_ILi128EEENS7_ILi64EEEEEELi64ENS_6half_tEfNS_4arch4Sm90ELb1ELb0ELb0ELb0ELb0ELb0ELb0ELb1ELb1ELb0ELb0ELb0EEENS1_21CollectiveEpilogueFwdINS6_IJSA_SC_SB_EEES9_SE_SG_Li384ELb0ELb0ELb0ELb0EEENS1_30DynamicPersistentTileSchedulerILi384ELi32ELb0ELb0ELb1EEEEEEEEEvNT_6ParamsE)
        /*0044*/ 	.word	0x00000000


	//----- nvinfo : EIATTR_REGCOUNT
	.align		4
.L_33:
        /*0048*/ 	.byte	0x04, 0x2f
        /*004a*/ 	.short	(.L_35 - .L_34)
	.align		4
.L_34:
        /*004c*/ 	.word	index@(_ZN7cutlass13device_kernelIN5flash11enable_sm90INS1_16FlashAttnFwdSm90INS1_25CollectiveMainloopFwdSm90ILi2EN4cute5tupleIJNS5_1CILi1EEES8_S8_EEENS6_IJNS7_ILi192EEENS7_ILi128EEENS7_ILi64EEEEEELi64ENS_6half_tEfNS_4arch4Sm90ELb0ELb1ELb0ELb1ELb0ELb1ELb0ELb1ELb1ELb0ELb0ELb0EEENS1_21CollectiveEpilogueFwdINS6_IJSA_SC_SB_EEES9_SE_SG_Li384ELb1ELb0ELb0ELb0EEENS1_36VarlenDynamicPersistentTileSchedulerILi192ELi128ELi384ELi32ELb0ELb0ELb1ELb1ELb0ELb1EEEEEEEEEvNT_6ParamsE)
        /*0050*/ 	.word	0x00000080


	//----- nvinfo : EIATTR_FRAME_SIZE
	.align		4
.L_35:
        /*0054*/ 	.byte	0x04, 0x11
        /*0056*/ 	.short	(.L_37 - .L_36)
	.align		4
.L_36:
        /*0058*/ 	.word	index@(_ZN7cutlass13device_kernelIN5flash11enable_sm90INS1_16FlashAttnFwdSm90INS1_25CollectiveMainloopFwdSm90ILi2EN4cute5tupleIJNS5_1CILi1EEES8_S8_EEENS6_IJNS7_ILi192EEENS7_ILi128EEENS7_ILi64EEEEEELi64ENS_6half_tEfNS_4arch4Sm90ELb0ELb1ELb0ELb1ELb0ELb1ELb0ELb1ELb1ELb0ELb0ELb0EEENS1_21CollectiveEpilogueFwdINS6_IJSA_SC_SB_EEES9_SE_SG_Li384ELb1ELb0ELb0ELb0EEENS1_36VarlenDynamicPersistentTileSchedulerILi192ELi128ELi384ELi32ELb0ELb0ELb1ELb1ELb0ELb1EEEEEEEEEvNT_6ParamsE)
        /*005c*/ 	.word	0x00000048


	//----- nvinfo : EIATTR_REGCOUNT
	.align		4
.L_37:
        /*0060*/ 	.byte	0x04, 0x2f
        /*0062*/ 	.short	(.L_39 - .L_38)
	.align		4
.L_38:
        /*0064*/ 	.word	index@(_ZN7cutlass13device_kernelIN5flash11enable_sm90INS1_16FlashAttnFwdSm90INS1_25CollectiveMainloopFwdSm90ILi2EN4cute5tupleIJNS5_1CILi1EEES8_S8_EEENS6_IJNS7_ILi192EEENS7_ILi128EEENS7_ILi64EEEEEELi64ENS_6half_tEfNS_4arch4Sm90ELb0ELb1ELb0ELb1ELb0ELb0ELb0ELb1ELb1ELb0ELb0ELb0EEENS1_21CollectiveEpilogueFwdINS6_IJSA_SC_SB_EEES9_SE_SG_Li384ELb1ELb0ELb0ELb0EEENS1_36VarlenDynamicPersistentTileSchedulerILi192ELi128ELi384ELi32ELb0ELb0ELb1ELb1ELb0ELb1EEEEEEEEEvNT_6ParamsE)
        /*0068*/ 	.word	0x00000080


	//----- nvinfo : EIATTR_FRAME_SIZE
	.align		4
.L_39:
        /*006c*/ 	.byte	0x04, 0x11
        /*006e*/ 	.short	(.L_41 - .L_40)
	.align		4
.L_40:
        /*0070*/ 	.word	index@(_ZN7cutlass13device_kernelIN5flash11enable_sm90INS1_16FlashAttnFwdSm90INS1_25CollectiveMainloopFwdSm90ILi2EN4cute5tupleIJNS5_1CILi1EEES8_S8_EEENS6_IJNS7_ILi192EEENS7_ILi128EEENS7_ILi64EEEEEELi64ENS_6half_tEfNS_4arch4Sm90ELb0ELb1ELb0ELb1ELb0ELb0ELb0ELb1ELb1ELb0ELb0ELb0EEENS1_21CollectiveEpilogueFwdINS6_IJSA_SC_SB_EEES9_SE_SG_Li384ELb1ELb0ELb0ELb0EEENS1_36VarlenDynamicPersistentTileSchedulerILi192ELi128ELi384ELi32ELb0ELb0ELb1ELb1ELb0ELb1EEEEEEEEEvNT_6ParamsE)
        /*0074*/ 	.word	0x00000010


	//----- nvinfo : EIATTR_REGCOUNT
	.align		4
.L_41:
        /*0078*/ 	.byte	0x04, 0x2f
        /*007a*/ 	.short	(.L_43 - .L_42)
	.align		4
.L_42:
        /*007c*/ 	.word	index@(_ZN7cutlass13device_kernelIN5flash11enable_sm90INS1_16FlashAttnFwdSm90INS1_25CollectiveMainloopFwdSm90ILi2EN4cute5tupleIJNS5_1CILi1EEES8_S8_EEENS6_IJNS7_ILi192EEENS7_ILi128EEENS7_ILi64EEEEEELi64ENS_6half_tEfNS_4arch4Sm90ELb0ELb1ELb0ELb0ELb0ELb0ELb0ELb1ELb1ELb0ELb0ELb0EEENS1_21CollectiveEpilogueFwdINS6_IJSA_SC_SB_EEES9_SE_SG_Li384ELb0ELb0ELb0ELb0EEENS1_30DynamicPersistentTileSchedulerILi384ELi32ELb0ELb0ELb1EEEEEEEEEvNT_6ParamsE)
        /*0080*/ 	.word	0x00000080


	//----- nvinfo : EIATTR_FRAME_SIZE
	.align		4
.L_43:
        /*0084*/ 	.byte	0x04, 0x11
        /*0086*/ 	.short	(.L_45 - .L_44)
	.align		4
.L_44:
        /*0088*/ 	.word	index@(_ZN7cutlass13device_kernelIN5flash11enable_sm90INS1_16FlashAttnFwdSm90INS1_25CollectiveMainloopFwdSm90ILi2EN4cute5tupleIJNS5_1CILi1EEES8_S8_EEENS6_IJNS7_ILi192EEENS7_ILi128EEENS7_ILi64EEEEEELi64ENS_6half_tEfNS_4arch4Sm90ELb0ELb1ELb0ELb0ELb0ELb0ELb0ELb1ELb1ELb0ELb0ELb0EEENS1_21CollectiveEpilogueFwdINS6_IJSA_SC_SB_EEES9_SE_SG_Li384ELb0ELb0ELb0ELb0EEENS1_30DynamicPersistentTileSchedulerILi384ELi32ELb0ELb0ELb1EEEEEEEEEvNT_6ParamsE)
        /*008c*/ 	.word	0x00000000


	//----- nvinfo : EIATTR_REGCOUNT
	.align		4
.L_45:
        /*0090*/ 	.byte	0x04, 0x2f
        /*0092*/ 	.short	(.L_47 - .L_46)
	.align		4
.L_46:
        /*0094*/ 	.word	index@(_ZN7cutlass13device_kernelIN5flash11enable_sm90INS1_16FlashAttnFwdSm90INS1_25CollectiveMainloopFwdSm90ILi2EN4cute5tupleIJNS5_1CILi1EEES8_S8_EEENS6_IJNS7_ILi192EEESA_NS7_ILi64EEEEEELi64ENS_6half_tEfNS_4arch4Sm90ELb0ELb0ELb0ELb1ELb0ELb1ELb0ELb0ELb1ELb0ELb0ELb0EEENS1_21CollectiveEpilogueFwdINS6_IJSA_SB_SA_EEES9_SD_SF_Li384ELb1ELb0ELb0ELb0EEENS1_36VarlenDynamicPersistentTileSchedulerILi192ELi192ELi384ELi32ELb0ELb0ELb1ELb0ELb1ELb1EEEEEEEEEvNT_6ParamsE)
        /*0098*/ 	.word	0x00000080


	//----- nvinfo : EIATTR_FRAME_SIZE
	.align		4
.L_47:
        /*009c*/ 	.byte	0x04, 0x11
        /*009e*/ 	.short	(.L_49 - .L_48)
	.align		4
.L_48:
        /*00a0*/ 	.word	index@(_ZN7cutlass13device_kernelIN5flash11enable_sm90INS1_16FlashAttnFwdSm90INS1_25CollectiveMainloopFwdSm90ILi2EN4cute5tupleIJNS5_1CILi1EEES8_S8_EEENS6_IJNS7_ILi192EEESA_NS7_ILi64EEEEEELi64ENS_6half_tEfNS_4arch4Sm90ELb0ELb0ELb0ELb1ELb0ELb1ELb0ELb0ELb1ELb0ELb0ELb0EEENS1_21CollectiveEpilogueFwdINS6_IJSA_SB_SA_EEES9_SD_SF_Li384ELb1ELb0ELb0ELb0EEENS1_36VarlenDynamicPersistentTileSchedulerILi192ELi192ELi384ELi32ELb0ELb0ELb1ELb0ELb1ELb1EEEEEEEEEvNT_6ParamsE)
        /*00a4*/ 	.word	0x00000060


	//----- nvinfo : EIATTR_REGCOUNT
	.align		4
.L_49:
        /*00a8*/ 	.byte	0x04, 0x2f
        /*00aa*/ 	.short	(.L_51 - .L_50)
	.align		4
.L_50:
        /*00ac*/ 	.word	index@(_ZN7cutlass13device_kernelIN5flash11enable_sm90INS1_16FlashAttnFwdSm90INS1_25CollectiveMainloopFwdSm90ILi2EN4cute5tupleIJNS5_1CILi1EEES8_S8_EEENS6_IJNS7_ILi192EEESA_NS7_ILi64EEEEEELi64ENS_6half_tEfNS_4arch4Sm90ELb0ELb0ELb0ELb1ELb0ELb0ELb0ELb0ELb1ELb0ELb0ELb0EEENS1_21CollectiveEpilogueFwdINS6_IJSA_SB_SA_EEES9_SD_SF_Li384ELb1ELb0ELb0ELb0EEENS1_36VarlenDynamicPersistentTileSchedulerILi192ELi192ELi384ELi32ELb0ELb0ELb1ELb0ELb1ELb1EEEEEEEEEvNT_6ParamsE)
        /*00b0*/ 	.word	0x00000080


	//----- nvinfo : EIATTR_FRAME_SIZE
	.align		4
.L_51:
        /*00b4*/ 	.byte	0x04, 0x11
        /*00b6*/ 	.short	(.L_53 - .L_52)
	.align		4
.L_52:
        /*00b8*/ 	.word	index@(_ZN7cutlass13device_kernelIN5flash11enable_sm90INS1_16FlashAttnFwdSm90INS1_25CollectiveMainloopFwdSm90ILi2EN4cute5tupleIJNS5_1CILi1EEES8_S8_EEENS6_IJNS7_ILi192EEESA_NS7_ILi64EEEEEELi64ENS_6half_tEfNS_4arch4Sm90ELb0ELb0ELb0ELb1ELb0ELb0ELb0ELb0ELb1ELb0ELb0ELb0EEENS1_21CollectiveEpilogueFwdINS6_IJSA_SB_SA_EEES9_SD_SF_Li384ELb1ELb0ELb0ELb0EEENS1_36VarlenDynamicPersistentTileSchedulerILi192ELi192ELi384ELi32ELb0ELb0ELb1ELb0ELb1ELb1EEEEEEEEEvNT_6ParamsE)
        /*00bc*/ 	.word	0x00000020


	//----- nvinfo : EIATTR_REGCOUNT
	.align		4
.L_53:
        /*00c0*/ 	.byte	0x04, 0x2f
        /*00c2*/ 	.short	(.L_55 - .L_54)
	.align		4
.L_54:
        /*00c4*/ 	.word	index@(_ZN7cutlass13device_kernelIN5flash11enable_sm90INS1_16FlashAttnFwdSm90INS1_25CollectiveMainloopFwdSm90ILi2EN4cute5tupleIJNS5_1CILi1EEES8_S8_EEENS6_IJNS7_ILi192EEESA_NS7_ILi64EEEEEELi64ENS_6half_tEfNS_4arch4Sm90ELb0ELb0ELb0ELb0ELb0ELb0ELb0ELb0ELb1ELb0ELb0ELb0EEENS1_21CollectiveEpilogueFwdINS6_IJSA_SB_SA_EEES9_SD_SF_Li384ELb0ELb0ELb0ELb0EEENS1_29StaticPersistentTileSchedulerILb0EEEEEEEEEvNT_6ParamsE)
        /*00c8*/ 	.word	0x00000080


	//----- nvinfo : EIATTR_FRAME_SIZE
	.align		4
.L_55:
        /*00cc*/ 	.byte	0x04, 0x11
        /*00ce*/ 	.short	(.L_57 - .L_56)
	.align		4
.L_56:
        /*00d0*/ 	.word	index@(_ZN7cutlass13device_kernelIN5flash11enable_sm90INS1_16FlashAttnFwdSm90INS1_25CollectiveMainloopFwdSm90ILi2EN4cute5tupleIJNS5_1CILi1EEES8_S8_EEENS6_IJNS7_ILi192EEESA_NS7_ILi64EEEEEELi64ENS_6half_tEfNS_4arch4Sm90ELb0ELb0ELb0ELb0ELb0ELb0ELb0ELb0ELb1ELb0ELb0ELb0EEENS1_21CollectiveEpilogueFwdINS6_IJSA_SB_SA_EEES9_SD_SF_Li384ELb0ELb0ELb0ELb0EEENS1_29StaticPersistentTileSchedulerILb0EEEEEEEEEvNT_6ParamsE)
        /*00d4*/ 	.word	0x00000018


	//----- nvinfo : EIATTR_MIN_STACK_SIZE
	.align		4
.L_57:
        /*00d8*/ 	.byte	0x04, 0x12
        /*00da*/ 	.short	(.L_59 - .L_58)
	.align		4
.L_58:
        /*00dc*/ 	.word	index@(_ZN7cutlass13device_kernelIN5flash11enable_sm90INS1_16FlashAttnFwdSm90INS1_25CollectiveMainloopFwdSm90ILi2EN4cute5tupleIJNS5_1CILi1EEES8_S8_EEENS6_IJNS7_ILi192EEESA_NS7_ILi64EEEEEELi64ENS_6half_tEfNS_4arch4Sm90ELb0ELb0ELb0ELb0ELb0ELb0ELb0ELb0ELb1ELb0ELb0ELb0EEENS1_21CollectiveEpilogueFwdINS6_IJSA_SB_SA_EEES9_SD_SF_Li384ELb0ELb0ELb0ELb0EEENS1_29StaticPersistentTileSchedulerILb0EEEEEEEEEvNT_6ParamsE)
        /*00e0*/ 	.word	0x00000018


	//----- nvinfo : EIATTR_MIN_STACK_SIZE
	.align		4
.L_59:
        /*00e4*/ 	.byte	0x04, 0x12
        /*00e6*/ 	.short	(.L_61 - .L_60)
	.align		4
.L_60:
        /*00e8*/ 	.word	index@(_ZN7cutlass13device_kernelIN5flash11enable_sm90INS1_16FlashAttnFwdSm90INS1_25CollectiveMainloopFwdSm90ILi2EN4cute5tupleIJNS5_1CILi1EEES8_S8_EEENS6_IJNS7_ILi192EEESA_NS7_ILi64EEEEEELi64ENS_6half_tEfNS_4arch4Sm90ELb0ELb0ELb0ELb1ELb0ELb0ELb0ELb0ELb1ELb0ELb0ELb0EEENS1_21CollectiveEpilogueFwdINS6_IJSA_SB_SA_EEES9_SD_SF_Li384ELb1ELb0ELb0ELb0EEENS1_36VarlenDynamicPersistentTileSchedulerILi192ELi192ELi384ELi32ELb0ELb0ELb1ELb0ELb1ELb1EEEEEEEEEvNT_6ParamsE)
        /*00ec*/ 	.word	0x00000020


	//----- nvinfo : EIATTR_MIN_STACK_SIZE
	.align		4
.L_61:
        /*00f0*/ 	.byte	0x04, 0x12
        /*00f2*/ 	.short	(.L_63 - .L_62)
	.align		4
.L_62:
        /*00f4*/ 	.word	index@(_ZN7cutlass13device_kernelIN5flash11enable_sm90INS1_16FlashAttnFwdSm90INS1_25CollectiveMainloopFwdSm90ILi2EN4cute5tupleIJNS5_1CILi1EEES8_S8_EEENS6_IJNS7_ILi192EEESA_NS7_ILi64EEEEEELi64ENS_6half_tEfNS_4arch4Sm90ELb0ELb0ELb0ELb1ELb0ELb1ELb0ELb0ELb1ELb0ELb0ELb0EEENS1_21CollectiveEpilogueFwdINS6_IJSA_SB_SA_EEES9_SD_SF_Li384ELb1ELb0ELb0ELb0EEENS1_36VarlenDynamicPersistentTileSchedulerILi192ELi192ELi384ELi32ELb0ELb0ELb1ELb0ELb1ELb1EEEEEEEEEvNT_6ParamsE)
        /*00f8*/ 	.word	0x00000060


	//----- nvinfo : EIATTR_MIN_STACK_SIZE
	.align		4
.L_63:
        /*00fc*/ 	.byte	0x04, 0x12
        /*00fe*/ 	.short	(.L_65 - .L_64)
	.align		4
.L_64:
        /*0100*/ 	.word	index@(_ZN7cutlass13device_kernelIN5flash11enable_sm90INS1_16FlashAttnFwdSm90INS1_25CollectiveMainloopFwdSm90ILi2EN4cute5tupleIJNS5_1CILi1EEES8_S8_EEENS6_IJNS7_ILi192EEENS7_ILi128EEENS7_ILi64EEEEEELi64ENS_6half_tEfNS_4arch4Sm90ELb0ELb1ELb0ELb0ELb0ELb0ELb0ELb1ELb1ELb0ELb0ELb0EEENS1_21CollectiveEpilogueFwdINS6_IJSA_SC_SB_EEES9_SE_SG_Li384ELb0ELb0ELb0ELb0EEENS1_30DynamicPersistentTileSchedulerILi384ELi32ELb0ELb0ELb1EEEEEEEEEvNT_6ParamsE)
        /*0104*/ 	.word	0x00000000


	//----- nvinfo : EIATTR_MIN_STACK_SIZE
	.align		4
.L_65:
        /*0108*/ 	.byte	0x04, 0x12
        /*010a*/ 	.short	(.L_67 - .L_66)
	.align		4
.L_66:
        /*010c*/ 	.word	index@(_ZN7cutlass13device_kernelIN5flash11enable_sm90INS1_16FlashAttnFwdSm90INS1_25CollectiveMainloopFwdSm90ILi2EN4cute5tupleIJNS5_1CILi1EEES8_S8_EEENS6_IJNS7_ILi192EEENS7_ILi128EEENS7_ILi64EEEEEELi64ENS_6half_tEfNS_4arch4Sm90ELb0ELb1ELb0ELb1ELb0ELb0ELb0ELb1ELb1ELb0ELb0ELb0EEENS1_21CollectiveEpilogueFwdINS6_IJSA_SC_SB_EEES9_SE_SG_Li384ELb1ELb0ELb0ELb0EEENS1_36VarlenDynamicPersistentTileSchedulerILi192ELi128ELi384ELi32ELb0ELb0ELb1ELb1ELb0ELb1EEEEEEEEEvNT_6ParamsE)
        /*0110*/ 	.word	0x00000010


	//----- nvinfo : EIATTR_MIN_STACK_SIZE
	.align		4
.L_67:
        /*0114*/ 	.byte	0x04, 0x12
        /*0116*/ 	.short	(.L_69 - .L_68)
	.align		4
.L_68:
        /*0118*/ 	.word	index@(_ZN7cutlass13device_kernelIN5flash11enable_sm90INS1_16FlashAttnFwdSm90INS1_25CollectiveMainloopFwdSm90ILi2EN4cute5tupleIJNS5_1CILi1EEES8_S8_EEENS6_IJNS7_ILi192EEENS7_ILi128EEENS7_ILi64EEEEEELi64ENS_6half_tEfNS_4arch4Sm90ELb0ELb1ELb0ELb1ELb0ELb1ELb0ELb1ELb1ELb0ELb0ELb0EEENS1_21CollectiveEpilogueFwdINS6_IJSA_SC_SB_EEES9_SE_SG_Li384ELb1ELb0ELb0ELb0EEENS1_36VarlenDynamicPersistentTileSchedulerILi192ELi128ELi384ELi32ELb0ELb0ELb1ELb1ELb0ELb1EEEEEEEEEvNT_6ParamsE)
        /*011c*/ 	.word	0x00000048


	//----- nvinfo : EIATTR_MIN_STACK_SIZE
	.align		4
.L_69:
        /*0120*/ 	.byte	0x04, 0x12
        /*0122*/ 	.short	(.L_71 - .L_70)
	.align		4
.L_70:
        /*0124*/ 	.word	index@(_ZN7cutlass13device_kernelIN5flash11enable_sm90INS1_16FlashAttnFwdSm90INS1_25CollectiveMainloopFwdSm90ILi2EN4cute5tupleIJNS5_1CILi1EEES8_S8_EEENS6_IJNS7_ILi192EEENS7_ILi128EEENS7_ILi64EEEEEELi64ENS_6half_tEfNS_4arch4Sm90ELb1ELb0ELb0ELb0ELb0ELb0ELb0ELb1ELb1ELb0ELb0ELb0EEENS1_21CollectiveEpilogueFwdINS6_IJSA_SC_SB_EEES9_SE_SG_Li384ELb0ELb0ELb0ELb0EEENS1_30DynamicPersistentTileSchedulerILi384ELi32ELb0ELb0ELb1EEEEEEEEEvNT_6ParamsE)
        /*0128*/ 	.word	0x00000000


	//----- nvinfo : EIATTR_MIN_STACK_SIZE
	.align		4
.L_71:
        /*012c*/ 	.byte	0x04, 0x12
        /*012e*/ 	.short	(.L_73 - .L_72)
	.align		4
.L_72:
        /*0130*/ 	.word	index@(_ZN7cutlass13device_kernelIN5flash11enable_sm90INS1_16FlashAttnFwdSm90INS1_25CollectiveMainloopFwdSm90ILi2EN4cute5tupleIJNS5_1CILi1EEES8_S8_EEENS6_IJNS7_ILi192EEENS7_ILi128EEENS7_ILi64EEEEEELi64ENS_6half_tEfNS_4arch4Sm90ELb1ELb0ELb0ELb1ELb0ELb0ELb0ELb1ELb1ELb0ELb0ELb0EEENS1_21CollectiveEpilogueFwdINS6_IJSA_SC_SB_EEES9_SE_SG_Li384ELb1ELb0ELb0ELb0EEENS1_36VarlenDynamicPersistentTileSchedulerILi192ELi128ELi384ELi32ELb0ELb0ELb1ELb1ELb1ELb1EEEEEEEEEvNT_6ParamsE)
        /*0134*/ 	.word	0x00000010


	//----- nvinfo : EIATTR_MIN_STACK_SIZE
	.align		4
.L_73:
        /*0138*/ 	.byte	0x04, 0x12
        /*013a*/ 	.short	(.L_75 - .L_74)
	.align		4
.L_74:
        /*013c*/ 	.word	index@(_ZN7cutlass13device_kernelIN5flash11enable_sm90INS1_16FlashAttnFwdSm90INS1_25CollectiveMainloopFwdSm90ILi2EN4cute5tupleIJNS5_1CILi1EEES8_S8_EEENS6_IJNS7_ILi192EEENS7_ILi128EEENS7_ILi64EEEEEELi64ENS_6half_tEfNS_4arch4Sm90ELb1ELb0ELb0ELb1ELb0ELb1ELb0ELb1ELb1ELb0ELb0ELb0EEENS1_21CollectiveEpilogueFwdINS6_IJSA_SC_SB_EEES9_SE_SG_Li384ELb1ELb0ELb0ELb0EEENS1_36VarlenDynamicPersistentTileSchedulerILi192ELi128ELi384ELi32ELb0ELb0ELb1ELb1ELb1ELb1EEEEEEEEEvNT_6ParamsE)
        /*0140*/ 	.word	0x00000048
.L_75:


//--------------------- .nv.compat                --------------------------
	.section	.nv.compat,"",@"SHT_CUDA_COMPAT_INFO"
	.align	4
        /*0000*/ 	.byte	0x02, 0x09, 0x01, 0x00, 0x02, 0x02, 0x04, 0x00, 0x02, 0x05, 0x05, 0x00, 0x03, 0x07, 0x01, 0x01
        /*0010*/ 	.byte	0x02, 0x03, 0x01, 0x00, 0x02, 0x06, 0x01, 0x00, 0x04, 0x0b, 0x08, 0x00, 0x00, 0x00, 0x00, 0x00
        /*0020*/ 	.byte	0x00, 0x00, 0x00, 0x00


//--------------------- .nv.info._ZN7cutlass13device_kernelIN5flash11enable_sm90INS1_16FlashAttnFwdSm90INS1_25CollectiveMainloopFwdSm90ILi2EN4cute5tupleIJNS5_1CILi1EEES8_S8_EEENS6_IJNS7_ILi192EEESA_NS7_ILi64EEEEEELi64ENS_6half_tEfNS_4arch4Sm90ELb0ELb0ELb0ELb0ELb0ELb0ELb0ELb0ELb1ELb0ELb0ELb0EEENS1_21CollectiveEpilogueFwdINS6_IJSA_SB_SA_EEES9_SD_SF_Li384ELb0ELb0ELb0ELb0EEENS1_29StaticPersistentTileSchedulerILb0EEEEEEEEEvNT_6ParamsE --------------------------
	.section	.nv.info._ZN7cutlass13device_kernelIN5flash11enable_sm90INS1_16FlashAttnFwdSm90INS1_25CollectiveMainloopFwdSm90ILi2EN4cute5tupleIJNS5_1CILi1EEES8_S8_EEENS6_IJNS7_ILi192EEESA_NS7_ILi64EEEEEELi64ENS_6half_tEfNS_4arch4Sm90ELb0ELb0ELb0ELb0ELb0ELb0ELb0ELb0ELb1ELb0ELb0ELb0EEENS1_21CollectiveEpilogueFwdINS6_IJSA_SB_SA_EEES9_SD_SF_Li384ELb0ELb0ELb0ELb0EEENS1_29StaticPersistentTileSchedulerILb0EEEEEEEEEvNT_6ParamsE,"",@"SHT_CUDA_INFO"
	.sectionflags	@""
	.align	4


	//----- nvinfo : EIATTR_CUDA_API_VERSION
	.align		4
        /*0000*/ 	.byte	0x04, 0x37
        /*0002*/ 	.short	(.L_77 - .L_76)
.L_76:
        /*0004*/ 	.word	0x00000082


	//----- nvinfo : EIATTR_KPARAM_INFO
	.align		4
.L_77:
        /*0008*/ 	.byte	0x04, 0x17
        /*000a*/ 	.short	(.L_79 - .L_78)
.L_78:
        /*000c*/ 	.word	0x00000000
        /*0010*/ 	.short	0x0000
        /*0012*/ 	.short	0x0070
        /*0014*/ 	.byte	0x00, 0xf0, 0x01, 0x2e


	//----- nvinfo : EIATTR_SPARSE_MMA_MASK
	.align		4
.L_79:
        /*0018*/ 	.byte	0x03, 0x50
        /*001a*/ 	.short	0x0000


	//----- nvinfo : EIATTR_MAXREG_COUNT
	.align		4
        /*001c*/ 	.byte	0x03, 0x1b
        /*001e*/ 	.short	0x0080


	//----- nvinfo : EIATTR_NUM_BARRIERS
	.align		4
        /*0020*/ 	.byte	0x02, 0x4c
        /*0022*/ 	.byte	0x10
	.zero		1


	//----- nvinfo : EIATTR_EXTERNS
	.align		4
        /*0024*/ 	.byte	0x04, 0x0f
        /*0026*/ 	.short	(.L_81 - .L_80)


	//   ....[0]....
	.align		4
.L_80:
        /*0028*/ 	.word	index@(__assertfail)


	//----- nvinfo : EIATTR_ANNOTATIONS
	.align		4
.L_81:
        /*002c*/ 	.byte	0x04, 0x55
        /*002e*/ 	.short	(.L_83 - .L_82)


	//   ....[0]....
.L_82:
        /*0030*/ 	.word	0x00000001
        /*0034*/ 	.byte	0x50, 0x09, 0x00, 0x00, 0x01, 0x00, 0x00, 0x00, 0x30, 0x0b, 0x00, 0x00, 0x01, 0x00, 0x00, 0x00
        /*0044*/ 	.byte	0x60, 0x0b, 0x00, 0x00, 0x01, 0x00, 0x00, 0x00, 0xc0, 0x0d, 0x00, 0x00, 0x01, 0x00, 0x00, 0x00
        /*0054*/ 	.byte	0xe0, 0x0d, 0x00, 0x00, 0x01, 0x00, 0x00, 0x00, 0xf0, 0x0d, 0x00, 0x00, 0x01, 0x00, 0x00, 0x00
        /*0064*/ 	.byte	0x90, 0x12, 0x00, 0x00, 0x01, 0x00, 0x00, 0x00, 0x70, 0x14, 0x00, 0x00, 0x01, 0x00, 0x00, 0x00
        /*0074*/ 	.byte	0x80, 0x6b, 0x00, 0x00, 0x01, 0x00, 0x00, 0x00, 0xa0, 0x6b, 0x00, 0x00, 0x01, 0x00, 0x00, 0x00
        /*0084*/ 	.byte	0xd0, 0x7b, 0x00, 0x00, 0x01, 0x00, 0x00, 0x00, 0x60, 0x7c, 0x00, 0x00, 0x01, 0x00, 0x00, 0x00
        /*0094*/ 	.byte	0x20, 0xa0, 0x00, 0x00


	//----- nvinfo : EIATTR_MERCURY_ISA_VERSION
	.align		4
.L_83:
        /*0098*/ 	.byte	0x03, 0x5f
        /*009a*/ 	.short	0x0101


	//----- nvinfo : EIATTR_INT_WARP_WIDE_INSTR_OFFSETS
	.align		4
        /*009c*/ 	.byte	0x04, 0x31
        /*009e*/ 	.short	(.L_85 - .L_84)


	//   ....[0]....
.L_84:
        /*00a0*/ 	.word	0x00000180


	//   ....[1]....
        /*00a4*/ 	.word	0x000001c0


	//   ....[2]....
        /*00a8*/ 	.word	0x00000250


	//   ....[3]....
        /*00ac*/ 	.word	0x000083e0


	//   ....[4]....
        /*00b0*/ 	.word	0x00008460


	//----- nvinfo : EIATTR_COOP_GROUP_MASK_REGIDS
	.align		4
.L_85:
        /*00b4*/ 	.byte	0x04, 0x29
        /*00b6*/ 	.short	(.L_87 - .L_86)


	//   ....[0]....
.L_86:
        /*00b8*/ 	.word	0xffffffff


	//   ....[1]....
        /*00bc*/ 	.word	0xffffffff


	//   ....[2]....
        /*00c0*/ 	.word	0xffffffff


	//   ....[3]....
        /*00c4*/ 	.word	0xffffffff


	//   ....[4]....
        /*00c8*/ 	.word	0xffffffff


	//   ....[5]....
        /*00cc*/ 	.word	0xffffffff


	//   ....[6]....
        /*00d0*/ 	.word	0xffffffff


	//   ....[7]....
        /*00d4*/ 	.word	0xffffffff


	//   ....[8]....
        /*00d8*/ 	.word	0xffffffff


	//   ....[9]....
        /*00dc*/ 	.word	0xffffffff


	//   ....[10]....
        /*00e0*/ 	.word	0xffffffff


	//   ....[11]....
        /*00e4*/ 	.word	0xffffffff


	//   ....[12]....
        /*00e8*/ 	.word	0xffffffff


	//   ....[13]....
        /*00ec*/ 	.word	0xffffffff


	//   ....[14]....
        /*00f0*/ 	.word	0xffffffff


	//   ....[15]....
        /*00f4*/ 	.word	0xffffffff


	//   ....[16]....
        /*00f8*/ 	.word	0xffffffff


	//   ....[17]....
        /*00fc*/ 	.word	0xffffffff


	//   ....[18]....
        /*0100*/ 	.word	0xffffffff


	//   ....[19]....
        /*0104*/ 	.word	0xffffffff


	//   ....[20]....
        /*0108*/ 	.word	0xffffffff


	//   ....[21]....
        /*010c*/ 	.word	0xffffffff


	//   ....[22]....
        /*0110*/ 	.word	0xffffffff


	//   ....[23]....
        /*0114*/ 	.word	0xffffffff


	//   ....[24]....
        /*0118*/ 	.word	0xffffffff


	//   ....[25]....
        /*011c*/ 	.word	0x0500000f


	//   ....[26]....
        /*0120*/ 	.word	0x0500000f


	//----- nvinfo : EIATTR_COOP_GROUP_INSTR_OFFSETS
	.align		4
.L_87:
        /*0124*/ 	.byte	0x04, 0x28
        /*0126*/ 	.short	(.L_89 - .L_88)


	//   ....[0]....
.L_88:
        /*0128*/ 	.word	0x00000060


	//   ....[1]....
        /*012c*/ 	.word	0x00000190


	//   ....[2]....
        /*0130*/ 	.word	0x00000230


	//   ....[3]....
        /*0134*/ 	.word	0x000003c0


	//   ....[4]....
        /*0138*/ 	.word	0x00000520


	//   ....[5]....
        /*013c*/ 	.word	0x00000640


	//   ....[6]....
        /*0140*/ 	.word	0x000007a0


	//   ....[7]....
        /*0144*/ 	.word	0x00001100


	//   ....[8]....
        /*0148*/ 	.word	0x000024c0


	//   ....[9]....
        /*014c*/ 	.word	0x000025c0


	//   ....[10]....
        /*0150*/ 	.word	0x00002a80


	//   ....[11]....
        /*0154*/ 	.word	0x00002ba0


	//   ....[12]....
        /*0158*/ 	.word	0x00003f30


	//   ....[13]....
        /*015c*/ 	.word	0x00004920


	//   ....[14]....
        /*0160*/ 	.word	0x00004960


	//   ....[15]....
        /*0164*/ 	.word	0x00005440


	//   ....[16]....
        /*0168*/ 	.word	0x00005510


	//   ....[17]....
        /*016c*/ 	.word	0x00006a80


	//   ....[18]....
        /*0170*/ 	.word	0x00006be0


	//   ....[19]....
        /*0174*/ 	.word	0x00006c20


	//   ....[20]....
        /*0178*/ 	.word	0x00006db0


	//   ....[21]....
        /*017c*/ 	.word	0x00006df0


	//   ....[22]....
        /*0180*/ 	.word	0x00007930


	//   ....[23]....
        /*0184*/ 	.word	0x00007cc0


	//   ....[24]....
        /*0188*/ 	.word	0x00009fa0


	//   ....[25]....
        /*018c*/ 	.word	0x0000a480


	//   ....[26]....
        /*0190*/ 	.word	0x0000a8f0


	//----- nvinfo : EIATTR_REG_RECONFIG
	.align		4
.L_89:
        /*0194*/ 	.byte	0x01, 0x54
	.zero		2


	//----- nvinfo : EIATTR_SYSCALL_OFFSETS
	.align		4
        /*0198*/ 	.byte	0x04, 0x46
        /*019a*/ 	.short	(.L_91 - .L_90)


	//   ....[0]....
.L_90:
        /*019c*/ 	.word	0x00001280


	//   ....[1]....
        /*01a0*/ 	.word	0x000080e0


	//   ....[2]....
        /*01a4*/ 	.word	0x00008210


	//   ....[3]....
        /*01a8*/ 	.word	0x00008310


	//----- nvinfo : EIATTR_MBARRIER_INSTR_OFFSETS
	.align		4
.L_91:
        /*01ac*/ 	.byte	0x04, 0x39
        /*01ae*/ 	.short	(.L_93 - .L_92)


	//   ....[0]....
.L_92:
        /*01b0*/ 	.word	0x00000270
        /*01b4*/ 	.word	0x000000ff
        /*01b8*/ 	.word	0x00030800
        /*01bc*/ 	.short	0x0100
        /*01be*/ 	.byte	0x06
	.zero		1


	//   ....[1]....
        /*01c0*/ 	.word	0x00000280
        /*01c4*/ 	.word	0x000000ff
        /*01c8*/ 	.word	0x00030820
        /*01cc*/ 	.short	0x0100
        /*01ce*/ 	.byte	0x06
	.zero		1


	//   ....[2]....
        /*01d0*/ 	.word	0x00000370
        /*01d4*/ 	.word	0x000000ff
        /*01d8*/ 	.word	0x00030830
        /*01dc*/ 	.short	0x0100
        /*01de*/ 	.byte	0x08
	.zero		1


	//   ....[3]....
        /*01e0*/ 	.word	0x00000380
        /*01e4*/ 	.word	0x000000ff
        /*01e8*/ 	.word	0x00030840
        /*01ec*/ 	.short	0x0100
        /*01ee*/ 	.byte	0x08
	.zero		1


	//   ....[4]....
        /*01f0*/ 	.word	0x00000390
        /*01f4*/ 	.word	0x000000ff
        /*01f8*/ 	.word	0x00030838
        /*01fc*/ 	.short	0x0100
        /*01fe*/ 	.byte	0x08
	.zero		1


	//   ....[5]....
        /*0200*/ 	.word	0x000003a0
        /*0204*/ 	.word	0x000000ff
        /*0208*/ 	.word	0x00030848
        /*020c*/ 	.short	0x0100
        /*020e*/ 	.byte	0x08
	.zero		1


	//   ....[6]....
        /*0210*/ 	.word	0x000004d0
        /*0214*/ 	.word	0x000000ff
        /*0218*/ 	.word	0x00030850
        /*021c*/ 	.short	0x0100
        /*021e*/ 	.byte	0x08
	.zero		1


	//   ....[7]....
        /*0220*/ 	.word	0x000004e0
        /*0224*/ 	.word	0x000000ff
        /*0228*/ 	.word	0x00030860
        /*022c*/ 	.short	0x0100
        /*022e*/ 	.byte	0x08
	.zero		1


	//   ....[8]....
        /*0230*/ 	.word	0x000004f0
        /*0234*/ 	.word	0x000000ff
        /*0238*/ 	.word	0x00030858
        /*023c*/ 	.short	0x0100
        /*023e*/ 	.byte	0x08
	.zero		1


	//   ....[9]....
        /*0240*/ 	.word	0x00000500
        /*0244*/ 	.word	0x000000ff
        /*0248*/ 	.word	0x00030868
        /*024c*/ 	.short	0x0100
        /*024e*/ 	.byte	0x08
	.zero		1


	//   ....[10]....
        /*0250*/ 	.word	0x000005f0
        /*0254*/ 	.word	0x000000ff
        /*0258*/ 	.word	0x00030870
        /*025c*/ 	.short	0x0100
        /*025e*/ 	.byte	0x06
	.zero		1


	//   ....[11]....
        /*0260*/ 	.word	0x00000600
        /*0264*/ 	.word	0x000000ff
        /*0268*/ 	.word	0x00030880
        /*026c*/ 	.short	0x0100
        /*026e*/ 	.byte	0x06
	.zero		1


	//   ....[12]....
        /*0270*/ 	.word	0x00000610
        /*0274*/ 	.word	0x000000ff
        /*0278*/ 	.word	0x00030878
        /*027c*/ 	.short	0x0100
        /*027e*/ 	.byte	0x06
	.zero		1


	//   ....[13]....
        /*0280*/ 	.word	0x00000620
        /*0284*/ 	.word	0x000000ff
        /*0288*/ 	.word	0x00030888
        /*028c*/ 	.short	0x0100
        /*028e*/ 	.byte	0x06
	.zero		1


	//   ....[14]....
        /*0290*/ 	.word	0x00000750
        /*0294*/ 	.word	0x000000ff
        /*0298*/ 	.word	0x00030890
        /*029c*/ 	.short	0x0100
        /*029e*/ 	.byte	0x08
	.zero		1


	//   ....[15]....
        /*02a0*/ 	.word	0x00000760
        /*02a4*/ 	.word	0x000000ff
        /*02a8*/ 	.word	0x000308a0
        /*02ac*/ 	.short	0x0100
        /*02ae*/ 	.byte	0x08
	.zero		1


	//   ....[16]....
        /*02b0*/ 	.word	0x00000770
        /*02b4*/ 	.word	0x000000ff
        /*02b8*/ 	.word	0x00030898
        /*02bc*/ 	.short	0x0100
        /*02be*/ 	.byte	0x08
	.zero		1


	//   ....[17]....
        /*02c0*/ 	.word	0x00000780
        /*02c4*/ 	.word	0x000000ff
        /*02c8*/ 	.word	0x000308a8
        /*02cc*/ 	.short	0x0100
        /*02ce*/ 	.byte	0x08
	.zero		1


	//   ....[18]....
        /*02d0*/ 	.word	0x000008b0
        /*02d4*/ 	.word	0x000000ff
        /*02d8*/ 	.word	0x000308b0
        /*02dc*/ 	.short	0x0100
        /*02de*/ 	.byte	0x08
	.zero		1


	//   ....[19]....
        /*02e0*/ 	.word	0x000008c0
        /*02e4*/ 	.word	0x000000ff
        /*02e8*/ 	.word	0x000308c0
        /*02ec*/ 	.short	0x0100
        /*02ee*/ 	.byte	0x08
	.zero		1


	//   ....[20]....
        /*02f0*/ 	.word	0x000008d0
        /*02f4*/ 	.word	0x000000ff
        /*02f8*/ 	.word	0x000308b8
        /*02fc*/ 	.short	0x0100
        /*02fe*/ 	.byte	0x08
	.zero		1


	//   ....[21]....
        /*0300*/ 	.word	0x000008e0
        /*0304*/ 	.word	0x000000ff
        /*0308*/ 	.word	0x000308c8
        /*030c*/ 	.short	0x0100
        /*030e*/ 	.byte	0x08
	.zero		1


	//   ....[22]....
        /*0310*/ 	.word	0x000012d0
        /*0314*/ 	.word	0x000000ff
        /*0318*/ 	.word	0x00030800
        /*031c*/ 	.short	0x010a
        /*031e*/ 	.byte	0x28
	.zero		1


	//   ....[23]....
        /*0320*/ 	.word	0x00001350
        /*0324*/ 	.word	0x00000004
        /*0328*/ 	.word	0x00030830
        /*032c*/ 	.short	0x010a
        /*032e*/ 	.byte	0x3f
	.zero		1


	//   ....[24]....
        /*0330*/ 	.word	0x000013f0
        /*0334*/ 	.word	0x00000004
        /*0338*/ 	.word	0x00030830
        /*033c*/ 	.short	0x010a
        /*033e*/ 	.byte	0x3f
	.zero		1


	//   ....[25]....
        /*0340*/ 	.word	0x000025e0
        /*0344*/ 	.word	0x00000004
        /*0348*/ 	.word	0x00000000
        /*034c*/ 	.short	0x0101
        /*034e*/ 	.byte	0x3f
	.zero		1


	//   ....[26]....
        /*0350*/ 	.word	0x00004160
        /*0354*/ 	.word	0x000000ff
        /*0358*/ 	.word	0x00030830
        /*035c*/ 	.short	0x010a
        /*035e*/ 	.byte	0x07
	.zero		1


	//   ....[27]....
        /*0360*/ 	.word	0x000041a0
        /*0364*/ 	.word	0x000000ff
        /*0368*/ 	.word	0x00030830
        /*036c*/ 	.short	0x010a
        /*036e*/ 	.byte	0x07
	.zero		1


	//   ....[28]....
        /*0370*/ 	.word	0x000043c0
        /*0374*/ 	.word	0x000000ff
        /*0378*/ 	.word	0x00030850
        /*037c*/ 	.short	0x010a
        /*037e*/ 	.byte	0x07
	.zero		1


	//   ....[29]....
        /*0380*/ 	.word	0x00004400
        /*0384*/ 	.word	0x000000ff
        /*0388*/ 	.word	0x00030850
        /*038c*/ 	.short	0x010a
        /*038e*/ 	.byte	0x07
	.zero		1


	//   ....[30]....
        /*0390*/ 	.word	0x00005d30
        /*0394*/ 	.word	0x0000000f
        /*0398*/ 	.word	0x00000000
        /*039c*/ 	.short	0x0101
        /*039e*/ 	.byte	0x3f
	.zero		1


	//   ....[31]....
        /*03a0*/ 	.word	0x00005f00
        /*03a4*/ 	.word	0x0000000f
        /*03a8*/ 	.word	0x00000000
        /*03ac*/ 	.short	0x0101
        /*03ae*/ 	.byte	0x3f
	.zero		1


	//   ....[32]....
        /*03b0*/ 	.word	0x00006b00
        /*03b4*/ 	.word	0x000000ff
        /*03b8*/ 	.word	0x00030850
        /*03bc*/ 	.short	0x010a
        /*03be*/ 	.byte	0x0c
	.zero		1


	//   ....[33]....
        /*03c0*/ 	.word	0x00006b40
        /*03c4*/ 	.word	0x000000ff
        /*03c8*/ 	.word	0x00030850
        /*03cc*/ 	.short	0x010a
        /*03ce*/ 	.byte	0x0c
	.zero		1


	//   ....[34]....
        /*03d0*/ 	.word	0x00007670
        /*03d4*/ 	.word	0x0000000f
        /*03d8*/ 	.word	0x00000000
        /*03dc*/ 	.short	0x0101
        /*03de*/ 	.byte	0x3f
	.zero		1


	//   ....[35]....
        /*03e0*/ 	.word	0x00007bb0
        /*03e4*/ 	.word	0x000000ff
        /*03e8*/ 	.word	0x00000000
        /*03ec*/ 	.short	0x0101
        /*03ee*/ 	.byte	0x06
	.zero		1


	//   ....[36]....
        /*03f0*/ 	.word	0x000087a0
        /*03f4*/ 	.word	0x00000005
        /*03f8*/ 	.word	0x00030840
        /*03fc*/ 	.short	0x010a
        /*03fe*/ 	.byte	0x3f
	.zero		1


	//   ....[37]....
        /*0400*/ 	.word	0x00008a70
        /*0404*/ 	.word	0x00000013
        /*0408*/ 	.word	0x00030820
        /*040c*/ 	.short	0x010a
        /*040e*/ 	.byte	0x3f
	.zero		1


	//   ....[38]....
        /*0410*/ 	.word	0x00008d20
        /*0414*/ 	.word	0x00000003
        /*0418*/ 	.word	0x00030840
        /*041c*/ 	.short	0x010a
        /*041e*/ 	.byte	0x3f
	.zero		1


	//   ....[39]....
        /*0420*/ 	.word	0x00008ec0
        /*0424*/ 	.word	0x00000002
        /*0428*/ 	.word	0x00000060
        /*042c*/ 	.short	0x010a
        /*042e*/ 	.byte	0x3f
	.zero		1


	//   ....[40]....
        /*0430*/ 	.word	0x00009320
        /*0434*/ 	.word	0x00000003
        /*0438*/ 	.word	0x00030840
        /*043c*/ 	.short	0x010a
        /*043e*/ 	.byte	0x3f
	.zero		1


	//   ....[41]....
        /*0440*/ 	.word	0x000094c0
        /*0444*/ 	.word	0x00000002
        /*0448*/ 	.word	0x00000060
        /*044c*/ 	.short	0x010a
        /*044e*/ 	.byte	0x3f
	.zero		1


	//   ....[42]....
        /*0450*/ 	.word	0x00009880
        /*0454*/ 	.word	0x00000002
        /*0458*/ 	.word	0x00030840
        /*045c*/ 	.short	0x010a
        /*045e*/ 	.byte	0x3f
	.zero		1


	//   ....[43]....
        /*0460*/ 	.word	0x00009a30
        /*0464*/ 	.word	0x00000002
        /*0468*/ 	.word	0x00000060
        /*046c*/ 	.short	0x010a
        /*046e*/ 	.byte	0x3f
	.zero		1


	//   ....[44]....
        /*0470*/ 	.word	0x00009c90
        /*0474*/ 	.word	0x00000003
        /*0478*/ 	.word	0x00030860
        /*047c*/ 	.short	0x010a
        /*047e*/ 	.byte	0x3f
	.zero		1


	//   ....[45]....
        /*0480*/ 	.word	0x00009f20
        /*0484*/ 	.word	0x00000008
        /*0488*/ 	.word	0x00030820
        /*048c*/ 	.short	0x010a
        /*048e*/ 	.byte	0x3f
	.zero		1


	//   ....[46]....
        /*0490*/ 	.word	0x0000a0c0
        /*0494*/ 	.word	0x00000005
        /*0498*/ 	.word	0x00000000
        /*049c*/ 	.short	0x010a
        /*049e*/ 	.byte	0x3f
	.zero		1


	//   ....[47]....
        /*04a0*/ 	.word	0x0000a130
        /*04a4*/ 	.word	0x00000003
        /*04a8*/ 	.word	0x00000000
        /*04ac*/ 	.short	0x010a
        /*04ae*/ 	.byte	0x3f
	.zero		1


	//   ....[48]....
        /*04b0*/ 	.word	0x0000a190
        /*04b4*/ 	.word	0x00000005
        /*04b8*/ 	.word	0x00000000
        /*04bc*/ 	.short	0x010a
        /*04be*/ 	.byte	0x3f
	.zero		1


	//   ....[49]....
        /*04c0*/ 	.word	0x0000a1c0
        /*04c4*/ 	.word	0x00000003
        /*04c8*/ 	.word	0x00000000
        /*04cc*/ 	.short	0x010a
        /*04ce*/ 	.byte	0x3f
	.zero		1


	//   ....[50]....
        /*04d0*/ 	.word	0x0000a230
        /*04d4*/ 	.word	0x00000003
        /*04d8*/ 	.word	0x00030800
        /*04dc*/ 	.short	0x010a
        /*04de*/ 	.byte	0x3f
	.zero		1


	//   ....[51]....
        /*04e0*/ 	.word	0x0000a280
        /*04e4*/ 	.word	0x00000004
        /*04e8*/ 	.word	0x00030830
        /*04ec*/ 	.short	0x010a
        /*04ee*/ 	.byte	0x3f
	.zero		1


	//   ....[52]....
        /*04f0*/ 	.word	0x0000a2e0
        /*04f4*/ 	.word	0x00000003
        /*04f8*/ 	.word	0x00030830
        /*04fc*/ 	.short	0x010a
        /*04fe*/ 	.byte	0x3f
	.zero		1


	//   ....[53]....
        /*0500*/ 	.word	0x0000a340
        /*0504*/ 	.word	0x00000003
        /*0508*/ 	.word	0x00030850
        /*050c*/ 	.short	0x010a
        /*050e*/ 	.byte	0x3f
	.zero		1


	//   ....[54]....
        /*0510*/ 	.word	0x0000a3a0
        /*0514*/ 	.word	0x00000007
        /*0518*/ 	.word	0x00030850
        /*051c*/ 	.short	0x010a
        /*051e*/ 	.byte	0x3f
	.zero		1


	//   ....[55]....
        /*0520*/ 	.word	0x0000a540
        /*0524*/ 	.word	0x00000005
        /*0528*/ 	.word	0x00030840
        /*052c*/ 	.short	0x010a
        /*052e*/ 	.byte	0x3f
	.zero		1


	//   ....[56]....
        /*0530*/ 	.word	0x0000a590
        /*0534*/ 	.word	0x00000013
        /*0538*/ 	.word	0x00030820
        /*053c*/ 	.short	0x010a
        /*053e*/ 	.byte	0x3f
	.zero		1


	//   ....[57]....
        /*0540*/ 	.word	0x0000a5e0
        /*0544*/ 	.word	0x00000003
        /*0548*/ 	.word	0x00030840
        /*054c*/ 	.short	0x010a
        /*054e*/ 	.byte	0x3f
	.zero		1


	//   ....[58]....
        /*0550*/ 	.word	0x0000a630
        /*0554*/ 	.word	0x00000002
        /*0558*/ 	.word	0x00000060
        /*055c*/ 	.short	0x010a
        /*055e*/ 	.byte	0x3f
	.zero		1


	//   ....[59]....
        /*0560*/ 	.word	0x0000a680
        /*0564*/ 	.word	0x00000003
        /*0568*/ 	.word	0x00030840
        /*056c*/ 	.short	0x010a
        /*056e*/ 	.byte	0x3f
	.zero		1


	//   ....[60]....
        /*0570*/ 	.word	0x0000a6d0
        /*0574*/ 	.word	0x00000002
        /*0578*/ 	.word	0x00000060
        /*057c*/ 	.short	0x010a
        /*057e*/ 	.byte	0x3f
	.zero		1


	//   ....[61]....
        /*0580*/ 	.word	0x0000a720
        /*0584*/ 	.word	0x00000002
        /*0588*/ 	.word	0x00030840
        /*058c*/ 	.short	0x010a
        /*058e*/ 	.byte	0x3f
	.zero		1


	//   ....[62]....
        /*0590*/ 	.word	0x0000a770
        /*0594*/ 	.word	0x00000002
        /*0598*/ 	.word	0x00000060
        /*059c*/ 	.short	0x010a
        /*059e*/ 	.byte	0x3f
	.zero		1


	//   ....[63]....
        /*05a0*/ 	.word	0x0000a7c0
        /*05a4*/ 	.word	0x00000003
        /*05a8*/ 	.word	0x00030860
        /*05ac*/ 	.short	0x010a
        /*05ae*/ 	.byte	0x3f
	.zero		1


	//   ....[64]....
        /*05b0*/ 	.word	0x0000a810
        /*05b4*/ 	.word	0x00000008
        /*05b8*/ 	.word	0x00030820
        /*05bc*/ 	.short	0x010a
        /*05be*/ 	.byte	0x3f
	.zero		1


	//   ....[65]....
        /*05c0*/ 	.word	0x0000a9b0
        /*05c4*/ 	.word	0x00000005
        /*05c8*/ 	.word	0x00000000
        /*05cc*/ 	.short	0x010a
        /*05ce*/ 	.byte	0x3f
	.zero		1


	//   ....[66]....
        /*05d0*/ 	.word	0x0000aa00
        /*05d4*/ 	.word	0x00000003
        /*05d8*/ 	.word	0x00000000
        /*05dc*/ 	.short	0x010a
        /*05de*/ 	.byte	0x3f
	.zero		1


	//   ....[67]....
        /*05e0*/ 	.word	0x0000aa50
        /*05e4*/ 	.word	0x00000005
        /*05e8*/ 	.word	0x00000000
        /*05ec*/ 	.short	0x010a
        /*05ee*/ 	.byte	0x3f
	.zero		1


	//----- nvinfo : EIATTR_NUM_MBARRIERS
	.align		4
.L_93:
        /*05f0*/ 	.byte	0x03, 0x38
        /*05f2*/ 	.short	0x0016


	//----- nvinfo : EIATTR_EXIT_INSTR_OFFSETS
	.align		4
        /*05f4*/ 	.byte	0x04, 0x1c
        /*05f6*/ 	.short	(.L_95 - .L_94)


	//   ....[0]....
.L_94:
        /*05f8*/ 	.word	0x00000a40


	//   ....[1]....
        /*05fc*/ 	.word	0x00007c80


	//   ....[2]....
        /*0600*/ 	.word	0x00007ce0


	//   ....[3]....
        /*0604*/ 	.word	0x0000a210


	//----- nvinfo : EIATTR_MAX_THREADS
	.align		4
.L_95:
        /*0608*/ 	.byte	0x04, 0x05
        /*060a*/ 	.short	(.L_97 - .L_96)
.L_96:
        /*060c*/ 	.word	0x00000200
        /*0610*/ 	.word	0x00000001
        /*0614*/ 	.word	0x00000001


	//----- nvinfo : EIATTR_CRS_STACK_SIZE
	.align		4
.L_97:
        /*0618*/ 	.byte	0x04, 0x1e
        /*061a*/ 	.short	(.L_99 - .L_98)
.L_98:
        /*061c*/ 	.word	0x00000000


	//----- nvinfo : EIATTR_CBANK_PARAM_SIZE
	.align		4
.L_99:
        /*0620*/ 	.byte	0x03, 0x19
        /*0622*/ 	.short	0x0bf0


	//----- nvinfo : EIATTR_PARAM_CBANK
	.align		4
        /*0624*/ 	.byte	0x04, 0x0a
        /*0626*/ 	.short	(.L_101 - .L_100)
	.align		4
.L_100:
        /*0628*/ 	.word	index@(.nv.constant0._ZN7cutlass13device_kernelIN5flash11enable_sm90INS1_16FlashAttnFwdSm90INS1_25CollectiveMainloopFwdSm90ILi2EN4cute5tupleIJNS5_1CILi1EEES8_S8_EEENS6_IJNS7_ILi192EEESA_NS7_ILi64EEEEEELi64ENS_6half_tEfNS_4arch4Sm90ELb0ELb0ELb0ELb0ELb0ELb0ELb0ELb0ELb1ELb0ELb0ELb0EEENS1_21CollectiveEpilogueFwdINS6_IJSA_SB_SA_EEES9_SD_SF_Li384ELb0ELb0ELb0ELb0EEENS1_29StaticPersistentTileSchedulerILb0EEEEEEEEEvNT_6ParamsE)
        /*062c*/ 	.short	0x0210
        /*062e*/ 	.short	0x0bf0


	//----- nvinfo : EIATTR_SW_WAR
	.align		4
.L_101:
        /*0630*/ 	.byte	0x04, 0x36
        /*0632*/ 	.short	(.L_103 - .L_102)
.L_102:
        /*0634*/ 	.word	0x00000008
.L_103:


//--------------------- .nv.info._ZN7cutlass13device_kernelIN5flash11enable_sm90INS1_16FlashAttnFwdSm90INS1_25CollectiveMainloopFwdSm90ILi2EN4cute5tupleIJNS5_1CILi1EEES8_S8_EEENS6_IJNS7_ILi192EEESA_NS7_ILi64EEEEEELi64ENS_6half_tEfNS_4arch4Sm90ELb0ELb0ELb0ELb1ELb0ELb0ELb0ELb0ELb1ELb0ELb0ELb0EEENS1_21CollectiveEpilogueFwdINS6_IJSA_SB_SA_EEES9_SD_SF_Li384ELb1ELb0ELb0ELb0EEENS1_36VarlenDynamicPersistentTileSchedulerILi192ELi192ELi384ELi32ELb0ELb0ELb1ELb0ELb1ELb1EEEEEEEEEvNT_6ParamsE --------------------------
	.section	.nv.info._ZN7cutlass13device_kernelIN5flash11enable_sm90INS1_16FlashAttnFwdSm90INS1_25CollectiveMainloopFwdSm90ILi2EN4cute5tupleIJNS5_1CILi1EEES8_S8_EEENS6_IJNS7_ILi192EEESA_NS7_ILi64EEEEEELi64ENS_6half_tEfNS_4arch4Sm90ELb0ELb0ELb0ELb1ELb0ELb0ELb0ELb0ELb1ELb0ELb0ELb0EEENS1_21CollectiveEpilogueFwdINS6_IJSA_SB_SA_EEES9_SD_SF_Li384ELb1ELb0ELb0ELb0EEENS1_36VarlenDynamicPersistentTileSchedulerILi192ELi192ELi384ELi32ELb0ELb0ELb1ELb0ELb1ELb1EEEEEEEEEvNT_6ParamsE,"",@"SHT_CUDA_INFO"
	.sectionflags	@""
	.align	4


	//----- nvinfo : EIATTR_CUDA_API_VERSION
	.align		4
        /*0000*/ 	.byte	0x04, 0x37
        /*0002*/ 	.short	(.L_105 - .L_104)
.L_104:
        /*0004*/ 	.word	0x00000082


	//----- nvinfo : EIATTR_KPARAM_INFO
	.align		4
.L_105:
        /*0008*/ 	.byte	0x04, 0x17
        /*000a*/ 	.short	(.L_107 - .L_106)
.L_106:
        /*000c*/ 	.word	0x00000000
        /*0010*/ 	.short	0x0000
        /*0012*/ 	.short	0x0070
        /*0014*/ 	.byte	0x00, 0xf0, 0x01, 0x28


	//----- nvinfo : EIATTR_SPARSE_MMA_MASK
	.align		4
.L_107:
        /*0018*/ 	.byte	0x03, 0x50
        /*001a*/ 	.short	0x0000


	//----- nvinfo : EIATTR_MAXREG_COUNT
	.align		4
        /*001c*/ 	.byte	0x03, 0x1b
        /*001e*/ 	.short	0x0080


	//----- nvinfo : EIATTR_NUM_BARRIERS
	.align		4
        /*0020*/ 	.byte	0x02, 0x4c
        /*0022*/ 	.byte	0x10
	.zero		1


	//----- nvinfo : EIATTR_EXTERNS
	.align		4
        /*0024*/ 	.byte	0x04, 0x0f
        /*0026*/ 	.short	(.L_109 - .L_108)


	//   ....[0]....
	.align		4
.L_108:
        /*0028*/ 	.word	index@(__assertfail)


	//----- nvinfo : EIATTR_ANNOTATIONS
	.align		4
.L_109:
        /*002c*/ 	.byte	0x04, 0x55
        /*002e*/ 	.short	(.L_111 - .L_110)


	//   ....[0]....
.L_110:
        /*0030*/ 	.word	0x00000001
        /*0034*/ 	.byte	0x20, 0x0e, 0x00, 0x00, 0x01, 0x00, 0x00, 0x00, 0xa0, 0x0e, 0x00, 0x00, 0x01, 0x00, 0x00, 0x00
        /* <DEDUP_REMOVED lines=9> */
        /*00d4*/ 	.byte	0x10, 0xad, 0x00, 0x00, 0x01, 0x00, 0x00, 0x00, 0xa0, 0xcc, 0x00, 0x00


	//----- nvinfo : EIATTR_MERCURY_ISA_VERSION
	.align		4
.L_111:
        /*00e0*/ 	.byte	0x03, 0x5f
        /*00e2*/ 	.short	0x0101


	//----- nvinfo : EIATTR_UNUSED_LOAD_BYTE_OFFSET
	.align		4
        /*00e4*/ 	.byte	0x04, 0x44
        /*00e6*/ 	.short	(.L_113 - .L_112)


	//   ....[0]....
.L_112:
        /*00e8*/ 	.word	0x00000a80
        /*00ec*/ 	.word	0x0000fff0


	//   ....[1]....
        /*00f0*/ 	.word	0x00007930
        /*00f4*/ 	.word	0x0000fff0


	//----- nvinfo : EIATTR_INT_WARP_WIDE_INSTR_OFFSETS
	.align		4
.L_113:
        /*00f8*/ 	.byte	0x04, 0x31
        /*00fa*/ 	.short	(.L_115 - .L_114)


	//   ....[0]....
.L_114:
        /*00fc*/ 	.word	0x00000160


	//   ....[1]....
        /*0100*/ 	.word	0x000001a0


	//   ....[2]....
        /*0104*/ 	.word	0x00000210


	//   ....[3]....
        /*0108*/ 	.word	0x0000a090


	//   ....[4]....
        /*010c*/ 	.word	0x0000a120


	//   ....[5]....
        /*0110*/ 	.word	0x0000a570


	//   ....[6]....
        /*0114*/ 	.word	0x0000a5a0


	//   ....[7]....
        /*0118*/ 	.word	0x0000c000


	//   ....[8]....
        /*011c*/ 	.word	0x0000c090


	//----- nvinfo : EIATTR_COOP_GROUP_MASK_REGIDS
	.align		4
.L_115:
        /*0120*/ 	.byte	0x04, 0x29
        /*0122*/ 	.short	(.L_117 - .L_116)


	//   ....[0]....
.L_116:
        /*0124*/ 	.word	0xffffffff


	//   ....[1]....
        /*0128*/ 	.word	0xffffffff


	//   ....[2]....
        /*012c*/ 	.word	0xffffffff


	//   ....[3]....
        /*0130*/ 	.word	0xffffffff


	//   ....[4]....
        /*0134*/ 	.word	0xffffffff


	//   ....[5]....
        /*0138*/ 	.word	0xffffffff


	//   ....[6]....
        /*013c*/ 	.word	0xffffffff


	//   ....[7]....
        /*0140*/ 	.word	0xffffffff


	//   ....[8]....
        /*0144*/ 	.word	0xffffffff


	//   ....[9]....
        /*0148*/ 	.word	0xffffffff


	//   ....[10]....
        /*014c*/ 	.word	0xffffffff


	//   ....[11]....
        /*0150*/ 	.word	0xffffffff


	//   ....[12]....
        /*0154*/ 	.word	0xffffffff


	//   ....[13]....
        /*0158*/ 	.word	0xffffffff


	//   ....[14]....
        /*015c*/ 	.word	0xffffffff


	//   ....[15]....
        /*0160*/ 	.word	0xffffffff


	//   ....[16]....
        /*0164*/ 	.word	0xffffffff


	//   ....[17]....
        /*0168*/ 	.word	0xffffffff


	//   ....[18]....
        /*016c*/ 	.word	0xffffffff


	//   ....[19]....
        /*0170*/ 	.word	0xffffffff


	//   ....[20]....
        /*0174*/ 	.word	0xffffffff


	//   ....[21]....
        /*0178*/ 	.word	0xffffffff


	//   ....[22]....
        /*017c*/ 	.word	0xffffffff


	//   ....[23]....
        /*0180*/ 	.word	0xffffffff


	//   ....[24]....
        /*0184*/ 	.word	0xffffffff


	//   ....[25]....
        /*0188*/ 	.word	0xffffffff


	//   ....[26]....
        /*018c*/ 	.word	0xffffffff


	//   ....[27]....
        /*0190*/ 	.word	0xffffffff


	//   ....[28]....
        /*0194*/ 	.word	0xffffffff


	//   ....[29]....
        /*0198*/ 	.word	0xffffffff


	//   ....[30]....
        /*019c*/ 	.word	0xffffffff


	//   ....[31]....
        /*01a0*/ 	.word	0xffffffff


	//   ....[32]....
        /*01a4*/ 	.word	0xffffffff


	//   ....[33]....
        /*01a8*/ 	.word	0xffffffff


	//   ....[34]....
        /*01ac*/ 	.word	0xffffffff


	//   ....[35]....
        /*01b0*/ 	.word	0xffffffff


	//   ....[36]....
        /*01b4*/ 	.word	0xffffffff


	//   ....[37]....
        /*01b8*/ 	.word	0xffffffff


	//   ....[38]....
        /*01bc*/ 	.word	0xffffffff


	//   ....[39]....
        /*01c0*/ 	.word	0xffffffff


	//   ....[40]....
        /*01c4*/ 	.word	0xffffffff


	//   ....[41]....
        /*01c8*/ 	.word	0xffffffff


	//   ....[42]....
        /*01cc*/ 	.word	0xffffffff


	//   ....[43]....
        /*01d0*/ 	.word	0xffffffff


	//   ....[44]....
        /*01d4*/ 	.word	0xffffffff


	//   ....[45]....
        /*01d8*/ 	.word	0xffffffff


	//   ....[46]....
        /*01dc*/ 	.word	0xffffffff


	//   ....[47]....
        /*01e0*/ 	.word	0xffffffff


	//   ....[48]....
        /*01e4*/ 	.word	0xffffffff


	//   ....[49]....
        /*01e8*/ 	.word	0xffffffff


	//   ....[50]....
        /*01ec*/ 	.word	0xffffffff


	//   ....[51]....
        /*01f0*/ 	.word	0xffffffff


	//   ....[52]....
        /*01f4*/ 	.word	0xffffffff


	//   ....[53]....
        /*01f8*/ 	.word	0xffffffff


	//   ....[54]....
        /*01fc*/ 	.word	0xffffffff


	//   ....[55]....
        /*0200*/ 	.word	0xffffffff


	//   ....[56]....
        /*0204*/ 	.word	0x0500000f


	//   ....[57]....
        /*0208*/ 	.word	0x0500000f


	//   ....[58]....
        /*020c*/ 	.word	0x0500000f


	//   ....[59]....
        /*0210*/ 	.word	0x0500000f


	//   ....[60]....
        /*0214*/ 	.word	0x0500000f


	//   ....[61]....
        /*0218*/ 	.word	0x0500000f


	//   ....[62]....
        /*021c*/ 	.word	0x0500000f


	//   ....[63]....
        /*0220*/ 	.word	0x0500000f


	//   ....[64]....
        /*0224*/ 	.word	0x0500000f


	//   ....[65]....
        /*0228*/ 	.word	0x0500000f


	//   ....[66]....
        /*022c*/ 	.word	0x0500000f


	//   ....[67]....
        /*0230*/ 	.word	0x0500000f


	//   ....[68]....
        /*0234*/ 	.word	0x0500000f


	//   ....[69]....
        /*0238*/ 	.word	0x0500000f


	//   ....[70]....
        /*023c*/ 	.word	0x0500000f


	//   ....[71]....
        /*0240*/ 	.word	0x0500000f


	//   ....[72]....
        /*0244*/ 	.word	0x0500000f


	//   ....[73]....
        /*0248*/ 	.word	0x0500000f


	//   ....[74]....
        /*024c*/ 	.word	0x0500000f


	//----- nvinfo : EIATTR_COOP_GROUP_INSTR_OFFSETS
	.align		4
.L_117:
        /*0250*/ 	.byte	0x04, 0x28
        /*0252*/ 	.short	(.L_119 - .L_118)


	//   ....[0]....
.L_118:
        /*0254*/ 	.word	0x00000070


	//   ....[1]....
        /*0258*/ 	.word	0x00000170


	//   ....[2]....
        /*025c*/ 	.word	0x000001c0


	//   ....[3]....
        /*0260*/ 	.word	0x000003f0


	//   ....[4]....
        /*0264*/ 	.word	0x00000550


	//   ....[5]....
        /*0268*/ 	.word	0x00000670


	//   ....[6]....
        /*026c*/ 	.word	0x000007d0


	//   ....[7]....
        /*0270*/ 	.word	0x000014c0


	//   ....[8]....
        /*0274*/ 	.word	0x000027e0


	//   ....[9]....
        /*0278*/ 	.word	0x000028e0


	//   ....[10]....
        /*027c*/ 	.word	0x000030b0


	//   ....[11]....
        /*0280*/ 	.word	0x00003110


	//   ....[12]....
        /*0284*/ 	.word	0x000042c0


	//   ....[13]....
        /*0288*/ 	.word	0x00004f70


	//   ....[14]....
        /*028c*/ 	.word	0x00005000


	//   ....[15]....
        /*0290*/ 	.word	0x00005010


	//   ....[16]....
        /*0294*/ 	.word	0x00005060


	//   ....[17]....
        /*0298*/ 	.word	0x00006df0


	//   ....[18]....
        /*029c*/ 	.word	0x00006f00


	//   ....[19]....
        /*02a0*/ 	.word	0x00006f40


	//   ....[20]....
        /*02a4*/ 	.word	0x000070c0


	//   ....[21]....
        /*02a8*/ 	.word	0x000070f0


	//   ....[22]....
        /*02ac*/ 	.word	0x000092b0


	//   ....[23]....
        /*02b0*/ 	.word	0x00009430


	//   ....[24]....
        /*02b4*/ 	.word	0x00009460


	//   ....[25]....
        /*02b8*/ 	.word	0x000094a0


	//   ....[26]....
        /*02bc*/ 	.word	0x00009510


	//   ....[27]....
        /*02c0*/ 	.word	0x00009570


	//   ....[28]....
        /*02c4*/ 	.word	0x000095b0


	//   ....[29]....
        /*02c8*/ 	.word	0x00009730


	//   ....[30]....
        /*02cc*/ 	.word	0x00009790


	//   ....[31]....
        /*02d0*/ 	.word	0x000097d0


	//   ....[32]....
        /*02d4*/ 	.word	0x00009810


	//   ....[33]....
        /*02d8*/ 	.word	0x00009840


	//   ....[34]....
        /*02dc*/ 	.word	0x00009870


	//   ....[35]....
        /*02e0*/ 	.word	0x000098f0


	//   ....[36]....
        /*02e4*/ 	.word	0x00009920


	//   ....[37]....
        /*02e8*/ 	.word	0x000099a0


	//   ....[38]....
        /*02ec*/ 	.word	0x0000c350


	//   ....[39]....
        /*02f0*/ 	.word	0x0000c360


	//   ....[40]....
        /*02f4*/ 	.word	0x0000c450


	//   ....[41]....
        /*02f8*/ 	.word	0x0000c4b0


	//   ....[42]....
        /*02fc*/ 	.word	0x0000c4f0


	//   ....[43]....
        /*0300*/ 	.word	0x0000c530


	//   ....[44]....
        /*0304*/ 	.word	0x0000c560


	//   ....[45]....
        /*0308*/ 	.word	0x0000c590


	//   ....[46]....
        /*030c*/ 	.word	0x0000c700


	//   ....[47]....
        /*0310*/ 	.word	0x0000c760


	//   ....[48]....
        /*0314*/ 	.word	0x0000c7a0


	//   ....[49]....
        /*0318*/ 	.word	0x0000c7e0


	//   ....[50]....
        /*031c*/ 	.word	0x0000c810


	//   ....[51]....
        /*0320*/ 	.word	0x0000c840


	//   ....[52]....
        /*0324*/ 	.word	0x0000c900


	//   ....[53]....
        /*0328*/ 	.word	0x0000c920


	//   ....[54]....
        /*032c*/ 	.word	0x0000c990


	//   ....[55]....
        /*0330*/ 	.word	0x0000cdc0


	//   ....[56]....
        /*0334*/ 	.word	0x0000d2a0


	//   ....[57]....
        /*0338*/ 	.word	0x0000d690


	//   ....[58]....
        /*033c*/ 	.word	0x0000d720


	//   ....[59]....
        /*0340*/ 	.word	0x0000d7c0


	//   ....[60]....
        /*0344*/ 	.word	0x0000d870


	//   ....[61]....
        /*0348*/ 	.word	0x0000d8f0


	//   ....[62]....
        /*034c*/ 	.word	0x0000d970


	//   ....[63]....
        /*0350*/ 	.word	0x0000d9f0


	//   ....[64]....
        /*0354*/ 	.word	0x0000da70


	//   ....[65]....
        /*0358*/ 	.word	0x0000db00


	//   ....[66]....
        /*035c*/ 	.word	0x0000dbb0


	//   ....[67]....
        /*0360*/ 	.word	0x0000dc30


	//   ....[68]....
        /*0364*/ 	.word	0x0000dcb0


	//   ....[69]....
        /*0368*/ 	.word	0x0000dd30


	//   ....[70]....
        /*036c*/ 	.word	0x0000ddb0


	//   ....[71]....
        /*0370*/ 	.word	0x0000de20


	//   ....[72]....
        /*0374*/ 	.word	0x0000dec0


	//   ....[73]....
        /*0378*/ 	.word	0x0000df50


	//   ....[74]....
        /*037c*/ 	.word	0x0000e070


	//----- nvinfo : EIATTR_REG_RECONFIG
	.align		4
.L_119:
        /*0380*/ 	.byte	0x01, 0x54
	.zero		2


	//----- nvinfo : EIATTR_SYSCALL_OFFSETS
	.align		4
        /*0384*/ 	.byte	0x04, 0x46
        /*0386*/ 	.short	(.L_121 - .L_120)


	//   ....[0]....
.L_120:
        /*0388*/ 	.word	0x00001610


	//   ....[1]....
        /*038c*/ 	.word	0x0000a2a0


	//   ....[2]....
        /*0390*/ 	.word	0x0000a3d0


	//   ....[3]....
        /*0394*/ 	.word	0x0000a4d0


	//----- nvinfo : EIATTR_MBARRIER_INSTR_OFFSETS
	.align		4
.L_121:
        /*0398*/ 	.byte	0x04, 0x39
        /*039a*/ 	.short	(.L_123 - .L_122)


	//   ....[0]....
.L_122:
        /*039c*/ 	.word	0x000002a0
        /*03a0*/ 	.word	0x000000ff
        /*03a4*/ 	.word	0x00030800
        /*03a8*/ 	.short	0x0100
        /*03aa*/ 	.byte	0x08
	.zero		1


	//   ....[1]....
        /*03ac*/ 	.word	0x000002b0
        /*03b0*/ 	.word	0x000000ff
        /*03b4*/ 	.word	0x00030820
        /*03b8*/ 	.short	0x0100
        /*03ba*/ 	.byte	0x08
	.zero		1


	//   ....[2]....
        /*03bc*/ 	.word	0x000003a0
        /*03c0*/ 	.word	0x000000ff
        /*03c4*/ 	.word	0x00030830
        /*03c8*/ 	.short	0x0100
        /*03ca*/ 	.byte	0x08
	.zero		1


	//   ....[3]....
        /*03cc*/ 	.word	0x000003b0
        /*03d0*/ 	.word	0x000000ff
        /*03d4*/ 	.word	0x00030840
        /*03d8*/ 	.short	0x0100
        /*03da*/ 	.byte	0x08
	.zero		1


	//   ....[4]....
        /*03dc*/ 	.word	0x000003c0
        /*03e0*/ 	.word	0x000000ff
        /*03e4*/ 	.word	0x00030838
        /*03e8*/ 	.short	0x0100
        /*03ea*/ 	.byte	0x08
	.zero		1


	//   ....[5]....
        /*03ec*/ 	.word	0x000003d0
        /*03f0*/ 	.word	0x000000ff
        /*03f4*/ 	.word	0x00030848
        /*03f8*/ 	.short	0x0100
        /*03fa*/ 	.byte	0x08
	.zero		1


	//   ....[6]....
        /*03fc*/ 	.word	0x00000500
        /*0400*/ 	.word	0x000000ff
        /*0404*/ 	.word	0x00030850
        /*0408*/ 	.short	0x0100
        /*040a*/ 	.byte	0x08
	.zero		1


	//   ....[7]....
        /*040c*/ 	.word	0x00000510
        /*0410*/ 	.word	0x000000ff
        /*0414*/ 	.word	0x00030860
        /*0418*/ 	.short	0x0100
        /*041a*/ 	.byte	0x08
	.zero		1


	//   ....[8]....
        /*041c*/ 	.word	0x00000520
        /*0420*/ 	.word	0x000000ff
        /*0424*/ 	.word	0x00030858
        /*0428*/ 	.short	0x0100
        /*042a*/ 	.byte	0x08
	.zero		1


	//   ....[9]....
        /*042c*/ 	.word	0x00000530
        /*0430*/ 	.word	0x000000ff
        /*0434*/ 	.word	0x00030868
        /*0438*/ 	.short	0x0100
        /*043a*/ 	.byte	0x08
	.zero		1


	//   ....[10]....
        /*043c*/ 	.word	0x00000620
        /*0440*/ 	.word	0x000000ff
        /*0444*/ 	.word	0x00030870
        /*0448*/ 	.short	0x0100
        /*044a*/ 	.byte	0x06
	.zero		1


	//   ....[11]....
        /*044c*/ 	.word	0x00000630
        /*0450*/ 	.word	0x000000ff
        /*0454*/ 	.word	0x00030880
        /*0458*/ 	.short	0x0100
        /*045a*/ 	.byte	0x06
	.zero		1


	//   ....[12]....
        /*045c*/ 	.word	0x00000640
        /*0460*/ 	.word	0x000000ff
        /*0464*/ 	.word	0x00030878
        /*0468*/ 	.short	0x0100
        /*046a*/ 	.byte	0x06
	.zero		1


	//   ....[13]....
        /*046c*/ 	.word	0x00000650
        /*0470*/ 	.word	0x000000ff
        /*0474*/ 	.word	0x00030888
        /*0478*/ 	.short	0x0100
        /*047a*/ 	.byte	0x06
	.zero		1


	//   ....[14]....
        /*047c*/ 	.word	0x00000780
        /*0480*/ 	.word	0x000000ff
        /*0484*/ 	.word	0x00030890
        /*0488*/ 	.short	0x0100
        /*048a*/ 	.byte	0x08
	.zero		1


	//   ....[15]....
        /*048c*/ 	.word	0x00000790
        /*0490*/ 	.word	0x000000ff
        /*0494*/ 	.word	0x000308a0
        /*0498*/ 	.short	0x0100
        /*049a*/ 	.byte	0x08
	.zero		1


	//   ....[16]....
        /*049c*/ 	.word	0x000007a0
        /*04a0*/ 	.word	0x000000ff
        /*04a4*/ 	.word	0x00030898
        /*04a8*/ 	.short	0x0100
        /*04aa*/ 	.byte	0x08
	.zero		1


	//   ....[17]....
        /*04ac*/ 	.word	0x000007b0
        /*04b0*/ 	.word	0x000000ff
        /*04b4*/ 	.word	0x000308a8
        /*04b8*/ 	.short	0x0100
        /*04ba*/ 	.byte	0x08
	.zero		1


	//   ....[18]....
        /*04bc*/ 	.word	0x000008e0
        /*04c0*/ 	.word	0x000000ff
        /*04c4*/ 	.word	0x000308b0
        /*04c8*/ 	.short	0x0100
        /*04ca*/ 	.byte	0x08
	.zero		1


	//   ....[19]....
        /*04cc*/ 	.word	0x000008f0
        /*04d0*/ 	.word	0x000000ff
        /*04d4*/ 	.word	0x000308c0
        /*04d8*/ 	.short	0x0100
        /*04da*/ 	.byte	0x08
	.zero		1


	//   ....[20]....
        /*04dc*/ 	.word	0x00000900
        /*04e0*/ 	.word	0x000000ff
        /*04e4*/ 	.word	0x000308b8
        /*04e8*/ 	.short	0x0100
        /*04ea*/ 	.byte	0x08
	.zero		1


	//   ....[21]....
        /*04ec*/ 	.word	0x00000910
        /*04f0*/ 	.word	0x000000ff
        /*04f4*/ 	.word	0x000308c8
        /*04f8*/ 	.short	0x0100
        /*04fa*/ 	.byte	0x08
	.zero		1


	//   ....[22]....
        /*04fc*/ 	.word	0x00001690
        /*0500*/ 	.word	0x000000ff
        /*0504*/ 	.word	0x00030800
        /*0508*/ 	.short	0x010a
        /*050a*/ 	.byte	0x28
	.zero		1


	//   ....[23]....
        /*050c*/ 	.word	0x00001710
        /*0510*/ 	.word	0x00000003
        /*0514*/ 	.word	0x00030830
        /*0518*/ 	.short	0x010a
        /*051a*/ 	.byte	0x3f
	.zero		1


	//   ....[24]....
        /*051c*/ 	.word	0x00001780
        /*0520*/ 	.word	0x00000003
        /*0524*/ 	.word	0x00030830
        /*0528*/ 	.short	0x010a
        /*052a*/ 	.byte	0x3f
	.zero		1


	//   ....[25]....
        /*052c*/ 	.word	0x00002910
        /*0530*/ 	.word	0x00000003
        /*0534*/ 	.word	0x00000000
        /*0538*/ 	.short	0x0101
        /*053a*/ 	.byte	0x3f
	.zero		1


	//   ....[26]....
        /*053c*/ 	.word	0x00004500
        /*0540*/ 	.word	0x000000ff
        /*0544*/ 	.word	0x00030830
        /*0548*/ 	.short	0x010a
        /*054a*/ 	.byte	0x06
	.zero		1


	//   ....[27]....
        /*054c*/ 	.word	0x00004540
        /*0550*/ 	.word	0x000000ff
        /*0554*/ 	.word	0x00030830
        /*0558*/ 	.short	0x010a
        /*055a*/ 	.byte	0x06
	.zero		1


	//   ....[28]....
        /*055c*/ 	.word	0x00004740
        /*0560*/ 	.word	0x000000ff
        /*0564*/ 	.word	0x00030850
        /*0568*/ 	.short	0x010a
        /*056a*/ 	.byte	0x06
	.zero		1


	//   ....[29]....
        /*056c*/ 	.word	0x00004780
        /*0570*/ 	.word	0x000000ff
        /*0574*/ 	.word	0x00030850
        /*0578*/ 	.short	0x010a
        /*057a*/ 	.byte	0x06
	.zero		1


	//   ....[30]....
        /*057c*/ 	.word	0x00005570
        /*0580*/ 	.word	0x00000005
        /*0584*/ 	.word	0x00000000
        /*0588*/ 	.short	0x0101
        /*058a*/ 	.byte	0x3f
	.zero		1


	//   ....[31]....
        /*058c*/ 	.word	0x00005600
        /*0590*/ 	.word	0x0000000a
        /*0594*/ 	.word	0x00000000
        /*0598*/ 	.short	0x0101
        /*059a*/ 	.byte	0x3f
	.zero		1


	//   ....[32]....
        /*059c*/ 	.word	0x00006e70
        /*05a0*/ 	.word	0x000000ff
        /*05a4*/ 	.word	0x00030850
        /*05a8*/ 	.short	0x010a
        /*05aa*/ 	.byte	0x05
	.zero		1


	//   ....[33]....
        /*05ac*/ 	.word	0x00006eb0
        /*05b0*/ 	.word	0x000000ff
        /*05b4*/ 	.word	0x00030850
        /*05b8*/ 	.short	0x010a
        /*05ba*/ 	.byte	0x05
	.zero		1


	//   ....[34]....
        /*05bc*/ 	.word	0x000076d0
        /*05c0*/ 	.word	0x00000009
        /*05c4*/ 	.word	0x00000000
        /*05c8*/ 	.short	0x0101
        /*05ca*/ 	.byte	0x3f
	.zero		1


	//   ....[35]....
        /*05cc*/ 	.word	0x000084a0
        /*05d0*/ 	.word	0x000000ff
        /*05d4*/ 	.word	0x00000000
        /*05d8*/ 	.short	0x0101
        /*05da*/ 	.byte	0x04
	.zero		1


	//   ....[36]....
        /*05dc*/ 	.word	0x0000a990
        /*05e0*/ 	.word	0x00000005
        /*05e4*/ 	.word	0x00030840
        /*05e8*/ 	.short	0x010a
        /*05ea*/ 	.byte	0x3f
	.zero		1


	//   ....[37]....
        /*05ec*/ 	.word	0x0000ace0
        /*05f0*/ 	.word	0x0000001a
        /*05f4*/ 	.word	0x00030820
        /*05f8*/ 	.short	0x010a
        /*05fa*/ 	.byte	0x3f
	.zero		1


	//   ....[38]....
        /*05fc*/ 	.word	0x0000afd0
        /*0600*/ 	.word	0x00000003
        /*0604*/ 	.word	0x00030840
        /*0608*/ 	.short	0x010a
        /*060a*/ 	.byte	0x3f
	.zero		1


	//   ....[39]....
        /*060c*/ 	.word	0x0000b1b0
        /*0610*/ 	.word	0x00000002
        /*0614*/ 	.word	0x00000060
        /*0618*/ 	.short	0x010a
        /*061a*/ 	.byte	0x3f
	.zero		1


	//   ....[40]....
        /*061c*/ 	.word	0x0000b620
        /*0620*/ 	.word	0x00000003
        /*0624*/ 	.word	0x00030840
        /*0628*/ 	.short	0x010a
        /*062a*/ 	.byte	0x3f
	.zero		1


	//   ....[41]....
        /*062c*/ 	.word	0x0000b800
        /*0630*/ 	.word	0x00000003
        /*0634*/ 	.word	0x00000060
        /*0638*/ 	.short	0x010a
        /*063a*/ 	.byte	0x3f
	.zero		1


	//   ....[42]....
        /*063c*/ 	.word	0x0000bbc0
        /*0640*/ 	.word	0x00000002
        /*0644*/ 	.word	0x00030840
        /*0648*/ 	.short	0x010a
        /*064a*/ 	.byte	0x3f
	.zero		1


	//   ....[43]....
        /*064c*/ 	.word	0x0000bdb0
        /*0650*/ 	.word	0x00000002
        /*0654*/ 	.word	0x00000060
        /*0658*/ 	.short	0x010a
        /*065a*/ 	.byte	0x3f
	.zero		1


	//   ....[44]....
        /*065c*/ 	.word	0x0000c100
        /*0660*/ 	.word	0x00000003
        /*0664*/ 	.word	0x00030860
        /*0668*/ 	.short	0x010a
        /*066a*/ 	.byte	0x3f
	.zero		1


	//   ....[45]....
        /*066c*/ 	.word	0x0000cd40
        /*0670*/ 	.word	0x00000009
        /*0674*/ 	.word	0x00030820
        /*0678*/ 	.short	0x010a
        /*067a*/ 	.byte	0x3f
	.zero		1


	//   ....[46]....
        /*067c*/ 	.word	0x0000cee0
        /*0680*/ 	.word	0x00000007
        /*0684*/ 	.word	0x00000000
        /*0688*/ 	.short	0x010a
        /*068a*/ 	.byte	0x3f
	.zero		1


	//   ....[47]....
        /*068c*/ 	.word	0x0000cf50
        /*0690*/ 	.word	0x00000003
        /*0694*/ 	.word	0x00000000
        /*0698*/ 	.short	0x010a
        /*069a*/ 	.byte	0x3f
	.zero		1


	//   ....[48]....
        /*069c*/ 	.word	0x0000cfb0
        /*06a0*/ 	.word	0x00000005
        /*06a4*/ 	.word	0x00000000
        /*06a8*/ 	.short	0x010a
        /*06aa*/ 	.byte	0x3f
	.zero		1


	//   ....[49]....
        /*06ac*/ 	.word	0x0000cfe0
        /*06b0*/ 	.word	0x00000003
        /*06b4*/ 	.word	0x00000000
        /*06b8*/ 	.short	0x010a
        /*06ba*/ 	.byte	0x3f
	.zero		1


	//   ....[50]....
        /*06bc*/ 	.word	0x0000d050
        /*06c0*/ 	.word	0x00000003
        /*06c4*/ 	.word	0x00030800
        /*06c8*/ 	.short	0x010a
        /*06ca*/ 	.byte	0x3f
	.zero		1


	//   ....[51]....
        /*06cc*/ 	.word	0x0000d0a0
        /*06d0*/ 	.word	0x00000003
        /*06d4*/ 	.word	0x00030830
        /*06d8*/ 	.short	0x010a
        /*06da*/ 	.byte	0x3f
	.zero		1


	//   ....[52]....
        /*06dc*/ 	.word	0x0000d100
        /*06e0*/ 	.word	0x00000005
        /*06e4*/ 	.word	0x00030830
        /*06e8*/ 	.short	0x010a
        /*06ea*/ 	.byte	0x3f
	.zero		1


	//   ....[53]....
        /*06ec*/ 	.word	0x0000d160
        /*06f0*/ 	.word	0x00000005
        /*06f4*/ 	.word	0x00030850
        /*06f8*/ 	.short	0x010a
        /*06fa*/ 	.byte	0x3f
	.zero		1


	//   ....[54]....
        /*06fc*/ 	.word	0x0000d1c0
        /*0700*/ 	.word	0x0000000a
        /*0704*/ 	.word	0x00030850
        /*0708*/ 	.short	0x010a
        /*070a*/ 	.byte	0x3f
	.zero		1


	//   ....[55]....
        /*070c*/ 	.word	0x0000d360
        /*0710*/ 	.word	0x00000005
        /*0714*/ 	.word	0x00030840
        /*0718*/ 	.short	0x010a
        /*071a*/ 	.byte	0x3f
	.zero		1


	//   ....[56]....
        /*071c*/ 	.word	0x0000d3b0
        /*0720*/ 	.word	0x0000001a
        /*0724*/ 	.word	0x00030820
        /*0728*/ 	.short	0x010a
        /*072a*/ 	.byte	0x3f
	.zero		1


	//   ....[57]....
        /*072c*/ 	.word	0x0000d400
        /*0730*/ 	.word	0x00000003
        /*0734*/ 	.word	0x00030840
        /*0738*/ 	.short	0x010a
        /*073a*/ 	.byte	0x3f
	.zero		1


	//   ....[58]....
        /*073c*/ 	.word	0x0000d450
        /*0740*/ 	.word	0x00000002
        /*0744*/ 	.word	0x00000060
        /*0748*/ 	.short	0x010a
        /*074a*/ 	.byte	0x3f
	.zero		1


	//   ....[59]....
        /*074c*/ 	.word	0x0000d4a0
        /*0750*/ 	.word	0x00000003
        /*0754*/ 	.word	0x00030840
        /*0758*/ 	.short	0x010a
        /*075a*/ 	.byte	0x3f
	.zero		1


	//   ....[60]....
        /*075c*/ 	.word	0x0000d4f0
        /*0760*/ 	.word	0x00000003
        /*0764*/ 	.word	0x00000060
        /*0768*/ 	.short	0x010a
        /*076a*/ 	.byte	0x3f
	.zero		1


	//   ....[61]....
        /*076c*/ 	.word	0x0000d540
        /*0770*/ 	.word	0x00000002
        /*0774*/ 	.word	0x00030840
        /*0778*/ 	.short	0x010a
        /*077a*/ 	.byte	0x3f
	.zero		1


	//   ....[62]....
        /*077c*/ 	.word	0x0000d590
        /*0780*/ 	.word	0x00000002
        /*0784*/ 	.word	0x00000060
        /*0788*/ 	.short	0x010a
        /*078a*/ 	.byte	0x3f
	.zero		1


	//   ....[63]....
        /*078c*/ 	.word	0x0000d5e0
        /*0790*/ 	.word	0x00000003
        /*0794*/ 	.word	0x00030860
        /*0798*/ 	.short	0x010a
        /*079a*/ 	.byte	0x3f
	.zero		1


	//   ....[64]....
        /*079c*/ 	.word	0x0000df90
        /*07a0*/ 	.word	0x00000009
        /*07a4*/ 	.word	0x00030820
        /*07a8*/ 	.short	0x010a
        /*07aa*/ 	.byte	0x3f
	.zero		1


	//   ....[65]....
        /*07ac*/ 	.word	0x0000e130
        /*07b0*/ 	.word	0x00000007
        /*07b4*/ 	.word	0x00000000
        /*07b8*/ 	.short	0x010a
        /*07ba*/ 	.byte	0x3f
	.zero		1


	//   ....[66]....
        /*07bc*/ 	.word	0x0000e180
        /*07c0*/ 	.word	0x00000003
        /*07c4*/ 	.word	0x00000000
        /*07c8*/ 	.short	0x010a
        /*07ca*/ 	.byte	0x3f
	.zero		1


	//   ....[67]....
        /*07cc*/ 	.word	0x0000e1d0
        /*07d0*/ 	.word	0x00000005
        /*07d4*/ 	.word	0x00000000
        /*07d8*/ 	.short	0x010a
        /*07da*/ 	.byte	0x3f
	.zero		1


	//----- nvinfo : EIATTR_NUM_MBARRIERS
	.align		4
.L_123:
        /*07dc*/ 	.byte	0x03, 0x38
        /*07de*/ 	.short	0x0016


	//----- nvinfo : EIATTR_EXIT_INSTR_OFFSETS
	.align		4
        /*07e0*/ 	.byte	0x04, 0x1c
        /*07e2*/ 	.short	(.L_125 - .L_124)


	//   ....[0]....
.L_124:
        /*07e4*/ 	.word	0x00000ab0


	//   ....[1]....
        /*07e8*/ 	.word	0x00009270


	//   ....[2]....
        /*07ec*/ 	.word	0x000092d0


	//   ....[3]....
        /*07f0*/ 	.word	0x0000d030


	//----- nvinfo : EIATTR_MAX_THREADS
	.align		4
.L_125:
        /*07f4*/ 	.byte	0x04, 0x05
        /*07f6*/ 	.short	(.L_127 - .L_126)
.L_126:
        /*07f8*/ 	.word	0x00000200
        /*07fc*/ 	.word	0x00000001
        /*0800*/ 	.word	0x00000001


	//----- nvinfo : EIATTR_CRS_STACK_SIZE
	.align		4
.L_127:
        /*0804*/ 	.byte	0x04, 0x1e
        /*0806*/ 	.short	(.L_129 - .L_128)
.L_128:
        /*0808*/ 	.word	0x00000000


	//----- nvinfo : EIATTR_CBANK_PARAM_SIZE
	.align		4
.L_129:
        /*080c*/ 	.byte	0x03, 0x19
        /*080e*/ 	.short	0x0a70


	//----- nvinfo : EIATTR_PARAM_CBANK
	.align		4
        /*0810*/ 	.byte	0x04, 0x0a
        /*0812*/ 	.short	(.L_131 - .L_130)
	.align		4
.L_130:
        /*0814*/ 	.word	index@(.nv.constant0._ZN7cutlass13device_kernelIN5flash11enable_sm90INS1_16FlashAttnFwdSm90INS1_25CollectiveMainloopFwdSm90ILi2EN4cute5tupleIJNS5_1CILi1EEES8_S8_EEENS6_IJNS7_ILi192EEESA_NS7_ILi64EEEEEELi64ENS_6half_tEfNS_4arch4Sm90ELb0ELb0ELb0ELb1ELb0ELb0ELb0ELb0ELb1ELb0ELb0ELb0EEENS1_21CollectiveEpilogueFwdINS6_IJSA_SB_SA_EEES9_SD_SF_Li384ELb1ELb0ELb0ELb0EEENS1_36VarlenDynamicPersistentTileSchedulerILi192ELi192ELi384ELi32ELb0ELb0ELb1ELb0ELb1ELb1EEEEEEEEEvNT_6ParamsE)
        /*0818*/ 	.short	0x0210
        /*081a*/ 	.short	0x0a70


	//----- nvinfo : EIATTR_SW_WAR
	.align		4
.L_131:
        /*081c*/ 	.byte	0x04, 0x36
        /*081e*/ 	.short	(.L_133 - .L_132)
.L_132:
        /*0820*/ 	.word	0x00000008
.L_133:


//--------------------- .nv.info._ZN7cutlass13device_kernelIN5flash11enable_sm90INS1_16FlashAttnFwdSm90INS1_25CollectiveMainloopFwdSm90ILi2EN4cute5tupleIJNS5_1CILi1EEES8_S8_EEENS6_IJNS7_ILi192EEESA_NS7_ILi64EEEEEELi64ENS_6half_tEfNS_4arch4Sm90ELb0ELb0ELb0ELb1ELb0ELb1ELb0ELb0ELb1ELb0ELb0ELb0EEENS1_21CollectiveEpilogueFwdINS6_IJSA_SB_SA_EEES9_SD_SF_Li384ELb1ELb0ELb0ELb0EEENS1_36VarlenDynamicPersistentTileSchedulerILi192ELi192ELi384ELi32ELb0ELb0ELb1ELb0ELb1ELb1EEEEEEEEEvNT_6ParamsE --------------------------
	.section	.nv.info._ZN7cutlass13device_kernelIN5flash11enable_sm90INS1_16FlashAttnFwdSm90INS1_25CollectiveMainloopFwdSm90ILi2EN4cute5tupleIJNS5_1CILi1EEES8_S8_EEENS6_IJNS7_ILi192EEESA_NS7_ILi64EEEEEELi64ENS_6half_tEfNS_4arch4Sm90ELb0ELb0ELb0ELb1ELb0ELb1ELb0ELb0ELb1ELb0ELb0ELb0EEENS1_21CollectiveEpilogueFwdINS6_IJSA_SB_SA_EEES9_SD_SF_Li384ELb1ELb0ELb0ELb0EEENS1_36VarlenDynamicPersistentTileSchedulerILi192ELi192ELi384ELi32ELb0ELb0ELb1ELb0ELb1ELb1EEEEEEEEEvNT_6ParamsE,"",@"SHT_CUDA_INFO"
	.sectionflags	@""
	.align	4


	//----- nvinfo : EIATTR_CUDA_API_VERSION
	.align		4
        /*0000*/ 	.byte	0x04, 0x37
        /*0002*/ 	.short	(.L_135 - .L_134)
.L_134:
        /*0004*/ 	.word	0x00000082


	//----- nvinfo : EIATTR_KPARAM_INFO
	.align		4
.L_135:
        /*0008*/ 	.byte	0x04, 0x17
        /*000a*/ 	.short	(.L_137 - .L_136)
.L_136:
        /*000c*/ 	.word	0x00000000
        /*0010*/ 	.short	0x0000
        /*0012*/ 	.short	0x0070
        /*0014*/ 	.byte	0x00, 0xf0, 0x01, 0x28


	//----- nvinfo : EIATTR_SPARSE_MMA_MASK
	.align		4
.L_137:
        /*0018*/ 	.byte	0x03, 0x50
        /*001a*/ 	.short	0x0000


	//----- nvinfo : EIATTR_MAXREG_COUNT
	.align		4
        /*001c*/ 	.byte	0x03, 0x1b
        /*001e*/ 	.short	0x0080


	//----- nvinfo : EIATTR_NUM_BARRIERS
	.align		4
        /*0020*/ 	.byte	0x02, 0x4c
        /*0022*/ 	.byte	0x10
	.zero		1


	//----- nvinfo : EIATTR_EXTERNS
	.align		4
        /*0024*/ 	.byte	0x04, 0x0f
        /*0026*/ 	.short	(.L_139 - .L_138)


	//   ....[0]....
	.align		4
.L_138:
        /*0028*/ 	.word	index@(__assertfail)


	//----- nvinfo : EIATTR_ANNOTATIONS
	.align		4
.L_139:
        /*002c*/ 	.byte	0x04, 0x55
        /*002e*/ 	.short	(.L_141 - .L_140)


	//   ....[0]....
.L_140:
        /* <DEDUP_REMOVED lines=45> */


	//----- nvinfo : EIATTR_MERCURY_ISA_VERSION
	.align		4
.L_141:
        /*02f0*/ 	.byte	0x03, 0x5f
        /*02f2*/ 	.short	0x0101


	//----- nvinfo : EIATTR_UNUSED_LOAD_BYTE_OFFSET
	.align		4
        /*02f4*/ 	.byte	0x04, 0x44
        /*02f6*/ 	.short	(.L_143 - .L_142)


	//   ....[0]....
.L_142:
        /*02f8*/ 	.word	0x00000b00
        /*02fc*/ 	.word	0x0000fff0


	//   ....[1]....
        /*0300*/ 	.word	0x0000e9f0
        /*0304*/ 	.word	0x0000fff0


	//----- nvinfo : EIATTR_INT_WARP_WIDE_INSTR_OFFSETS
	.align		4
.L_143:
        /*0308*/ 	.byte	0x04, 0x31
        /*030a*/ 	.short	(.L_145 - .L_144)


	//   ....[0]....
.L_144:
        /*030c*/ 	.word	0x000001b0


	//   ....[1]....
        /*0310*/ 	.word	0x00000250


	//   ....[2]....
        /*0314*/ 	.word	0x000002c0


	//   ....[3]....
        /*0318*/ 	.word	0x00011db0


	//   ....[4]....
        /*031c*/ 	.word	0x00011e40


	//   ....[5]....
        /*0320*/ 	.word	0x00012280


	//   ....[6]....
        /*0324*/ 	.word	0x000122b0


	//   ....[7]....
        /*0328*/ 	.word	0x00013d50


	//   ....[8]....
        /*032c*/ 	.word	0x00013de0


	//----- nvinfo : EIATTR_COOP_GROUP_MASK_REGIDS
	.align		4
.L_145:
        /*0330*/ 	.byte	0x04, 0x29
        /*0332*/ 	.short	(.L_147 - .L_146)


	//   ....[0]....
.L_146:
        /*0334*/ 	.word	0xffffffff


	//   ....[1]....
        /*0338*/ 	.word	0xffffffff


	//   ....[2]....
        /*033c*/ 	.word	0xffffffff


	//   ....[3]....
        /*0340*/ 	.word	0xffffffff


	//   ....[4]....
        /*0344*/ 	.word	0xffffffff


	//   ....[5]....
        /*0348*/ 	.word	0xffffffff


	//   ....[6]....
        /*034c*/ 	.word	0xffffffff


	//   ....[7]....
        /*0350*/ 	.word	0xffffffff


	//   ....[8]....
        /*0354*/ 	.word	0xffffffff


	//   ....[9]....
        /*0358*/ 	.word	0xffffffff


	//   ....[10]....
        /*035c*/ 	.word	0xffffffff


	//   ....[11]....
        /*0360*/ 	.word	0xffffffff


	//   ....[12]....
        /*0364*/ 	.word	0xffffffff


	//   ....[13]....
        /*0368*/ 	.word	0xffffffff


	//   ....[14]....
        /*036c*/ 	.word	0xffffffff


	//   ....[15]....
        /*0370*/ 	.word	0xffffffff


	//   ....[16]....
        /*0374*/ 	.word	0xffffffff


	//   ....[17]....
        /*0378*/ 	.word	0xffffffff


	//   ....[18]....
        /*037c*/ 	.word	0xffffffff


	//   ....[19]....
        /*0380*/ 	.word	0xffffffff


	//   ....[20]....
        /*0384*/ 	.word	0xffffffff


	//   ....[21]....
        /*0388*/ 	.word	0xffffffff


	//   ....[22]....
        /*038c*/ 	.word	0xffffffff


	//   ....[23]....
        /*0390*/ 	.word	0xffffffff


	//   ....[24]....
        /*0394*/ 	.word	0xffffffff


	//   ....[25]....
        /*0398*/ 	.word	0xffffffff


	//   ....[26]....
        /*039c*/ 	.word	0xffffffff


	//   ....[27]....
        /*03a0*/ 	.word	0xffffffff


	//   ....[28]....
        /*03a4*/ 	.word	0xffffffff


	//   ....[29]....
        /*03a8*/ 	.word	0xffffffff


	//   ....[30]....
        /*03ac*/ 	.word	0xffffffff


	//   ....[31]....
        /*03b0*/ 	.word	0xffffffff


	//   ....[32]....
        /*03b4*/ 	.word	0xffffffff


	//   ....[33]....
        /*03b8*/ 	.word	0xffffffff


	//   ....[34]....
        /*03bc*/ 	.word	0xffffffff


	//   ....[35]....
        /*03c0*/ 	.word	0xffffffff


	//   ....[36]....
        /*03c4*/ 	.word	0xffffffff


	//   ....[37]....
        /*03c8*/ 	.word	0xffffffff


	//   ....[38]....
        /*03cc*/ 	.word	0xffffffff


	//   ....[39]....
        /*03d0*/ 	.word	0xffffffff


	//   ....[40]....
        /*03d4*/ 	.word	0xffffffff


	//   ....[41]....
        /*03d8*/ 	.word	0xffffffff


	//   ....[42]....
        /*03dc*/ 	.word	0xffffffff


	//   ....[43]....
        /*03e0*/ 	.word	0xffffffff


	//   ....[44]....
        /*03e4*/ 	.word	0xffffffff


	//   ....[45]....
        /*03e8*/ 	.word	0xffffffff


	//   ....[46]....
        /*03ec*/ 	.word	0xffffffff


	//   ....[47]....
        /*03f0*/ 	.word	0xffffffff


	//   ....[48]....
        /*03f4*/ 	.word	0xffffffff


	//   ....[49]....
        /*03f8*/ 	.word	0xffffffff


	//   ....[50]....
        /*03fc*/ 	.word	0xffffffff


	//   ....[51]....
        /*0400*/ 	.word	0xffffffff


	//   ....[52]....
        /*0404*/ 	.word	0xffffffff


	//   ....[53]....
        /*0408*/ 	.word	0xffffffff


	//   ....[54]....
        /*040c*/ 	.word	0xffffffff


	//   ....[55]....
        /*0410*/ 	.word	0xffffffff


	//   ....[56]....
        /*0414*/ 	.word	0x0500000f


	//   ....[57]....
        /*0418*/ 	.word	0x0500000f


	//   ....[58]....
        /*041c*/ 	.word	0x0500000f


	//   ....[59]....
        /*0420*/ 	.word	0x0500000f


	//   ....[60]....
        /*0424*/ 	.word	0x0500000f


	//   ....[61]....
        /*0428*/ 	.word	0x0500000f


	//   ....[62]....
        /*042c*/ 	.word	0x0500000f


	//   ....[63]....
        /*0430*/ 	.word	0x0500000f


	//   ....[64]....
        /*0434*/ 	.word	0x0500000f


	//   ....[65]....
        /*0438*/ 	.word	0x0500000f


	//   ....[66]....
        /*043c*/ 	.word	0x0500000f


	//   ....[67]....
        /*0440*/ 	.word	0x0500000f


	//   ....[68]....
        /*0444*/ 	.word	0x0500000f


	//   ....[69]....
        /*0448*/ 	.word	0x0500000f


	//   ....[70]....
        /*044c*/ 	.word	0x0500000f


	//   ....[71]....
        /*0450*/ 	.word	0x0500000f


	//   ....[72]....
        /*0454*/ 	.word	0x0500000f


	//   ....[73]....
        /*0458*/ 	.word	0x0500000f


	//   ....[74]....
        /*045c*/ 	.word	0x0500000f


	//   ....[75]....
        /*0460*/ 	.word	0x0500000f


	//   ....[76]....
        /*0464*/ 	.word	0x0500000f


	//   ....[77]....
        /*0468*/ 	.word	0x0500000f


	//   ....[78]....
        /*046c*/ 	.word	0x0500000f


	//   ....[79]....
        /*0470*/ 	.word	0x0500000f


	//   ....[80]....
        /*0474*/ 	.word	0x0500000f


	//   ....[81]....
        /*0478*/ 	.word	0x0500000f


	//   ....[82]....
        /*047c*/ 	.word	0x0500000f


	//   ....[83]....
        /*0480*/ 	.word	0x0500000f


	//   ....[84]....
        /*0484*/ 	.word	0x0500000f


	//----- nvinfo : EIATTR_COOP_GROUP_INSTR_OFFSETS
	.align		4
.L_147:
        /*0488*/ 	.byte	0x04, 0x28
        /*048a*/ 	.short	(.L_149 - .L_148)


	//   ....[0]....
.L_148:
        /*048c*/ 	.word	0x00000060


	//   ....[1]....
        /*0490*/ 	.word	0x000001c0


	//   ....[2]....
        /*0494*/ 	.word	0x00000270


	//   ....[3]....
        /*0498*/ 	.word	0x00000430


	//   ....[4]....
        /*049c*/ 	.word	0x00000590


	//   ....[5]....
        /*04a0*/ 	.word	0x000006b0


	//   ....[6]....
        /*04a4*/ 	.word	0x00000810


	//   ....[7]....
        /*04a8*/ 	.word	0x00005710


	//   ....[8]....
        /*04ac*/ 	.word	0x00008e50


	//   ....[9]....
        /*04b0*/ 	.word	0x00008e70


	//   ....[10]....
        /*04b4*/ 	.word	0x00009430


	//   ....[11]....
        /*04b8*/ 	.word	0x00009480


	//   ....[12]....
        /*04bc*/ 	.word	0x0000abe0


	//   ....[13]....
        /*04c0*/ 	.word	0x0000b8c0


	//   ....[14]....
        /*04c4*/ 	.word	0x0000b8f0


	//   ....[15]....
        /*04c8*/ 	.word	0x0000b9e0


	//   ....[16]....
        /*04cc*/ 	.word	0x0000ba10


	//   ....[17]....
        /*04d0*/ 	.word	0x0000db10


	//   ....[18]....
        /*04d4*/ 	.word	0x0000dd60


	//   ....[19]....
        /*04d8*/ 	.word	0x0000dda0


	//   ....[20]....
        /*04dc*/ 	.word	0x0000e550


	//   ....[21]....
        /*04e0*/ 	.word	0x0000e580


	//   ....[22]....
        /*04e4*/ 	.word	0x000103f0


	//   ....[23]....
        /*04e8*/ 	.word	0x00010580


	//   ....[24]....
        /*04ec*/ 	.word	0x000105b0


	//   ....[25]....
        /*04f0*/ 	.word	0x000105e0


	//   ....[26]....
        /*04f4*/ 	.word	0x00010620


	//   ....[27]....
        /*04f8*/ 	.word	0x00010670


	//   ....[28]....
        /*04fc*/ 	.word	0x000106d0


	//   ....[29]....
        /*0500*/ 	.word	0x00010890


	//   ....[30]....
        /*0504*/ 	.word	0x000108f0


	//   ....[31]....
        /*0508*/ 	.word	0x00010930


	//   ....[32]....
        /*050c*/ 	.word	0x00010970


	//   ....[33]....
        /*0510*/ 	.word	0x000109a0


	//   ....[34]....
        /*0514*/ 	.word	0x000109d0


	//   ....[35]....
        /*0518*/ 	.word	0x00010a50


	//   ....[36]....
        /*051c*/ 	.word	0x00010a80


	//   ....[37]....
        /*0520*/ 	.word	0x00010b00


	//   ....[38]....
        /*0524*/ 	.word	0x000140a0


	//   ....[39]....
        /*0528*/ 	.word	0x000140b0


	//   ....[40]....
        /*052c*/ 	.word	0x000141a0


	//   ....[41]....
        /*0530*/ 	.word	0x00014200


	//   ....[42]....
        /*0534*/ 	.word	0x00014240


	//   ....[43]....
        /*0538*/ 	.word	0x00014280


	//   ....[44]....
        /*053c*/ 	.word	0x000142b0


	//   ....[45]....
        /*0540*/ 	.word	0x000142e0


	//   ....[46]....
        /*0544*/ 	.word	0x00014450


	//   ....[47]....
        /*0548*/ 	.word	0x000144b0


	//   ....[48]....
        /*054c*/ 	.word	0x000144f0


	//   ....[49]....
        /*0550*/ 	.word	0x00014530


	//   ....[50]....
        /*0554*/ 	.word	0x00014560


	//   ....[51]....
        /*0558*/ 	.word	0x00014590


	//   ....[52]....
        /*055c*/ 	.word	0x00014650


	//   ....[53]....
        /*0560*/ 	.word	0x00014670


	//   ....[54]....
        /*0564*/ 	.word	0x000146e0


	//   ....[55]....
        /*0568*/ 	.word	0x00014b10


	//   ....[56]....
        /*056c*/ 	.word	0x00014f70


	//   ....[57]....
        /*0570*/ 	.word	0x00015020


	//   ....[58]....
        /*0574*/ 	.word	0x000150c0


	//   ....[59]....
        /*0578*/ 	.word	0x00015160


	//   ....[60]....
        /*057c*/ 	.word	0x00015200


	//   ....[61]....
        /*0580*/ 	.word	0x000152f0


	//   ....[62]....
        /*0584*/ 	.word	0x00015390


	//   ....[63]....
        /*0588*/ 	.word	0x00015430


	//   ....[64]....
        /*058c*/ 	.word	0x000154d0


	//   ....[65]....
        /*0590*/ 	.word	0x00015730


	//   ....[66]....
        /*0594*/ 	.word	0x00015a10


	//   ....[67]....
        /*0598*/ 	.word	0x00015e00


	//   ....[68]....
        /*059c*/ 	.word	0x00015e90


	//   ....[69]....
        /*05a0*/ 	.word	0x00015f30


	//   ....[70]....
        /*05a4*/ 	.word	0x00015fe0


	//   ....[71]....
        /*05a8*/ 	.word	0x00016060


	//   ....[72]....
        /*05ac*/ 	.word	0x000160e0


	//   ....[73]....
        /*05b0*/ 	.word	0x00016160


	//   ....[74]....
        /*05b4*/ 	.word	0x000161e0


	//   ....[75]....
        /*05b8*/ 	.word	0x00016270


	//   ....[76]....
        /*05bc*/ 	.word	0x00016320


	//   ....[77]....
        /*05c0*/ 	.word	0x000163a0


	//   ....[78]....
        /*05c4*/ 	.word	0x00016420


	//   ....[79]....
        /*05c8*/ 	.word	0x000164a0


	//   ....[80]....
        /*05cc*/ 	.word	0x00016520


	//   ....[81]....
        /*05d0*/ 	.word	0x00016590


	//   ....[82]....
        /*05d4*/ 	.word	0x00016630


	//   ....[83]....
        /*05d8*/ 	.word	0x000166c0


	//   ....[84]....
        /*05dc*/ 	.word	0x000167e0


	//----- nvinfo : EIATTR_REG_RECONFIG
	.align		4
.L_149:
        /*05e0*/ 	.byte	0x01, 0x54
	.zero		2


	//----- nvinfo : EIATTR_SYSCALL_OFFSETS
	.align		4
        /*05e4*/ 	.byte	0x04, 0x46
        /*05e6*/ 	.short	(.L_151 - .L_150)


	//   ....[0]....
.L_150:
        /*05e8*/ 	.word	0x000017a0


	//   ....[1]....
        /*05ec*/ 	.word	0x000018f0


	//   ....[2]....
        /*05f0*/ 	.word	0x000058a0


	//   ....[3]....
        /*05f4*/ 	.word	0x00005dc0


	//   ....[4]....
        /*05f8*/ 	.word	0x00011fc0


	//   ....[5]....
        /*05fc*/ 	.word	0x000120f0


	//   ....[6]....
        /*0600*/ 	.word	0x000121f0


	//----- nvinfo : EIATTR_MBARRIER_INSTR_OFFSETS
	.align		4
.L_151:
        /*0604*/ 	.byte	0x04, 0x39
        /*0606*/ 	.short	(.L_153 - .L_152)


	//   ....[0]....
.L_152:
        /*0608*/ 	.word	0x000002e0
        /*060c*/ 	.word	0x000000ff
        /*0610*/ 	.word	0x00030800
        /*0614*/ 	.short	0x0100
        /*0616*/ 	.byte	0x08
	.zero		1


	//   ....[1]....
        /*0618*/ 	.word	0x000002f0
        /*061c*/ 	.word	0x000000ff
        /*0620*/ 	.word	0x00030820
        /*0624*/ 	.short	0x0100
        /*0626*/ 	.byte	0x08
	.zero		1


	//   ....[2]....
        /*0628*/ 	.word	0x000003e0
        /*062c*/ 	.word	0x000000ff
        /*0630*/ 	.word	0x00030830
        /*0634*/ 	.short	0x0100
        /*0636*/ 	.byte	0x08
	.zero		1


	//   ....[3]....
        /*0638*/ 	.word	0x000003f0
        /*063c*/ 	.word	0x000000ff
        /*0640*/ 	.word	0x00030840
        /*0644*/ 	.short	0x0100
        /*0646*/ 	.byte	0x08
	.zero		1


	//   ....[4]....
        /*0648*/ 	.word	0x00000400
        /*064c*/ 	.word	0x000000ff
        /*0650*/ 	.word	0x00030838
        /*0654*/ 	.short	0x0100
        /*0656*/ 	.byte	0x08
	.zero		1


	//   ....[5]....
        /*0658*/ 	.word	0x00000410
        /*065c*/ 	.word	0x000000ff
        /*0660*/ 	.word	0x00030848
        /*0664*/ 	.short	0x0100
        /*0666*/ 	.byte	0x08
	.zero		1


	//   ....[6]....
        /*0668*/ 	.word	0x00000540
        /*066c*/ 	.word	0x000000ff
        /*0670*/ 	.word	0x00030850
        /*0674*/ 	.short	0x0100
        /*0676*/ 	.byte	0x08
	.zero		1


	//   ....[7]....
        /*0678*/ 	.word	0x00000550
        /*067c*/ 	.word	0x000000ff
        /*0680*/ 	.word	0x00030860
        /*0684*/ 	.short	0x0100
        /*0686*/ 	.byte	0x08
	.zero		1


	//   ....[8]....
        /*0688*/ 	.word	0x00000560
        /*068c*/ 	.word	0x000000ff
        /*0690*/ 	.word	0x00030858
        /*0694*/ 	.short	0x0100
        /*0696*/ 	.byte	0x08
	.zero		1


	//   ....[9]....
        /*0698*/ 	.word	0x00000570
        /*069c*/ 	.word	0x000000ff
        /*06a0*/ 	.word	0x00030868
        /*06a4*/ 	.short	0x0100
        /*06a6*/ 	.byte	0x08
	.zero		1


	//   ....[10]....
        /*06a8*/ 	.word	0x00000660
        /*06ac*/ 	.word	0x000000ff
        /*06b0*/ 	.word	0x00030870
        /*06b4*/ 	.short	0x0100
        /*06b6*/ 	.byte	0x06
	.zero		1


	//   ....[11]....
        /*06b8*/ 	.word	0x00000670
        /*06bc*/ 	.word	0x000000ff
        /*06c0*/ 	.word	0x00030880
        /*06c4*/ 	.short	0x0100
        /*06c6*/ 	.byte	0x06
	.zero		1


	//   ....[12]....
        /*06c8*/ 	.word	0x00000680
        /*06cc*/ 	.word	0x000000ff
        /*06d0*/ 	.word	0x00030878
        /*06d4*/ 	.short	0x0100
        /*06d6*/ 	.byte	0x06
	.zero		1


	//   ....[13]....
        /*06d8*/ 	.word	0x00000690
        /*06dc*/ 	.word	0x000000ff
        /*06e0*/ 	.word	0x00030888
        /*06e4*/ 	.short	0x0100
        /*06e6*/ 	.byte	0x06
	.zero		1


	//   ....[14]....
        /*06e8*/ 	.word	0x000007c0
        /*06ec*/ 	.word	0x000000ff
        /*06f0*/ 	.word	0x00030890
        /*06f4*/ 	.short	0x0100
        /*06f6*/ 	.byte	0x08
	.zero		1


	//   ....[15]....
        /*06f8*/ 	.word	0x000007d0
        /*06fc*/ 	.word	0x000000ff
        /*0700*/ 	.word	0x000308a0
        /*0704*/ 	.short	0x0100
        /*0706*/ 	.byte	0x08
	.zero		1


	//   ....[16]....
        /*0708*/ 	.word	0x000007e0
        /*070c*/ 	.word	0x000000ff
        /*0710*/ 	.word	0x00030898
        /*0714*/ 	.short	0x0100
        /*0716*/ 	.byte	0x08
	.zero		1


	//   ....[17]....
        /*0718*/ 	.word	0x000007f0
        /*071c*/ 	.word	0x000000ff
        /*0720*/ 	.word	0x000308a8
        /*0724*/ 	.short	0x0100
        /*0726*/ 	.byte	0x08
	.zero		1


	//   ....[18]....
        /*0728*/ 	.word	0x00000920
        /*072c*/ 	.word	0x000000ff
        /*0730*/ 	.word	0x000308b0
        /*0734*/ 	.short	0x0100
        /*0736*/ 	.byte	0x08
	.zero		1


	//   ....[19]....
        /*0738*/ 	.word	0x00000930
        /*073c*/ 	.word	0x000000ff
        /*0740*/ 	.word	0x000308c0
        /*0744*/ 	.short	0x0100
        /*0746*/ 	.byte	0x08
	.zero		1


	//   ....[20]....
        /*0748*/ 	.word	0x00000940
        /*074c*/ 	.word	0x000000ff
        /*0750*/ 	.word	0x000308b8
        /*0754*/ 	.short	0x0100
        /*0756*/ 	.byte	0x08
	.zero		1


	//   ....[21]....
        /*0758*/ 	.word	0x00000950
        /*075c*/ 	.word	0x000000ff
        /*0760*/ 	.word	0x000308c8
        /*0764*/ 	.short	0x0100
        /*0766*/ 	.byte	0x08
	.zero		1


	//   ....[22]....
        /*0768*/ 	.word	0x00002b70
        /*076c*/ 	.word	0x00000053
        /*0770*/ 	.word	0x00030890
        /*0774*/ 	.short	0x010a
        /*0776*/ 	.byte	0x3f
	.zero		1


	//   ....[23]....
        /*0778*/ 	.word	0x00003d90
        /*077c*/ 	.word	0x00000053
        /*0780*/ 	.word	0x00030890
        /*0784*/ 	.short	0x010a
        /*0786*/ 	.byte	0x3f
	.zero		1


	//   ....[24]....
        /*0788*/ 	.word	0x00004e20
        /*078c*/ 	.word	0x00000053
        /*0790*/ 	.word	0x00030890
        /*0794*/ 	.short	0x010a
        /*0796*/ 	.byte	0x3f
	.zero		1


	//   ....[25]....
        /*0798*/ 	.word	0x00005040
        /*079c*/ 	.word	0x00000024
        /*07a0*/ 	.word	0x00000000
        /*07a4*/ 	.short	0x0101
        /*07a6*/ 	.byte	0x3f
	.zero		1


	//   ....[26]....
        /*07a8*/ 	.word	0x00005080
        /*07ac*/ 	.word	0x00000053
        /*07b0*/ 	.word	0x000308b0
        /*07b4*/ 	.short	0x010a
        /*07b6*/ 	.byte	0x3f
	.zero		1


	//   ....[27]....
        /*07b8*/ 	.word	0x00005440
        /*07bc*/ 	.word	0x00000053
        /*07c0*/ 	.word	0x00000000
        /*07c4*/ 	.short	0x0101
        /*07c6*/ 	.byte	0x3f
	.zero		1


	//   ....[28]....
        /*07c8*/ 	.word	0x00005940
        /*07cc*/ 	.word	0x00000002
        /*07d0*/ 	.word	0x00030800
        /*07d4*/ 	.short	0x010a
        /*07d6*/ 	.byte	0x3f
	.zero		1


	//   ....[29]....
        /*07d8*/ 	.word	0x00005990
        /*07dc*/ 	.word	0x00000002
        /*07e0*/ 	.word	0x00030800
        /*07e4*/ 	.short	0x010a
        /*07e6*/ 	.byte	0x3f
	.zero		1


	//   ....[30]....
        /*07e8*/ 	.word	0x000060c0
        /*07ec*/ 	.word	0x00000002
        /*07f0*/ 	.word	0x00030800
        /*07f4*/ 	.short	0x010a
        /*07f6*/ 	.byte	0x3f
	.zero		1


	//   ....[31]....
        /*07f8*/ 	.word	0x00006fb0
        /*07fc*/ 	.word	0x00000002
        /*0800*/ 	.word	0x00030800
        /*0804*/ 	.short	0x010a
        /*0806*/ 	.byte	0x3f
	.zero		1


	//   ....[32]....
        /*0808*/ 	.word	0x00007df0
        /*080c*/ 	.word	0x00000004
        /*0810*/ 	.word	0x00030830
        /*0814*/ 	.short	0x010a
        /*0816*/ 	.byte	0x3f
	.zero		1


	//   ....[33]....
        /*0818*/ 	.word	0x00007ed0
        /*081c*/ 	.word	0x00000004
        /*0820*/ 	.word	0x00030830
        /*0824*/ 	.short	0x010a
        /*0826*/ 	.byte	0x3f
	.zero		1


	//   ....[34]....
        /*0828*/ 	.word	0x00009b50
        /*082c*/ 	.word	0x00000004
        /*0830*/ 	.word	0x00000000
        /*0834*/ 	.short	0x0101
        /*0836*/ 	.byte	0x3f
	.zero		1


	//   ....[35]....
        /*0838*/ 	.word	0x0000ae30
        /*083c*/ 	.word	0x00000000
        /*0840*/ 	.word	0x00030830
        /*0844*/ 	.short	0x010a
        /*0846*/ 	.byte	0x3f
	.zero		1


	//   ....[36]....
        /*0848*/ 	.word	0x0000ae80
        /*084c*/ 	.word	0x00000000
        /*0850*/ 	.word	0x00030830
        /*0854*/ 	.short	0x010a
        /*0856*/ 	.byte	0x3f
	.zero		1


	//   ....[37]....
        /*0858*/ 	.word	0x0000b1d0
        /*085c*/ 	.word	0x00000003
        /*0860*/ 	.word	0x00030850
        /*0864*/ 	.short	0x010a
        /*0866*/ 	.byte	0x3f
	.zero		1


	//   ....[38]....
        /*0868*/ 	.word	0x0000b220
        /*086c*/ 	.word	0x00000003
        /*0870*/ 	.word	0x00030850
        /*0874*/ 	.short	0x010a
        /*0876*/ 	.byte	0x3f
	.zero		1


	//   ....[39]....
        /*0878*/ 	.word	0x0000c930
        /*087c*/ 	.word	0x0000000d
        /*0880*/ 	.word	0x00000000
        /*0884*/ 	.short	0x0101
        /*0886*/ 	.byte	0x3f
	.zero		1


	//   ....[40]....
        /*0888*/ 	.word	0x0000c9b0
        /*088c*/ 	.word	0x0000000b
        /*0890*/ 	.word	0x00000000
        /*0894*/ 	.short	0x0101
        /*0896*/ 	.byte	0x3f
	.zero		1


	//   ....[41]....
        /*0898*/ 	.word	0x0000db90
        /*089c*/ 	.word	0x0000000c
        /*08a0*/ 	.word	0x00030850
        /*08a4*/ 	.short	0x010a
        /*08a6*/ 	.byte	0x3f
	.zero		1


	//   ....[42]....
        /*08a8*/ 	.word	0x0000dc40
        /*08ac*/ 	.word	0x0000000c
        /*08b0*/ 	.word	0x00030850
        /*08b4*/ 	.short	0x010a
        /*08b6*/ 	.byte	0x3f
	.zero		1


	//   ....[43]....
        /*08b8*/ 	.word	0x0000e6d0
        /*08bc*/ 	.word	0x00000006
        /*08c0*/ 	.word	0x00000000
        /*08c4*/ 	.short	0x0101
        /*08c6*/ 	.byte	0x3f
	.zero		1


	//   ....[44]....
        /*08c8*/ 	.word	0x0000f690
        /*08cc*/ 	.word	0x00000000
        /*08d0*/ 	.word	0x00000000
        /*08d4*/ 	.short	0x0101
        /*08d6*/ 	.byte	0x3f
	.zero		1


	//   ....[45]....
        /*08d8*/ 	.word	0x00011510
        /*08dc*/ 	.word	0x00000006
        /*08e0*/ 	.word	0x00030820
        /*08e4*/ 	.short	0x010a
        /*08e6*/ 	.byte	0x3f
	.zero		1


	//   ....[46]....
        /*08e8*/ 	.word	0x00011580
        /*08ec*/ 	.word	0x00000007
        /*08f0*/ 	.word	0x000308a0
        /*08f4*/ 	.short	0x010a
        /*08f6*/ 	.byte	0x3f
	.zero		1


	//   ....[47]....
        /*08f8*/ 	.word	0x00011730
        /*08fc*/ 	.word	0x00000007
        /*0900*/ 	.word	0x000308c0
        /*0904*/ 	.short	0x010a
        /*0906*/ 	.byte	0x3f
	.zero		1


	//   ....[48]....
        /*0908*/ 	.word	0x00011980
        /*090c*/ 	.word	0x00000007
        /*0910*/ 	.word	0x000308a0
        /*0914*/ 	.short	0x010a
        /*0916*/ 	.byte	0x3f
	.zero		1


	//   ....[49]....
        /*0918*/ 	.word	0x00011b20
        /*091c*/ 	.word	0x00000007
        /*0920*/ 	.word	0x000308c0
        /*0924*/ 	.short	0x010a
        /*0926*/ 	.byte	0x3f
	.zero		1


	//   ....[50]....
        /*0928*/ 	.word	0x000126c0
        /*092c*/ 	.word	0x00000005
        /*0930*/ 	.word	0x00030840
        /*0934*/ 	.short	0x010a
        /*0936*/ 	.byte	0x3f
	.zero		1


	//   ....[51]....
        /*0938*/ 	.word	0x00012a10
        /*093c*/ 	.word	0x0000001c
        /*0940*/ 	.word	0x00030820
        /*0944*/ 	.short	0x010a
        /*0946*/ 	.byte	0x3f
	.zero		1


	//   ....[52]....
        /*0948*/ 	.word	0x00012d10
        /*094c*/ 	.word	0x00000003
        /*0950*/ 	.word	0x00030840
        /*0954*/ 	.short	0x010a
        /*0956*/ 	.byte	0x3f
	.zero		1


	//   ....[53]....
        /*0958*/ 	.word	0x00012ef0
        /*095c*/ 	.word	0x00000002
        /*0960*/ 	.word	0x00000060
        /*0964*/ 	.short	0x010a
        /*0966*/ 	.byte	0x3f
	.zero		1


	//   ....[54]....
        /*0968*/ 	.word	0x00013370
        /*096c*/ 	.word	0x00000003
        /*0970*/ 	.word	0x00030840
        /*0974*/ 	.short	0x010a
        /*0976*/ 	.byte	0x3f
	.zero		1


	//   ....[55]....
        /*0978*/ 	.word	0x00013550
        /*097c*/ 	.word	0x00000003
        /*0980*/ 	.word	0x00000060
        /*0984*/ 	.short	0x010a
        /*0986*/ 	.byte	0x3f
	.zero		1


	//   ....[56]....
        /*0988*/ 	.word	0x00013910
        /*098c*/ 	.word	0x00000002
        /*0990*/ 	.word	0x00030840
        /*0994*/ 	.short	0x010a
        /*0996*/ 	.byte	0x3f
	.zero		1


	//   ....[57]....
        /*0998*/ 	.word	0x00013b00
        /*099c*/ 	.word	0x00000002
        /*09a0*/ 	.word	0x00000060
        /*09a4*/ 	.short	0x010a
        /*09a6*/ 	.byte	0x3f
	.zero		1


	//   ....[58]....
        /*09a8*/ 	.word	0x00013e50
        /*09ac*/ 	.word	0x00000003
        /*09b0*/ 	.word	0x00030860
        /*09b4*/ 	.short	0x010a
        /*09b6*/ 	.byte	0x3f
	.zero		1


	//   ....[59]....
        /*09b8*/ 	.word	0x00014a90
        /*09bc*/ 	.word	0x00000009
        /*09c0*/ 	.word	0x00030820
        /*09c4*/ 	.short	0x010a
        /*09c6*/ 	.byte	0x3f
	.zero		1


	//   ....[60]....
        /*09c8*/ 	.word	0x00014c20
        /*09cc*/ 	.word	0x00000007
        /*09d0*/ 	.word	0x00000000
        /*09d4*/ 	.short	0x010a
        /*09d6*/ 	.byte	0x3f
	.zero		1


	//   ....[61]....
        /*09d8*/ 	.word	0x00014c90
        /*09dc*/ 	.word	0x00000003
        /*09e0*/ 	.word	0x00000000
        /*09e4*/ 	.short	0x010a
        /*09e6*/ 	.byte	0x3f
	.zero		1


	//   ....[62]....
        /*09e8*/ 	.word	0x00014cf0
        /*09ec*/ 	.word	0x00000005
        /*09f0*/ 	.word	0x00000000
        /*09f4*/ 	.short	0x010a
        /*09f6*/ 	.byte	0x3f
	.zero		1


	//   ....[63]....
        /*09f8*/ 	.word	0x00014d20
        /*09fc*/ 	.word	0x00000003
        /*0a00*/ 	.word	0x00000000
        /*0a04*/ 	.short	0x010a
        /*0a06*/ 	.byte	0x3f
	.zero		1


	//   ....[64]....
        /*0a08*/ 	.word	0x00014d80
        /*0a0c*/ 	.word	0x00000053
        /*0a10*/ 	.word	0x00030890
        /*0a14*/ 	.short	0x010a
        /*0a16*/ 	.byte	0x3f
	.zero		1


	//   ....[65]....
        /*0a18*/ 	.word	0x00014dd0
        /*0a1c*/ 	.word	0x00000053
        /*0a20*/ 	.word	0x00030890
        /*0a24*/ 	.short	0x010a
        /*0a26*/ 	.byte	0x3f
	.zero		1


	//   ....[66]....
        /*0a28*/ 	.word	0x00014e20
        /*0a2c*/ 	.word	0x00000053
        /*0a30*/ 	.word	0x00030890
        /*0a34*/ 	.short	0x010a
        /*0a36*/ 	.byte	0x3f
	.zero		1


	//   ....[67]....
        /*0a38*/ 	.word	0x00014e70
        /*0a3c*/ 	.word	0x00000053
        /*0a40*/ 	.word	0x000308b0
        /*0a44*/ 	.short	0x010a
        /*0a46*/ 	.byte	0x3f
	.zero		1


	//   ....[68]....
        /*0a48*/ 	.word	0x00015240
        /*0a4c*/ 	.word	0x00000002
        /*0a50*/ 	.word	0x00030800
        /*0a54*/ 	.short	0x010a
        /*0a56*/ 	.byte	0x3f
	.zero		1


	//   ....[69]....
        /*0a58*/ 	.word	0x00015510
        /*0a5c*/ 	.word	0x00000002
        /*0a60*/ 	.word	0x00030800
        /*0a64*/ 	.short	0x010a
        /*0a66*/ 	.byte	0x3f
	.zero		1


	//   ....[70]....
        /*0a68*/ 	.word	0x00015560
        /*0a6c*/ 	.word	0x00000004
        /*0a70*/ 	.word	0x00030830
        /*0a74*/ 	.short	0x010a
        /*0a76*/ 	.byte	0x3f
	.zero		1


	//   ....[71]....
        /*0a78*/ 	.word	0x000155b0
        /*0a7c*/ 	.word	0x00000000
        /*0a80*/ 	.word	0x00030830
        /*0a84*/ 	.short	0x010a
        /*0a86*/ 	.byte	0x3f
	.zero		1


	//   ....[72]....
        /*0a88*/ 	.word	0x00015600
        /*0a8c*/ 	.word	0x00000003
        /*0a90*/ 	.word	0x00030850
        /*0a94*/ 	.short	0x010a
        /*0a96*/ 	.byte	0x3f
	.zero		1


	//   ....[73]....
        /*0a98*/ 	.word	0x00015650
        /*0a9c*/ 	.word	0x0000000c
        /*0aa0*/ 	.word	0x00030850
        /*0aa4*/ 	.short	0x010a
        /*0aa6*/ 	.byte	0x3f
	.zero		1


	//   ....[74]....
        /*0aa8*/ 	.word	0x000157f0
        /*0aac*/ 	.word	0x00000006
        /*0ab0*/ 	.word	0x00030820
        /*0ab4*/ 	.short	0x010a
        /*0ab6*/ 	.byte	0x3f
	.zero		1


	//   ....[75]....
        /*0ab8*/ 	.word	0x00015840
        /*0abc*/ 	.word	0x00000007
        /*0ac0*/ 	.word	0x000308a0
        /*0ac4*/ 	.short	0x010a
        /*0ac6*/ 	.byte	0x3f
	.zero		1


	//   ....[76]....
        /*0ac8*/ 	.word	0x00015890
        /*0acc*/ 	.word	0x00000007
        /*0ad0*/ 	.word	0x000308c0
        /*0ad4*/ 	.short	0x010a
        /*0ad6*/ 	.byte	0x3f
	.zero		1


	//   ....[77]....
        /*0ad8*/ 	.word	0x000158e0
        /*0adc*/ 	.word	0x00000007
        /*0ae0*/ 	.word	0x000308a0
        /*0ae4*/ 	.short	0x010a
        /*0ae6*/ 	.byte	0x3f
	.zero		1


	//   ....[78]....
        /*0ae8*/ 	.word	0x00015930
        /*0aec*/ 	.word	0x00000007
        /*0af0*/ 	.word	0x000308c0
        /*0af4*/ 	.short	0x010a
        /*0af6*/ 	.byte	0x3f
	.zero		1


	//   ....[79]....
        /*0af8*/ 	.word	0x00015ad0
        /*0afc*/ 	.word	0x00000005
        /*0b00*/ 	.word	0x00030840
        /*0b04*/ 	.short	0x010a
        /*0b06*/ 	.byte	0x3f
	.zero		1


	//   ....[80]....
        /*0b08*/ 	.word	0x00015b20
        /*0b0c*/ 	.word	0x0000001c
        /*0b10*/ 	.word	0x00030820
        /*0b14*/ 	.short	0x010a
        /*0b16*/ 	.byte	0x3f
	.zero		1


	//   ....[81]....
        /*0b18*/ 	.word	0x00015b70
        /*0b1c*/ 	.word	0x00000003
        /*0b20*/ 	.word	0x00030840
        /*0b24*/ 	.short	0x010a
        /*0b26*/ 	.byte	0x3f
	.zero		1


	//   ....[82]....
        /*0b28*/ 	.word	0x00015bc0
        /*0b2c*/ 	.word	0x00000002
        /*0b30*/ 	.word	0x00000060
        /*0b34*/ 	.short	0x010a
        /*0b36*/ 	.byte	0x3f
	.zero		1


	//   ....[83]....
        /*0b38*/ 	.word	0x00015c10
        /*0b3c*/ 	.word	0x00000003
        /*0b40*/ 	.word	0x00030840
        /*0b44*/ 	.short	0x010a
        /*0b46*/ 	.byte	0x3f
	.zero		1


	//   ....[84]....
        /*0b48*/ 	.word	0x00015c60
        /*0b4c*/ 	.word	0x00000003
        /*0b50*/ 	.word	0x00000060
        /*0b54*/ 	.short	0x010a
        /*0b56*/ 	.byte	0x3f
	.zero		1


	//   ....[85]....
        /*0b58*/ 	.word	0x00015cb0
        /*0b5c*/ 	.word	0x00000002
        /*0b60*/ 	.word	0x00030840
        /*0b64*/ 	.short	0x010a
        /*0b66*/ 	.byte	0x3f
	.zero		1


	//   ....[86]....
        /*0b68*/ 	.word	0x00015d00
        /*0b6c*/ 	.word	0x00000002
        /*0b70*/ 	.word	0x00000060
        /*0b74*/ 	.short	0x010a
        /*0b76*/ 	.byte	0x3f
	.zero		1


	//   ....[87]....
        /*0b78*/ 	.word	0x00015d50
        /*0b7c*/ 	.word	0x00000003
        /*0b80*/ 	.word	0x00030860
        /*0b84*/ 	.short	0x010a
        /*0b86*/ 	.byte	0x3f
	.zero		1


	//   ....[88]....
        /*0b88*/ 	.word	0x00016700
        /*0b8c*/ 	.word	0x00000009
        /*0b90*/ 	.word	0x00030820
        /*0b94*/ 	.short	0x010a
        /*0b96*/ 	.byte	0x3f
	.zero		1


	//   ....[89]....
        /*0b98*/ 	.word	0x000168a0
        /*0b9c*/ 	.word	0x00000007
        /*0ba0*/ 	.word	0x00000000
        /*0ba4*/ 	.short	0x010a
        /*0ba6*/ 	.byte	0x3f
	.zero		1


	//   ....[90]....
        /*0ba8*/ 	.word	0x000168f0
        /*0bac*/ 	.word	0x00000003
        /*0bb0*/ 	.word	0x00000000
        /*0bb4*/ 	.short	0x010a
        /*0bb6*/ 	.byte	0x3f
	.zero		1


	//   ....[91]....
        /*0bb8*/ 	.word	0x00016940
        /*0bbc*/ 	.word	0x00000005
        /*0bc0*/ 	.word	0x00000000
        /*0bc4*/ 	.short	0x010a
        /*0bc6*/ 	.byte	0x3f
	.zero		1


	//----- nvinfo : EIATTR_NUM_MBARRIERS
	.align		4
.L_153:
        /*0bc8*/ 	.byte	0x03, 0x38
        /*0bca*/ 	.short	0x0016


	//----- nvinfo : EIATTR_EXIT_INSTR_OFFSETS
	.align		4
        /*0bcc*/ 	.byte	0x04, 0x1c
        /*0bce*/ 	.short	(.L_155 - .L_154)


	//   ....[0]....
.L_154:
        /*0bd0*/ 	.word	0x00014d70


	//----- nvinfo : EIATTR_MAX_THREADS
	.align		4
.L_155:
        /*0bd4*/ 	.byte	0x04, 0x05
        /*0bd6*/ 	.short	(.L_157 - .L_156)
.L_156:
        /*0bd8*/ 	.word	0x00000200
        /*0bdc*/ 	.word	0x00000001
        /*0be0*/ 	.word	0x00000001


	//----- nvinfo : EIATTR_CRS_STACK_SIZE
	.align		4
.L_157:
        /*0be4*/ 	.byte	0x04, 0x1e
        /*0be6*/ 	.short	(.L_159 - .L_158)
.L_158:
        /*0be8*/ 	.word	0x00000000


	//----- nvinfo : EIATTR_CBANK_PARAM_SIZE
	.align		4
.L_159:
        /*0bec*/ 	.byte	0x03, 0x19
        /*0bee*/ 	.short	0x0a70


	//----- nvinfo : EIATTR_PARAM_CBANK
	.align		4
        /*0bf0*/ 	.byte	0x04, 0x0a
        /*0bf2*/ 	.short	(.L_161 - .L_160)
	.align		4
.L_160:
        /*0bf4*/ 	.word	index@(.nv.constant0._ZN7cutlass13device_kernelIN5flash11enable_sm90INS1_16FlashAttnFwdSm90INS1_25CollectiveMainloopFwdSm90ILi2EN4cute5tupleIJNS5_1CILi1EEES8_S8_EEENS6_IJNS7_ILi192EEESA_NS7_ILi64EEEEEELi64ENS_6half_tEfNS_4arch4Sm90ELb0ELb0ELb0ELb1ELb0ELb1ELb0ELb0ELb1ELb0ELb0ELb0EEENS1_21CollectiveEpilogueFwdINS6_IJSA_SB_SA_EEES9_SD_SF_Li384ELb1ELb0ELb0ELb0EEENS1_36VarlenDynamicPersistentTileSchedulerILi192ELi192ELi384ELi32ELb0ELb0ELb1ELb0ELb1ELb1EEEEEEEEEvNT_6ParamsE)
        /*0bf8*/ 	.short	0x0210
        /*0bfa*/ 	.short	0x0a70


	//----- nvinfo : EIATTR_SW_WAR
	.align		4
.L_161:
        /*0bfc*/ 	.byte	0x04, 0x36
        /*0bfe*/ 	.short	(.L_163 - .L_162)
.L_162:
        /*0c00*/ 	.word	0x00000008
.L_163:


//--------------------- .nv.info._ZN7cutlass13device_kernelIN5flash11enable_sm90INS1_16FlashAttnFwdSm90INS1_25CollectiveMainloopFwdSm90ILi2EN4cute5tupleIJNS5_1CILi1EEES8_S8_EEENS6_IJNS7_ILi192EEENS7_ILi128EEENS7_ILi64EEEEEELi64ENS_6half_tEfNS_4arch4Sm90ELb0ELb1ELb0ELb0ELb0ELb0ELb0ELb1ELb1ELb0ELb0ELb0EEENS1_21CollectiveEpilogueFwdINS6_IJSA_SC_SB_EEES9_SE_SG_Li384ELb0ELb0ELb0ELb0EEENS1_30DynamicPersistentTileSchedulerILi384ELi32ELb0ELb0ELb1EEEEEEEEEvNT_6ParamsE --------------------------
	.section	.nv.info._ZN7cutlass13device_kernelIN5flash11enable_sm90INS1_16FlashAttnFwdSm90INS1_25CollectiveMainloopFwdSm90ILi2EN4cute5tupleIJNS5_1CILi1EEES8_S8_EEENS6_IJNS7_ILi192EEENS7_ILi128EEENS7_ILi64EEEEEELi64ENS_6half_tEfNS_4arch4Sm90ELb0ELb1ELb0ELb0ELb0ELb0ELb0ELb1ELb1ELb0ELb0ELb0EEENS1_21CollectiveEpilogueFwdINS6_IJSA_SC_SB_EEES9_SE_SG_Li384ELb0ELb0ELb0ELb0EEENS1_30DynamicPersistentTileSchedulerILi384ELi32ELb0ELb0ELb1EEEEEEEEEvNT_6ParamsE,"",@"SHT_CUDA_INFO"
	.sectionflags	@""
	.align	4


	//----- nvinfo : EIATTR_CUDA_API_VERSION
	.align		4
        /*0000*/ 	.byte	0x04, 0x37
        /*0002*/ 	.short	(.L_165 - .L_164)
.L_164:
        /*0004*/ 	.word	0x00000082


	//----- nvinfo : EIATTR_KPARAM_INFO
	.align		4
.L_165:
        /*0008*/ 	.byte	0x04, 0x17
        /*000a*/ 	.short	(.L_167 - .L_166)
.L_166:
        /*000c*/ 	.word	0x00000000
        /*0010*/ 	.short	0x0000
        /*0012*/ 	.short	0x0070
        /*0014*/ 	.byte	0x00, 0xf0, 0x01, 0x2e


	//----- nvinfo : EIATTR_SPARSE_MMA_MASK
	.align		4
.L_167:
        /*0018*/ 	.byte	0x03, 0x50
        /*001a*/ 	.short	0x0000


	//----- nvinfo : EIATTR_MAXREG_COUNT
	.align		4
        /*001c*/ 	.byte	0x03, 0x1b
        /*001e*/ 	.short	0x0080


	//----- nvinfo : EIATTR_NUM_BARRIERS
	.align		4
        /*0020*/ 	.byte	0x02, 0x4c
        /*0022*/ 	.byte	0x10
	.zero		1


	//----- nvinfo : EIATTR_EXTERNS
	.align		4
        /*0024*/ 	.byte	0x04, 0x0f
        /*0026*/ 	.short	(.L_169 - .L_168)


	//   ....[0]....
	.align		4
.L_168:
        /*0028*/ 	.word	index@(__assertfail)


	//----- nvinfo : EIATTR_MERCURY_ISA_VERSION
	.align		4
.L_169:
        /*002c*/ 	.byte	0x03, 0x5f
        /*002e*/ 	.short	0x0101


	//----- nvinfo : EIATTR_INT_WARP_WIDE_INSTR_OFFSETS
	.align		4
        /*0030*/ 	.byte	0x04, 0x31
        /*0032*/ 	.short	(.L_171 - .L_170)


	//   ....[0]....
.L_170:
        /*0034*/ 	.word	0x00000180


	//   ....[1]....
        /*0038*/ 	.word	0x000001b0


	//   ....[2]....
        /*003c*/ 	.word	0x000001c0


	//   ....[3]....
        /*0040*/ 	.word	0x0000e1a0


	//   ....[4]....
        /*0044*/ 	.word	0x0000e230


	//   ....[5]....
        /*0048*/ 	.word	0x0000e6e0


	//   ....[6]....
        /*004c*/ 	.word	0x0000fe30


	//   ....[7]....
        /*0050*/ 	.word	0x0000fec0


	//----- nvinfo : EIATTR_COOP_GROUP_MASK_REGIDS
	.align		4
.L_171:
        /*0054*/ 	.byte	0x04, 0x29
        /*0056*/ 	.short	(.L_173 - .L_172)


	//   ....[0]....
.L_172:
        /*0058*/ 	.word	0xffffffff


	//   ....[1]....
        /*005c*/ 	.word	0xffffffff


	//   ....[2]....
        /*0060*/ 	.word	0xffffffff


	//   ....[3]....
        /*0064*/ 	.word	0xffffffff


	//   ....[4]....
        /*0068*/ 	.word	0xffffffff


	//   ....[5]....
        /*006c*/ 	.word	0xffffffff


	//   ....[6]....
        /*0070*/ 	.word	0xffffffff


	//   ....[7]....
        /*0074*/ 	.word	0xffffffff


	//   ....[8]....
        /*0078*/ 	.word	0xffffffff


	//   ....[9]....
        /*007c*/ 	.word	0xffffffff


	//   ....[10]....
        /*0080*/ 	.word	0xffffffff


	//   ....[11]....
        /*0084*/ 	.word	0xffffffff


	//   ....[12]....
        /*0088*/ 	.word	0xffffffff


	//   ....[13]....
        /*008c*/ 	.word	0xffffffff


	//   ....[14]....
        /*0090*/ 	.word	0xffffffff


	//   ....[15]....
        /*0094*/ 	.word	0xffffffff


	//   ....[16]....
        /*0098*/ 	.word	0xffffffff


	//   ....[17]....
        /*009c*/ 	.word	0xffffffff


	//   ....[18]....
        /*00a0*/ 	.word	0xffffffff


	//   ....[19]....
        /*00a4*/ 	.word	0xffffffff


	//   ....[20]....
        /*00a8*/ 	.word	0xffffffff


	//   ....[21]....
        /*00ac*/ 	.word	0xffffffff


	//   ....[22]....
        /*00b0*/ 	.word	0xffffffff


	//   ....[23]....
        /*00b4*/ 	.word	0xffffffff


	//   ....[24]....
        /*00b8*/ 	.word	0xffffffff


	//   ....[25]....
        /*00bc*/ 	.word	0xffffffff


	//   ....[26]....
        /*00c0*/ 	.word	0xffffffff


	//   ....[27]....
        /*00c4*/ 	.word	0xffffffff


	//   ....[28]....
        /*00c8*/ 	.word	0xffffffff


	//   ....[29]....
        /*00cc*/ 	.word	0xffffffff


	//   ....[30]....
        /*00d0*/ 	.word	0xffffffff


	//   ....[31]....
        /*00d4*/ 	.word	0xffffffff


	//   ....[32]....
        /*00d8*/ 	.word	0x0500000f


	//   ....[33]....
        /*00dc*/ 	.word	0x0500000f


	//----- nvinfo : EIATTR_COOP_GROUP_INSTR_OFFSETS
	.align		4
.L_173:
        /*00e0*/ 	.byte	0x04, 0x28
        /*00e2*/ 	.short	(.L_175 - .L_174)


	//   ....[0]....
.L_174:
        /*00e4*/ 	.word	0x00000060


	//   ....[1]....
        /*00e8*/ 	.word	0x00000190


	//   ....[2]....
        /*00ec*/ 	.word	0x000001e0


	//   ....[3]....
        /*00f0*/ 	.word	0x000003d0


	//   ....[4]....
        /*00f4*/ 	.word	0x00000530


	//   ....[5]....
        /*00f8*/ 	.word	0x00000650


	//   ....[6]....
        /*00fc*/ 	.word	0x000007b0


	//   ....[7]....
        /*0100*/ 	.word	0x00001600


	//   ....[8]....
        /*0104*/ 	.word	0x00003080


	//   ....[9]....
        /*0108*/ 	.word	0x00003190


	//   ....[10]....
        /*010c*/ 	.word	0x00003ad0


	//   ....[11]....
        /*0110*/ 	.word	0x00003b30


	//   ....[12]....
        /*0114*/ 	.word	0x00005df0


	//   ....[13]....
        /*0118*/ 	.word	0x00005ef0


	//   ....[14]....
        /*011c*/ 	.word	0x00006700


	//   ....[15]....
        /*0120*/ 	.word	0x00006770


	//   ....[16]....
        /*0124*/ 	.word	0x00007ed0


	//   ....[17]....
        /*0128*/ 	.word	0x00007f00


	//   ....[18]....
        /*012c*/ 	.word	0x00008430


	//   ....[19]....
        /*0130*/ 	.word	0x000084a0


	//   ....[20]....
        /*0134*/ 	.word	0x0000aa10


	//   ....[21]....
        /*0138*/ 	.word	0x0000aac0


	//   ....[22]....
        /*013c*/ 	.word	0x0000b4d0


	//   ....[23]....
        /*0140*/ 	.word	0x0000b520


	//   ....[24]....
        /*0144*/ 	.word	0x0000c300


	//   ....[25]....
        /*0148*/ 	.word	0x0000c340


	//   ....[26]....
        /*014c*/ 	.word	0x0000c440


	//   ....[27]....
        /*0150*/ 	.word	0x0000c450


	//   ....[28]....
        /*0154*/ 	.word	0x0000cf90


	//   ....[29]....
        /*0158*/ 	.word	0x0000d910


	//   ....[30]....
        /*015c*/ 	.word	0x00010160


	//   ....[31]....
        /*0160*/ 	.word	0x000102e0


	//   ....[32]....
        /*0164*/ 	.word	0x000108e0


	//   ....[33]....
        /*0168*/ 	.word	0x00010cc0


	//----- nvinfo : EIATTR_REG_RECONFIG
	.align		4
.L_175:
        /*016c*/ 	.byte	0x01, 0x54
	.zero		2


	//----- nvinfo : EIATTR_SYSCALL_OFFSETS
	.align		4
        /*0170*/ 	.byte	0x04, 0x46
        /*0172*/ 	.short	(.L_177 - .L_176)


	//   ....[0]....
.L_176:
        /*0174*/ 	.word	0x000017b0


	//   ....[1]....
        /*0178*/ 	.word	0x0000e3c0


	//   ....[2]....
        /*017c*/ 	.word	0x0000e500


	//   ....[3]....
        /*0180*/ 	.word	0x0000e5f0


	//----- nvinfo : EIATTR_MBARRIER_INSTR_OFFSETS
	.align		4
.L_177:
        /*0184*/ 	.byte	0x04, 0x39
        /*0186*/ 	.short	(.L_179 - .L_178)


	//   ....[0]....
.L_178:
        /*0188*/ 	.word	0x00000280
        /*018c*/ 	.word	0x000000ff
        /*0190*/ 	.word	0x00016800
        /*0194*/ 	.short	0x0100
        /*0196*/ 	.byte	0x06
	.zero		1


	//   ....[1]....
        /*0198*/ 	.word	0x00000290
        /*019c*/ 	.word	0x000000ff
        /*01a0*/ 	.word	0x00016820
        /*01a4*/ 	.short	0x0100
        /*01a6*/ 	.byte	0x06
	.zero		1


	//   ....[2]....
        /*01a8*/ 	.word	0x00000380
        /*01ac*/ 	.word	0x000000ff
        /*01b0*/ 	.word	0x00016830
        /*01b4*/ 	.short	0x0100
        /*01b6*/ 	.byte	0x08
	.zero		1


	//   ....[3]....
        /*01b8*/ 	.word	0x00000390
        /*01bc*/ 	.word	0x000000ff
        /*01c0*/ 	.word	0x00016840
        /*01c4*/ 	.short	0x0100
        /*01c6*/ 	.byte	0x08
	.zero		1


	//   ....[4]....
        /*01c8*/ 	.word	0x000003a0
        /*01cc*/ 	.word	0x000000ff
        /*01d0*/ 	.word	0x00016838
        /*01d4*/ 	.short	0x0100
        /*01d6*/ 	.byte	0x08
	.zero		1


	//   ....[5]....
        /*01d8*/ 	.word	0x000003b0
        /*01dc*/ 	.word	0x000000ff
        /*01e0*/ 	.word	0x00016848
        /*01e4*/ 	.short	0x0100
        /*01e6*/ 	.byte	0x08
	.zero		1


	//   ....[6]....
        /*01e8*/ 	.word	0x000004e0
        /*01ec*/ 	.word	0x000000ff
        /*01f0*/ 	.word	0x00016850
        /*01f4*/ 	.short	0x0100
        /*01f6*/ 	.byte	0x08
	.zero		1


	//   ....[7]....
        /*01f8*/ 	.word	0x000004f0
        /*01fc*/ 	.word	0x000000ff
        /*0200*/ 	.word	0x00016860
        /*0204*/ 	.short	0x0100
        /*0206*/ 	.byte	0x08
	.zero		1


	//   ....[8]....
        /*0208*/ 	.word	0x00000500
        /*020c*/ 	.word	0x000000ff
        /*0210*/ 	.word	0x00016858
        /*0214*/ 	.short	0x0100
        /*0216*/ 	.byte	0x08
	.zero		1


	//   ....[9]....
        /*0218*/ 	.word	0x00000510
        /*021c*/ 	.word	0x000000ff
        /*0220*/ 	.word	0x00016868
        /*0224*/ 	.short	0x0100
        /*0226*/ 	.byte	0x08
	.zero		1


	//   ....[10]....
        /*0228*/ 	.word	0x00000600
        /*022c*/ 	.word	0x000000ff
        /*0230*/ 	.word	0x00016870
        /*0234*/ 	.short	0x0100
        /*0236*/ 	.byte	0x06
	.zero		1


	//   ....[11]....
        /*0238*/ 	.word	0x00000610
        /*023c*/ 	.word	0x000000ff
        /*0240*/ 	.word	0x00016880
        /*0244*/ 	.short	0x0100
        /*0246*/ 	.byte	0x06
	.zero		1


	//   ....[12]....
        /*0248*/ 	.word	0x00000620
        /*024c*/ 	.word	0x000000ff
        /*0250*/ 	.word	0x00016878
        /*0254*/ 	.short	0x0100
        /*0256*/ 	.byte	0x06
	.zero		1


	//   ....[13]....
        /*0258*/ 	.word	0x00000630
        /*025c*/ 	.word	0x000000ff
        /*0260*/ 	.word	0x00016888
        /*0264*/ 	.short	0x0100
        /*0266*/ 	.byte	0x06
	.zero		1


	//   ....[14]....
        /*0268*/ 	.word	0x00000760
        /*026c*/ 	.word	0x000000ff
        /*0270*/ 	.word	0x00016890
        /*0274*/ 	.short	0x0100
        /*0276*/ 	.byte	0x08
	.zero		1


	//   ....[15]....
        /*0278*/ 	.word	0x00000770
        /*027c*/ 	.word	0x000000ff
        /*0280*/ 	.word	0x000168a0
        /*0284*/ 	.short	0x0100
        /*0286*/ 	.byte	0x08
	.zero		1


	//   ....[16]....
        /*0288*/ 	.word	0x00000780
        /*028c*/ 	.word	0x000000ff
        /*0290*/ 	.word	0x00016898
        /*0294*/ 	.short	0x0100
        /*0296*/ 	.byte	0x08
	.zero		1


	//   ....[17]....
        /*0298*/ 	.word	0x00000790
        /*029c*/ 	.word	0x000000ff
        /*02a0*/ 	.word	0x000168a8
        /*02a4*/ 	.short	0x0100
        /*02a6*/ 	.byte	0x08
	.zero		1


	//   ....[18]....
        /*02a8*/ 	.word	0x000008c0
        /*02ac*/ 	.word	0x000000ff
        /*02b0*/ 	.word	0x000168b0
        /*02b4*/ 	.short	0x0100
        /*02b6*/ 	.byte	0x08
	.zero		1


	//   ....[19]....
        /*02b8*/ 	.word	0x000008d0
        /*02bc*/ 	.word	0x000000ff
        /*02c0*/ 	.word	0x000168c0
        /*02c4*/ 	.short	0x0100
        /*02c6*/ 	.byte	0x08
	.zero		1


	//   ....[20]....
        /*02c8*/ 	.word	0x000008e0
        /*02cc*/ 	.word	0x000000ff
        /*02d0*/ 	.word	0x000168b8
        /*02d4*/ 	.short	0x0100
        /*02d6*/ 	.byte	0x08
	.zero		1


	//   ....[21]....
        /*02d8*/ 	.word	0x000008f0
        /*02dc*/ 	.word	0x000000ff
        /*02e0*/ 	.word	0x000168c8
        /*02e4*/ 	.short	0x0100
        /*02e6*/ 	.byte	0x08
	.zero		1


	//   ....[22]....
        /*02e8*/ 	.word	0x00001830
        /*02ec*/ 	.word	0x000000ff
        /*02f0*/ 	.word	0x00016800
        /*02f4*/ 	.short	0x010a
        /*02f6*/ 	.byte	0x28
	.zero		1


	//   ....[23]....
        /*02f8*/ 	.word	0x000018b0
        /*02fc*/ 	.word	0x00000005
        /*0300*/ 	.word	0x00016830
        /*0304*/ 	.short	0x010a
        /*0306*/ 	.byte	0x3f
	.zero		1


	//   ....[24]....
        /*0308*/ 	.word	0x00001900
        /*030c*/ 	.word	0x00000005
        /*0310*/ 	.word	0x00016830
        /*0314*/ 	.short	0x010a
        /*0316*/ 	.byte	0x3f
	.zero		1


	//   ....[25]....
        /*0318*/ 	.word	0x00001c10
        /*031c*/ 	.word	0x00000000
        /*0320*/ 	.word	0x00000000
        /*0324*/ 	.short	0x0101
        /*0326*/ 	.byte	0x3f
	.zero		1


	//   ....[26]....
        /*0328*/ 	.word	0x00004a00
        /*032c*/ 	.word	0x000000ff
        /*0330*/ 	.word	0x00016830
        /*0334*/ 	.short	0x010a
        /*0336*/ 	.byte	0x06
	.zero		1


	//   ....[27]....
        /*0338*/ 	.word	0x00004a40
        /*033c*/ 	.word	0x000000ff
        /*0340*/ 	.word	0x00016830
        /*0344*/ 	.short	0x010a
        /*0346*/ 	.byte	0x06
	.zero		1


	//   ....[28]....
        /*0348*/ 	.word	0x00004c20
        /*034c*/ 	.word	0x000000ff
        /*0350*/ 	.word	0x00016850
        /*0354*/ 	.short	0x010a
        /*0356*/ 	.byte	0x06
	.zero		1


	//   ....[29]....
        /*0358*/ 	.word	0x00004c60
        /*035c*/ 	.word	0x000000ff
        /*0360*/ 	.word	0x00016850
        /*0364*/ 	.short	0x010a
        /*0366*/ 	.byte	0x06
	.zero		1


	//   ....[30]....
        /*0368*/ 	.word	0x00005070
        /*036c*/ 	.word	0x0000000d
        /*0370*/ 	.word	0x00000000
        /*0374*/ 	.short	0x0101
        /*0376*/ 	.byte	0x3f
	.zero		1


	//   ....[31]....
        /*0378*/ 	.word	0x00006c80
        /*037c*/ 	.word	0x0000001f
        /*0380*/ 	.word	0x00000000
        /*0384*/ 	.short	0x0101
        /*0386*/ 	.byte	0x3f
	.zero		1


	//   ....[32]....
        /*0388*/ 	.word	0x00007920
        /*038c*/ 	.word	0x000000ff
        /*0390*/ 	.word	0x00016830
        /*0394*/ 	.short	0x010a
        /*0396*/ 	.byte	0x06
	.zero		1


	//   ....[33]....
        /*0398*/ 	.word	0x00007960
        /*039c*/ 	.word	0x000000ff
        /*03a0*/ 	.word	0x00016830
        /*03a4*/ 	.short	0x010a
        /*03a6*/ 	.byte	0x06
	.zero		1


	//   ....[34]....
        /*03a8*/ 	.word	0x00007b40
        /*03ac*/ 	.word	0x000000ff
        /*03b0*/ 	.word	0x00016850
        /*03b4*/ 	.short	0x010a
        /*03b6*/ 	.byte	0x06
	.zero		1


	//   ....[35]....
        /*03b8*/ 	.word	0x00007b80
        /*03bc*/ 	.word	0x000000ff
        /*03c0*/ 	.word	0x00016850
        /*03c4*/ 	.short	0x010a
        /*03c6*/ 	.byte	0x06
	.zero		1


	//   ....[36]....
        /*03c8*/ 	.word	0x00008e50
        /*03cc*/ 	.word	0x0000001b
        /*03d0*/ 	.word	0x00000000
        /*03d4*/ 	.short	0x0101
        /*03d6*/ 	.byte	0x3f
	.zero		1


	//   ....[37]....
        /*03d8*/ 	.word	0x00009000
        /*03dc*/ 	.word	0x0000001f
        /*03e0*/ 	.word	0x00000000
        /*03e4*/ 	.short	0x0101
        /*03e6*/ 	.byte	0x3f
	.zero		1


	//   ....[38]....
        /*03e8*/ 	.word	0x00009640
        /*03ec*/ 	.word	0x000000ff
        /*03f0*/ 	.word	0x00016830
        /*03f4*/ 	.short	0x010a
        /*03f6*/ 	.byte	0x06
	.zero		1


	//   ....[39]....
        /*03f8*/ 	.word	0x00009680
        /*03fc*/ 	.word	0x000000ff
        /*0400*/ 	.word	0x00016830
        /*0404*/ 	.short	0x010a
        /*0406*/ 	.byte	0x06
	.zero		1


	//   ....[40]....
        /*0408*/ 	.word	0x00009860
        /*040c*/ 	.word	0x000000ff
        /*0410*/ 	.word	0x00016850
        /*0414*/ 	.short	0x010a
        /*0416*/ 	.byte	0x06
	.zero		1


	//   ....[41]....
        /*0418*/ 	.word	0x000098a0
        /*041c*/ 	.word	0x000000ff
        /*0420*/ 	.word	0x00016850
        /*0424*/ 	.short	0x010a
        /*0426*/ 	.byte	0x06
	.zero		1


	//   ....[42]....
        /*0428*/ 	.word	0x00009c50
        /*042c*/ 	.word	0x0000000e
        /*0430*/ 	.word	0x00000000
        /*0434*/ 	.short	0x0101
        /*0436*/ 	.byte	0x3f
	.zero		1


	//   ....[43]....
        /*0438*/ 	.word	0x0000bb30
        /*043c*/ 	.word	0x0000001f
        /*0440*/ 	.word	0x00000000
        /*0444*/ 	.short	0x0101
        /*0446*/ 	.byte	0x3f
	.zero		1


	//   ....[44]....
        /*0448*/ 	.word	0x0000c270
        /*044c*/ 	.word	0x000000ff
        /*0450*/ 	.word	0x00016850
        /*0454*/ 	.short	0x010a
        /*0456*/ 	.byte	0x05
	.zero		1


	//   ....[45]....
        /*0458*/ 	.word	0x0000c2b0
        /*045c*/ 	.word	0x000000ff
        /*0460*/ 	.word	0x00016850
        /*0464*/ 	.short	0x010a
        /*0466*/ 	.byte	0x05
	.zero		1


	//   ....[46]....
        /*0468*/ 	.word	0x0000c7e0
        /*046c*/ 	.word	0x00000007
        /*0470*/ 	.word	0x00000000
        /*0474*/ 	.short	0x0101
        /*0476*/ 	.byte	0x3f
	.zero		1


	//   ....[47]....
        /*0478*/ 	.word	0x0000d0e0
        /*047c*/ 	.word	0x000000ff
        /*0480*/ 	.word	0x00000000
        /*0484*/ 	.short	0x0101
        /*0486*/ 	.byte	0x05
	.zero		1


	//   ....[48]....
        /*0488*/ 	.word	0x0000e980
        /*048c*/ 	.word	0x0000000d
        /*0490*/ 	.word	0x00016840
        /*0494*/ 	.short	0x010a
        /*0496*/ 	.byte	0x3f
	.zero		1


	//   ....[49]....
        /*0498*/ 	.word	0x0000ec70
        /*049c*/ 	.word	0x000000ff
        /*04a0*/ 	.word	0x00016820
        /*04a4*/ 	.short	0x010a
        /*04a6*/ 	.byte	0x27
	.zero		1


	//   ....[50]....
        /*04a8*/ 	.word	0x0000ef40
        /*04ac*/ 	.word	0x00000003
        /*04b0*/ 	.word	0x00016840
        /*04b4*/ 	.short	0x010a
        /*04b6*/ 	.byte	0x3f
	.zero		1


	//   ....[51]....
        /*04b8*/ 	.word	0x0000f0e0
        /*04bc*/ 	.word	0x00000002
        /*04c0*/ 	.word	0x00000060
        /*04c4*/ 	.short	0x010a
        /*04c6*/ 	.byte	0x3f
	.zero		1


	//   ....[52]....
        /*04c8*/ 	.word	0x0000f530
        /*04cc*/ 	.word	0x00000004
        /*04d0*/ 	.word	0x00016840
        /*04d4*/ 	.short	0x010a
        /*04d6*/ 	.byte	0x3f
	.zero		1


	//   ....[53]....
        /*04d8*/ 	.word	0x0000f6d0
        /*04dc*/ 	.word	0x00000003
        /*04e0*/ 	.word	0x00000060
        /*04e4*/ 	.short	0x010a
        /*04e6*/ 	.byte	0x3f
	.zero		1


	//   ....[54]....
        /*04e8*/ 	.word	0x0000fa70
        /*04ec*/ 	.word	0x00000003
        /*04f0*/ 	.word	0x00016840
        /*04f4*/ 	.short	0x010a
        /*04f6*/ 	.byte	0x3f
	.zero		1


	//   ....[55]....
        /*04f8*/ 	.word	0x0000fc10
        /*04fc*/ 	.word	0x00000003
        /*0500*/ 	.word	0x00000060
        /*0504*/ 	.short	0x010a
        /*0506*/ 	.byte	0x3f
	.zero		1


	//   ....[56]....
        /*0508*/ 	.word	0x0000ff40
        /*050c*/ 	.word	0x00000003
        /*0510*/ 	.word	0x00016860
        /*0514*/ 	.short	0x010a
        /*0516*/ 	.byte	0x3f
	.zero		1


	//   ....[57]....
        /*0518*/ 	.word	0x000102c0
        /*051c*/ 	.word	0x00000009
        /*0520*/ 	.word	0x00016820
        /*0524*/ 	.short	0x010a
        /*0526*/ 	.byte	0x3f
	.zero		1


	//   ....[58]....
        /*0528*/ 	.word	0x000103e0
        /*052c*/ 	.word	0x00000005
        /*0530*/ 	.word	0x00000000
        /*0534*/ 	.short	0x010a
        /*0536*/ 	.byte	0x3f
	.zero		1


	//   ....[59]....
        /*0538*/ 	.word	0x00010450
        /*053c*/ 	.word	0x00000003
        /*0540*/ 	.word	0x00000000
        /*0544*/ 	.short	0x010a
        /*0546*/ 	.byte	0x3f
	.zero		1


	//   ....[60]....
        /*0548*/ 	.word	0x000104b0
        /*054c*/ 	.word	0x00000013
        /*0550*/ 	.word	0x00000000
        /*0554*/ 	.short	0x010a
        /*0556*/ 	.byte	0x3f
	.zero		1


	//   ....[61]....
        /*0558*/ 	.word	0x000104e0
        /*055c*/ 	.word	0x00000007
        /*0560*/ 	.word	0x00000000
        /*0564*/ 	.short	0x010a
        /*0566*/ 	.byte	0x3f
	.zero		1


	//   ....[62]....
        /*0568*/ 	.word	0x00010550
        /*056c*/ 	.word	0x00000003
        /*0570*/ 	.word	0x00016800
        /*0574*/ 	.short	0x010a
        /*0576*/ 	.byte	0x3f
	.zero		1


	//   ....[63]....
        /*0578*/ 	.word	0x000105a0
        /*057c*/ 	.word	0x00000005
        /*0580*/ 	.word	0x00016830
        /*0584*/ 	.short	0x010a
        /*0586*/ 	.byte	0x3f
	.zero		1


	//   ....[64]....
        /*0588*/ 	.word	0x00010600
        /*058c*/ 	.word	0x0000000c
        /*0590*/ 	.word	0x00016830
        /*0594*/ 	.short	0x010a
        /*0596*/ 	.byte	0x3f
	.zero		1


	//   ....[65]....
        /*0598*/ 	.word	0x00010660
        /*059c*/ 	.word	0x0000000c
        /*05a0*/ 	.word	0x00016850
        /*05a4*/ 	.short	0x010a
        /*05a6*/ 	.byte	0x3f
	.zero		1


	//   ....[66]....
        /*05a8*/ 	.word	0x000106c0
        /*05ac*/ 	.word	0x00000009
        /*05b0*/ 	.word	0x00016830
        /*05b4*/ 	.short	0x010a
        /*05b6*/ 	.byte	0x3f
	.zero		1


	//   ....[67]....
        /*05b8*/ 	.word	0x00010720
        /*05bc*/ 	.word	0x00000009
        /*05c0*/ 	.word	0x00016850
        /*05c4*/ 	.short	0x010a
        /*05c6*/ 	.byte	0x3f
	.zero		1


	//   ....[68]....
        /*05c8*/ 	.word	0x00010780
        /*05cc*/ 	.word	0x00000009
        /*05d0*/ 	.word	0x00016830
        /*05d4*/ 	.short	0x010a
        /*05d6*/ 	.byte	0x3f
	.zero		1


	//   ....[69]....
        /*05d8*/ 	.word	0x000107e0
        /*05dc*/ 	.word	0x00000009
        /*05e0*/ 	.word	0x00016850
        /*05e4*/ 	.short	0x010a
        /*05e6*/ 	.byte	0x3f
	.zero		1


	//   ....[70]....
        /*05e8*/ 	.word	0x00010840
        /*05ec*/ 	.word	0x00000003
        /*05f0*/ 	.word	0x00016850
        /*05f4*/ 	.short	0x010a
        /*05f6*/ 	.byte	0x3f
	.zero		1


	//   ....[71]....
        /*05f8*/ 	.word	0x00010990
        /*05fc*/ 	.word	0x0000000d
        /*0600*/ 	.word	0x00016840
        /*0604*/ 	.short	0x010a
        /*0606*/ 	.byte	0x3f
	.zero		1


	//   ....[72]....
        /*0608*/ 	.word	0x000109f0
        /*060c*/ 	.word	0x00000005
        /*0610*/ 	.word	0x00016820
        /*0614*/ 	.short	0x010a
        /*0616*/ 	.byte	0x3f
	.zero		1


	//   ....[73]....
        /*0618*/ 	.word	0x00010a40
        /*061c*/ 	.word	0x00000003
        /*0620*/ 	.word	0x00016840
        /*0624*/ 	.short	0x010a
        /*0626*/ 	.byte	0x3f
	.zero		1


	//   ....[74]....
        /*0628*/ 	.word	0x00010a90
        /*062c*/ 	.word	0x00000002
        /*0630*/ 	.word	0x00000060
        /*0634*/ 	.short	0x010a
        /*0636*/ 	.byte	0x3f
	.zero		1


	//   ....[75]....
        /*0638*/ 	.word	0x00010ae0
        /*063c*/ 	.word	0x00000004
        /*0640*/ 	.word	0x00016840
        /*0644*/ 	.short	0x010a
        /*0646*/ 	.byte	0x3f
	.zero		1


	//   ....[76]....
        /*0648*/ 	.word	0x00010b30
        /*064c*/ 	.word	0x00000003
        /*0650*/ 	.word	0x00000060
        /*0654*/ 	.short	0x010a
        /*0656*/ 	.byte	0x3f
	.zero		1


	//   ....[77]....
        /*0658*/ 	.word	0x00010b80
        /*065c*/ 	.word	0x00000003
        /*0660*/ 	.word	0x00016840
        /*0664*/ 	.short	0x010a
        /*0666*/ 	.byte	0x3f
	.zero		1


	//   ....[78]....
        /*0668*/ 	.word	0x00010bd0
        /*066c*/ 	.word	0x00000003
        /*0670*/ 	.word	0x00000060
        /*0674*/ 	.short	0x010a
        /*0676*/ 	.byte	0x3f
	.zero		1


	//   ....[79]....
        /*0678*/ 	.word	0x00010c20
        /*067c*/ 	.word	0x00000003
        /*0680*/ 	.word	0x00016860
        /*0684*/ 	.short	0x010a
        /*0686*/ 	.byte	0x3f
	.zero		1


	//   ....[80]....
        /*0688*/ 	.word	0x00010d00
        /*068c*/ 	.word	0x00000009
        /*0690*/ 	.word	0x00016820
        /*0694*/ 	.short	0x010a
        /*0696*/ 	.byte	0x3f
	.zero		1


	//   ....[81]....
        /*0698*/ 	.word	0x00010d50
        /*069c*/ 	.word	0x00000005
        /*06a0*/ 	.word	0x00000000
        /*06a4*/ 	.short	0x010a
        /*06a6*/ 	.byte	0x3f
	.zero		1


	//   ....[82]....
        /*06a8*/ 	.word	0x00010da0
        /*06ac*/ 	.word	0x00000003
        /*06b0*/ 	.word	0x00000000
        /*06b4*/ 	.short	0x010a
        /*06b6*/ 	.byte	0x3f
	.zero		1


	//   ....[83]....
        /*06b8*/ 	.word	0x00010df0
        /*06bc*/ 	.word	0x00000013
        /*06c0*/ 	.word	0x00000000
        /*06c4*/ 	.short	0x010a
        /*06c6*/ 	.byte	0x3f
	.zero		1


	//----- nvinfo : EIATTR_NUM_MBARRIERS
	.align		4
.L_179:
        /*06c8*/ 	.byte	0x03, 0x38
        /*06ca*/ 	.short	0x0016


	//----- nvinfo : EIATTR_EXIT_INSTR_OFFSETS
	.align		4
        /*06cc*/ 	.byte	0x04, 0x1c
        /*06ce*/ 	.short	(.L_181 - .L_180)


	//   ....[0]....
.L_180:
        /*06d0*/ 	.word	0x00000a50


	//   ....[1]....
        /*06d4*/ 	.word	0x0000d8d0


	//   ....[2]....
        /*06d8*/ 	.word	0x0000d930


	//   ....[3]....
        /*06dc*/ 	.word	0x00010300


	//   ....[4]....
        /*06e0*/ 	.word	0x00010530


	//----- nvinfo : EIATTR_MAX_THREADS
	.align		4
.L_181:
        /*06e4*/ 	.byte	0x04, 0x05
        /*06e6*/ 	.short	(.L_183 - .L_182)
.L_182:
        /*06e8*/ 	.word	0x00000200
        /*06ec*/ 	.word	0x00000001
        /*06f0*/ 	.word	0x00000001


	//----- nvinfo : EIATTR_CRS_STACK_SIZE
	.align		4
.L_183:
        /*06f4*/ 	.byte	0x04, 0x1e
        /*06f6*/ 	.short	(.L_185 - .L_184)
.L_184:
        /*06f8*/ 	.word	0x00000000


	//----- nvinfo : EIATTR_CBANK_PARAM_SIZE
	.align		4
.L_185:
        /*06fc*/ 	.byte	0x03, 0x19
        /*06fe*/ 	.short	0x0bf0


	//----- nvinfo : EIATTR_PARAM_CBANK
	.align		4
        /*0700*/ 	.byte	0x04, 0x0a
        /*0702*/ 	.short	(.L_187 - .L_186)
	.align		4
.L_186:
        /*0704*/ 	.word	index@(.nv.constant0._ZN7cutlass13device_kernelIN5flash11enable_sm90INS1_16FlashAttnFwdSm90INS1_25CollectiveMainloopFwdSm90ILi2EN4cute5tupleIJNS5_1CILi1EEES8_S8_EEENS6_IJNS7_ILi192EEENS7_ILi128EEENS7_ILi64EEEEEELi64ENS_6half_tEfNS_4arch4Sm90ELb0ELb1ELb0ELb0ELb0ELb0ELb0ELb1ELb1ELb0ELb0ELb0EEENS1_21CollectiveEpilogueFwdINS6_IJSA_SC_SB_EEES9_SE_SG_Li384ELb0ELb0ELb0ELb0EEENS1_30DynamicPersistentTileSchedulerILi384ELi32ELb0ELb0ELb1EEEEEEEEEvNT_6ParamsE)
        /*0708*/ 	.short	0x0210
        /*070a*/ 	.short	0x0bf0


	//----- nvinfo : EIATTR_SW_WAR
	.align		4
.L_187:
        /*070c*/ 	.byte	0x04, 0x36
        /*070e*/ 	.short	(.L_189 - .L_188)
.L_188:
        /*0710*/ 	.word	0x00000008
.L_189:


//--------------------- .nv.info._ZN7cutlass13device_kernelIN5flash11enable_sm90INS1_16FlashAttnFwdSm90INS1_25CollectiveMainloopFwdSm90ILi2EN4cute5tupleIJNS5_1CILi1EEES8_S8_EEENS6_IJNS7_ILi192EEENS7_ILi128EEENS7_ILi64EEEEEELi64ENS_6half_tEfNS_4arch4Sm90ELb0ELb1ELb0ELb1ELb0ELb0ELb0ELb1ELb1ELb0ELb0ELb0EEENS1_21CollectiveEpilogueFwdINS6_IJSA_SC_SB_EEES9_SE_SG_Li384ELb1ELb0ELb0ELb0EEENS1_36VarlenDynamicPersistentTileSchedulerILi192ELi128ELi384ELi32ELb0ELb0ELb1ELb1ELb0ELb1EEEEEEEEEvNT_6ParamsE --------------------------
	.section	.nv.info._ZN7cutlass13device_kernelIN5flash11enable_sm90INS1_16FlashAttnFwdSm90INS1_25CollectiveMainloopFwdSm90ILi2EN4cute5tupleIJNS5_1CILi1EEES8_S8_EEENS6_IJNS7_ILi192EEENS7_ILi128EEENS7_ILi64EEEEEELi64ENS_6half_tEfNS_4arch4Sm90ELb0ELb1ELb0ELb1ELb0ELb0ELb0ELb1ELb1ELb0ELb0ELb0EEENS1_21CollectiveEpilogueFwdINS6_IJSA_SC_SB_EEES9_SE_SG_Li384ELb1ELb0ELb0ELb0EEENS1_36VarlenDynamicPersistentTileSchedulerILi192ELi128ELi384ELi32ELb0ELb0ELb1ELb1ELb0ELb1EEEEEEEEEvNT_6ParamsE,"",@"SHT_CUDA_INFO"
	.sectionflags	@""
	.align	4


	//----- nvinfo : EIATTR_CUDA_API_VERSION
	.align		4
        /*0000*/ 	.byte	0x04, 0x37
        /*0002*/ 	.short	(.L_191 - .L_190)
.L_190:
        /*0004*/ 	.word	0x00000082


	//----- nvinfo : EIATTR_KPARAM_INFO
	.align		4
.L_191:
        /*0008*/ 	.byte	0x04, 0x17
        /*000a*/ 	.short	(.L_193 - .L_192)
.L_192:
        /*000c*/ 	.word	0x00000000
        /*0010*/ 	.short	0x0000
        /*0012*/ 	.short	0x0070
        /*0014*/ 	.byte	0x00, 0xf0, 0x01, 0x28


	//----- nvinfo : EIATTR_SPARSE_MMA_MASK
	.align		4
.L_193:
        /*0018*/ 	.byte	0x03, 0x50
        /*001a*/ 	.short	0x0000


	//----- nvinfo : EIATTR_MAXREG_COUNT
	.align		4
        /*001c*/ 	.byte	0x03, 0x1b
        /*001e*/ 	.short	0x0080


	//----- nvinfo : EIATTR_NUM_BARRIERS
	.align		4
        /*0020*/ 	.byte	0x02, 0x4c
        /*0022*/ 	.byte	0x10
	.zero		1


	//----- nvinfo : EIATTR_EXTERNS
	.align		4
        /*0024*/ 	.byte	0x04, 0x0f
        /*0026*/ 	.short	(.L_195 - .L_194)


	//   ....[0]....
	.align		4
.L_194:
        /*0028*/ 	.word	index@(__assertfail)


	//----- nvinfo : EIATTR_ANNOTATIONS
	.align		4
.L_195:
        /*002c*/ 	.byte	0x04, 0x55
        /*002e*/ 	.short	(.L_197 - .L_196)


	//   ....[0]....
.L_196:
        /*0030*/ 	.word	0x00000001
        /*0034*/ 	.byte	0x70, 0x0d, 0x00, 0x00, 0x01, 0x00, 0x00, 0x00, 0x90, 0x0d, 0x00, 0x00, 0x01, 0x00, 0x00, 0x00
        /*0044*/ 	.byte	0xa0, 0x1a, 0x00, 0x00, 0x01, 0x00, 0x00, 0x00, 0x90, 0xcc, 0x00, 0x00, 0x01, 0x00, 0x00, 0x00
        /*0054*/ 	.byte	0x40, 0xd1, 0x00, 0x00, 0x01, 0x00, 0x00, 0x00, 0x40, 0xf3, 0x00, 0x00, 0x01, 0x00, 0x00, 0x00
        /*0064*/ 	.byte	0xd0, 0xfd, 0x00, 0x00


	//----- nvinfo : EIATTR_MERCURY_ISA_VERSION
	.align		4
.L_197:
        /*0068*/ 	.byte	0x03, 0x5f
        /*006a*/ 	.short	0x0101


	//----- nvinfo : EIATTR_UNUSED_LOAD_BYTE_OFFSET
	.align		4
        /*006c*/ 	.byte	0x04, 0x44
        /*006e*/ 	.short	(.L_199 - .L_198)


	//   ....[0]....
.L_198:
        /*0070*/ 	.word	0x00000a70
        /*0074*/ 	.word	0x0000fff0


	//   ....[1]....
        /*0078*/ 	.word	0x0000cc40
        /*007c*/ 	.word	0x0000fff0


	//----- nvinfo : EIATTR_INT_WARP_WIDE_INSTR_OFFSETS
	.align		4
.L_199:
        /*0080*/ 	.byte	0x04, 0x31
        /*0082*/ 	.short	(.L_201 - .L_200)


	//   ....[0]....
.L_200:
        /*0084*/ 	.word	0x00000160


	//   ....[1]....
        /*0088*/ 	.word	0x000001a0


	//   ....[2]....
        /*008c*/ 	.word	0x00000210


	//   ....[3]....
        /*0090*/ 	.word	0x0000f980


	//   ....[4]....
        /*0094*/ 	.word	0x0000fa10


	//   ....[5]....
        /*0098*/ 	.word	0x0000fec0


	//   ....[6]....
        /*009c*/ 	.word	0x0000ff00


	//   ....[7]....
        /*00a0*/ 	.word	0x000118a0


	//   ....[8]....
        /*00a4*/ 	.word	0x00011930


	//----- nvinfo : EIATTR_COOP_GROUP_MASK_REGIDS
	.align		4
.L_201:
        /*00a8*/ 	.byte	0x04, 0x29
        /*00aa*/ 	.short	(.L_203 - .L_202)


	//   ....[0]....
.L_202:
        /*00ac*/ 	.word	0xffffffff


	//   ....[1]....
        /*00b0*/ 	.word	0xffffffff


	//   ....[2]....
        /*00b4*/ 	.word	0xffffffff


	//   ....[3]....
        /*00b8*/ 	.word	0xffffffff


	//   ....[4]....
        /*00bc*/ 	.word	0xffffffff


	//   ....[5]....
        /*00c0*/ 	.word	0xffffffff


	//   ....[6]....
        /*00c4*/ 	.word	0xffffffff


	//   ....[7]....
        /*00c8*/ 	.word	0xffffffff


	//   ....[8]....
        /*00cc*/ 	.word	0xffffffff


	//   ....[9]....
        /*00d0*/ 	.word	0xffffffff


	//   ....[10]....
        /*00d4*/ 	.word	0xffffffff


	//   ....[11]....
        /*00d8*/ 	.word	0xffffffff


	//   ....[12]....
        /*00dc*/ 	.word	0xffffffff


	//   ....[13]....
        /*00e0*/ 	.word	0xffffffff


	//   ....[14]....
        /*00e4*/ 	.word	0xffffffff


	//   ....[15]....
        /*00e8*/ 	.word	0xffffffff


	//   ....[16]....
        /*00ec*/ 	.word	0xffffffff


	//   ....[17]....
        /*00f0*/ 	.word	0xffffffff


	//   ....[18]....
        /*00f4*/ 	.word	0xffffffff


	//   ....[19]....
        /*00f8*/ 	.word	0xffffffff


	//   ....[20]....
        /*00fc*/ 	.word	0xffffffff


	//   ....[21]....
        /*0100*/ 	.word	0xffffffff


	//   ....[22]....
        /*0104*/ 	.word	0xffffffff


	//   ....[23]....
        /*0108*/ 	.word	0xffffffff


	//   ....[24]....
        /*010c*/ 	.word	0xffffffff


	//   ....[25]....
        /*0110*/ 	.word	0xffffffff


	//   ....[26]....
        /*0114*/ 	.word	0xffffffff


	//   ....[27]....
        /*0118*/ 	.word	0xffffffff


	//   ....[28]....
        /*011c*/ 	.word	0xffffffff


	//   ....[29]....
        /*0120*/ 	.word	0xffffffff


	//   ....[30]....
        /*0124*/ 	.word	0xffffffff


	//   ....[31]....
        /*0128*/ 	.word	0xffffffff


	//   ....[32]....
        /*012c*/ 	.word	0xffffffff


	//   ....[33]....
        /*0130*/ 	.word	0xffffffff


	//   ....[34]....
        /*0134*/ 	.word	0xffffffff


	//   ....[35]....
        /*0138*/ 	.word	0xffffffff


	//   ....[36]....
        /*013c*/ 	.word	0xffffffff


	//   ....[37]....
        /*0140*/ 	.word	0xffffffff


	//   ....[38]....
        /*0144*/ 	.word	0xffffffff


	//   ....[39]....
        /*0148*/ 	.word	0xffffffff


	//   ....[40]....
        /*014c*/ 	.word	0xffffffff


	//   ....[41]....
        /*0150*/ 	.word	0xffffffff


	//   ....[42]....
        /*0154*/ 	.word	0xffffffff


	//   ....[43]....
        /*0158*/ 	.word	0xffffffff


	//   ....[44]....
        /*015c*/ 	.word	0xffffffff


	//   ....[45]....
        /*0160*/ 	.word	0xffffffff


	//   ....[46]....
        /*0164*/ 	.word	0xffffffff


	//   ....[47]....
        /*0168*/ 	.word	0xffffffff


	//   ....[48]....
        /*016c*/ 	.word	0xffffffff


	//   ....[49]....
        /*0170*/ 	.word	0xffffffff


	//   ....[50]....
        /*0174*/ 	.word	0xffffffff


	//   ....[51]....
        /*0178*/ 	.word	0xffffffff


	//   ....[52]....
        /*017c*/ 	.word	0xffffffff


	//   ....[53]....
        /*0180*/ 	.word	0xffffffff


	//   ....[54]....
        /*0184*/ 	.word	0xffffffff


	//   ....[55]....
        /*0188*/ 	.word	0xffffffff


	//   ....[56]....
        /*018c*/ 	.word	0xffffffff


	//   ....[57]....
        /*0190*/ 	.word	0xffffffff


	//   ....[58]....
        /*0194*/ 	.word	0xffffffff


	//   ....[59]....
        /*0198*/ 	.word	0xffffffff


	//   ....[60]....
        /*019c*/ 	.word	0xffffffff


	//   ....[61]....
        /*01a0*/ 	.word	0xffffffff


	//   ....[62]....
        /*01a4*/ 	.word	0x0500000f


	//   ....[63]....
        /*01a8*/ 	.word	0x0500000f


	//   ....[64]....
        /*01ac*/ 	.word	0x0500000f


	//   ....[65]....
        /*01b0*/ 	.word	0x0500000f


	//   ....[66]....
        /*01b4*/ 	.word	0x0500000f


	//   ....[67]....
        /*01b8*/ 	.word	0x0500000f


	//   ....[68]....
        /*01bc*/ 	.word	0x0500000f


	//   ....[69]....
        /*01c0*/ 	.word	0x0500000f


	//   ....[70]....
        /*01c4*/ 	.word	0x0500000f


	//   ....[71]....
        /*01c8*/ 	.word	0x0500000f


	//   ....[72]....
        /*01cc*/ 	.word	0x0500000f


	//   ....[73]....
        /*01d0*/ 	.word	0x0500000f


	//   ....[74]....
        /*01d4*/ 	.word	0x0500000f


	//   ....[75]....
        /*01d8*/ 	.word	0x0500000f


	//   ....[76]....
        /*01dc*/ 	.word	0x0500000f


	//   ....[77]....
        /*01e0*/ 	.word	0x0500000f


	//   ....[78]....
        /*01e4*/ 	.word	0x0500000f


	//   ....[79]....
        /*01e8*/ 	.word	0x0500000f


	//   ....[80]....
        /*01ec*/ 	.word	0x0500000f


	//----- nvinfo : EIATTR_COOP_GROUP_INSTR_OFFSETS
	.align		4
.L_203:
        /*01f0*/ 	.byte	0x04, 0x28
        /*01f2*/ 	.short	(.L_205 - .L_204)


	//   ....[0]....
.L_204:
        /*01f4*/ 	.word	0x00000070


	//   ....[1]....
        /*01f8*/ 	.word	0x00000170


	//   ....[2]....
        /*01fc*/ 	.word	0x000001c0


	//   ....[3]....
        /*0200*/ 	.word	0x000003f0


	//   ....[4]....
        /*0204*/ 	.word	0x00000550


	//   ....[5]....
        /*0208*/ 	.word	0x00000670


	//   ....[6]....
        /*020c*/ 	.word	0x000007d0


	//   ....[7]....
        /*0210*/ 	.word	0x00001750


	//   ....[8]....
        /*0214*/ 	.word	0x000031b0


	//   ....[9]....
        /*0218*/ 	.word	0x000032c0


	//   ....[10]....
        /*021c*/ 	.word	0x00003bb0


	//   ....[11]....
        /*0220*/ 	.word	0x00003c10


	//   ....[12]....
        /*0224*/ 	.word	0x00005f60


	//   ....[13]....
        /*0228*/ 	.word	0x00006000


	//   ....[14]....
        /*022c*/ 	.word	0x000068c0


	//   ....[15]....
        /*0230*/ 	.word	0x00006930


	//   ....[16]....
        /*0234*/ 	.word	0x00008090


	//   ....[17]....
        /*0238*/ 	.word	0x000080c0


	//   ....[18]....
        /*023c*/ 	.word	0x00008600


	//   ....[19]....
        /*0240*/ 	.word	0x00008680


	//   ....[20]....
        /*0244*/ 	.word	0x0000ac10


	//   ....[21]....
        /*0248*/ 	.word	0x0000ad10


	//   ....[22]....
        /*024c*/ 	.word	0x0000b550


	//   ....[23]....
        /*0250*/ 	.word	0x0000b5c0


	//   ....[24]....
        /*0254*/ 	.word	0x0000c500


	//   ....[25]....
        /*0258*/ 	.word	0x0000c540


	//   ....[26]....
        /*025c*/ 	.word	0x0000c630


	//   ....[27]....
        /*0260*/ 	.word	0x0000c640


	//   ....[28]....
        /*0264*/ 	.word	0x0000e580


	//   ....[29]....
        /*0268*/ 	.word	0x0000e700


	//   ....[30]....
        /*026c*/ 	.word	0x0000e730


	//   ....[31]....
        /*0270*/ 	.word	0x0000e770


	//   ....[32]....
        /*0274*/ 	.word	0x0000e7e0


	//   ....[33]....
        /*0278*/ 	.word	0x0000e840


	//   ....[34]....
        /*027c*/ 	.word	0x0000e880


	//   ....[35]....
        /*0280*/ 	.word	0x0000ea00


	//   ....[36]....
        /*0284*/ 	.word	0x0000ea60


	//   ....[37]....
        /*0288*/ 	.word	0x0000eaa0


	//   ....[38]....
        /*028c*/ 	.word	0x0000eae0


	//   ....[39]....
        /*0290*/ 	.word	0x0000eb10


	//   ....[40]....
        /*0294*/ 	.word	0x0000eb40


	//   ....[41]....
        /*0298*/ 	.word	0x0000ebe0


	//   ....[42]....
        /*029c*/ 	.word	0x0000ec40


	//   ....[43]....
        /*02a0*/ 	.word	0x0000ecd0


	//   ....[44]....
        /*02a4*/ 	.word	0x00011bf0


	//   ....[45]....
        /*02a8*/ 	.word	0x00011c00


	//   ....[46]....
        /*02ac*/ 	.word	0x00011cf0


	//   ....[47]....
        /*02b0*/ 	.word	0x00011d50


	//   ....[48]....
        /*02b4*/ 	.word	0x00011d90


	//   ....[49]....
        /*02b8*/ 	.word	0x00011dd0


	//   ....[50]....
        /*02bc*/ 	.word	0x00011e00


	//   ....[51]....
        /*02c0*/ 	.word	0x00011e30


	//   ....[52]....
        /*02c4*/ 	.word	0x00011fa0


	//   ....[53]....
        /*02c8*/ 	.word	0x00012000


	//   ....[54]....
        /*02cc*/ 	.word	0x00012040


	//   ....[55]....
        /*02d0*/ 	.word	0x00012080


	//   ....[56]....
        /*02d4*/ 	.word	0x000120b0


	//   ....[57]....
        /*02d8*/ 	.word	0x000120e0


	//   ....[58]....
        /*02dc*/ 	.word	0x000121a0


	//   ....[59]....
        /*02e0*/ 	.word	0x000121c0


	//   ....[60]....
        /*02e4*/ 	.word	0x00012230


	//   ....[61]....
        /*02e8*/ 	.word	0x00012880


	//   ....[62]....
        /*02ec*/ 	.word	0x00012ee0


	//   ....[63]....
        /*02f0*/ 	.word	0x000132d0


	//   ....[64]....
        /*02f4*/ 	.word	0x00013360


	//   ....[65]....
        /*02f8*/ 	.word	0x00013400


	//   ....[66]....
        /*02fc*/ 	.word	0x000134b0


	//   ....[67]....
        /*0300*/ 	.word	0x00013530


	//   ....[68]....
        /*0304*/ 	.word	0x000135b0


	//   ....[69]....
        /*0308*/ 	.word	0x00013630


	//   ....[70]....
        /*030c*/ 	.word	0x000136b0


	//   ....[71]....
        /*0310*/ 	.word	0x00013740


	//   ....[72]....
        /*0314*/ 	.word	0x000137f0


	//   ....[73]....
        /*0318*/ 	.word	0x00013870


	//   ....[74]....
        /*031c*/ 	.word	0x000138f0


	//   ....[75]....
        /*0320*/ 	.word	0x00013970


	//   ....[76]....
        /*0324*/ 	.word	0x000139f0


	//   ....[77]....
        /*0328*/ 	.word	0x00013a60


	//   ....[78]....
        /*032c*/ 	.word	0x00013b00


	//   ....[79]....
        /*0330*/ 	.word	0x00013b90


	//   ....[80]....
        /*0334*/ 	.word	0x00013cb0


	//----- nvinfo : EIATTR_REG_RECONFIG
	.align		4
.L_205:
        /*0338*/ 	.byte	0x01, 0x54
	.zero		2


	//----- nvinfo : EIATTR_SYSCALL_OFFSETS
	.align		4
        /*033c*/ 	.byte	0x04, 0x46
        /*033e*/ 	.short	(.L_207 - .L_206)


	//   ....[0]....
.L_206:
        /*0340*/ 	.word	0x00001900


	//   ....[1]....
        /*0344*/ 	.word	0x0000fb90


	//   ....[2]....
        /*0348*/ 	.word	0x0000fcc0


	//   ....[3]....
        /*034c*/ 	.word	0x0000fdc0


	//----- nvinfo : EIATTR_MBARRIER_INSTR_OFFSETS
	.align		4
.L_207:
        /*0350*/ 	.byte	0x04, 0x39
        /*0352*/ 	.short	(.L_209 - .L_208)


	//   ....[0]....
.L_208:
        /*0354*/ 	.word	0x000002a0
        /*0358*/ 	.word	0x000000ff
        /*035c*/ 	.word	0x00016800
        /*0360*/ 	.short	0x0100
        /*0362*/ 	.byte	0x08
	.zero		1


	//   ....[1]....
        /*0364*/ 	.word	0x000002b0
        /*0368*/ 	.word	0x000000ff
        /*036c*/ 	.word	0x00016820
        /*0370*/ 	.short	0x0100
        /*0372*/ 	.byte	0x08
	.zero		1


	//   ....[2]....
        /*0374*/ 	.word	0x000003a0
        /*0378*/ 	.word	0x000000ff
        /*037c*/ 	.word	0x00016830
        /*0380*/ 	.short	0x0100
        /*0382*/ 	.byte	0x08
	.zero		1


	//   ....[3]....
        /*0384*/ 	.word	0x000003b0
        /*0388*/ 	.word	0x000000ff
        /*038c*/ 	.word	0x00016840
        /*0390*/ 	.short	0x0100
        /*0392*/ 	.byte	0x08
	.zero		1


	//   ....[4]....
        /*0394*/ 	.word	0x000003c0
        /*0398*/ 	.word	0x000000ff
        /*039c*/ 	.word	0x00016838
        /*03a0*/ 	.short	0x0100
        /*03a2*/ 	.byte	0x08
	.zero		1


	//   ....[5]....
        /*03a4*/ 	.word	0x000003d0
        /*03a8*/ 	.word	0x000000ff
        /*03ac*/ 	.word	0x00016848
        /*03b0*/ 	.short	0x0100
        /*03b2*/ 	.byte	0x08
	.zero		1


	//   ....[6]....
        /*03b4*/ 	.word	0x00000500
        /*03b8*/ 	.word	0x000000ff
        /*03bc*/ 	.word	0x00016850
        /*03c0*/ 	.short	0x0100
        /*03c2*/ 	.byte	0x08
	.zero		1


	//   ....[7]....
        /*03c4*/ 	.word	0x00000510
        /*03c8*/ 	.word	0x000000ff
        /*03cc*/ 	.word	0x00016860
        /*03d0*/ 	.short	0x0100
        /*03d2*/ 	.byte	0x08
	.zero		1


	//   ....[8]....
        /*03d4*/ 	.word	0x00000520
        /*03d8*/ 	.word	0x000000ff
        /*03dc*/ 	.word	0x00016858
        /*03e0*/ 	.short	0x0100
        /*03e2*/ 	.byte	0x08
	.zero		1


	//   ....[9]....
        /*03e4*/ 	.word	0x00000530
        /*03e8*/ 	.word	0x000000ff
        /*03ec*/ 	.word	0x00016868
        /*03f0*/ 	.short	0x0100
        /*03f2*/ 	.byte	0x08
	.zero		1


	//   ....[10]....
        /*03f4*/ 	.word	0x00000620
        /*03f8*/ 	.word	0x000000ff
        /*03fc*/ 	.word	0x00016870
        /*0400*/ 	.short	0x0100
        /*0402*/ 	.byte	0x06
	.zero		1


	//   ....[11]....
        /*0404*/ 	.word	0x00000630
        /*0408*/ 	.word	0x000000ff
        /*040c*/ 	.word	0x00016880
        /*0410*/ 	.short	0x0100
        /*0412*/ 	.byte	0x06
	.zero		1


	//   ....[12]....
        /*0414*/ 	.word	0x00000640
        /*0418*/ 	.word	0x000000ff
        /*041c*/ 	.word	0x00016878
        /*0420*/ 	.short	0x0100
        /*0422*/ 	.byte	0x06
	.zero		1


	//   ....[13]....
        /*0424*/ 	.word	0x00000650
        /*0428*/ 	.word	0x000000ff
        /*042c*/ 	.word	0x00016888
        /*0430*/ 	.short	0x0100
        /*0432*/ 	.byte	0x06
	.zero		1


	//   ....[14]....
        /*0434*/ 	.word	0x00000780
        /*0438*/ 	.word	0x000000ff
        /*043c*/ 	.word	0x00016890
        /*0440*/ 	.short	0x0100
        /*0442*/ 	.byte	0x08
	.zero		1


	//   ....[15]....
        /*0444*/ 	.word	0x00000790
        /*0448*/ 	.word	0x000000ff
        /*044c*/ 	.word	0x000168a0
        /*0450*/ 	.short	0x0100
        /*0452*/ 	.byte	0x08
	.zero		1


	//   ....[16]....
        /*0454*/ 	.word	0x000007a0
        /*0458*/ 	.word	0x000000ff
        /*045c*/ 	.word	0x00016898
        /*0460*/ 	.short	0x0100
        /*0462*/ 	.byte	0x08
	.zero		1


	//   ....[17]....
        /*0464*/ 	.word	0x000007b0
        /*0468*/ 	.word	0x000000ff
        /*046c*/ 	.word	0x000168a8
        /*0470*/ 	.short	0x0100
        /*0472*/ 	.byte	0x08
	.zero		1


	//   ....[18]....
        /*0474*/ 	.word	0x000008e0
        /*0478*/ 	.word	0x000000ff
        /*047c*/ 	.word	0x000168b0
        /*0480*/ 	.short	0x0100
        /*0482*/ 	.byte	0x08
	.zero		1


	//   ....[19]....
        /*0484*/ 	.word	0x000008f0
        /*0488*/ 	.word	0x000000ff
        /*048c*/ 	.word	0x000168c0
        /*0490*/ 	.short	0x0100
        /*0492*/ 	.byte	0x08
	.zero		1


	//   ....[20]....
        /*0494*/ 	.word	0x00000900
        /*0498*/ 	.word	0x000000ff
        /*049c*/ 	.word	0x000168b8
        /*04a0*/ 	.short	0x0100
        /*04a2*/ 	.byte	0x08
	.zero		1


	//   ....[21]....
        /*04a4*/ 	.word	0x00000910
        /*04a8*/ 	.word	0x000000ff
        /*04ac*/ 	.word	0x000168c8
        /*04b0*/ 	.short	0x0100
        /*04b2*/ 	.byte	0x08
	.zero		1


	//   ....[22]....
        /*04b4*/ 	.word	0x00001980
        /*04b8*/ 	.word	0x000000ff
        /*04bc*/ 	.word	0x00016800
        /*04c0*/ 	.short	0x010a
        /*04c2*/ 	.byte	0x2d
	.zero		1


	//   ....[23]....
        /*04c4*/ 	.word	0x00001a00
        /*04c8*/ 	.word	0x00000005
        /*04cc*/ 	.word	0x00016830
        /*04d0*/ 	.short	0x010a
        /*04d2*/ 	.byte	0x3f
	.zero		1


	//   ....[24]....
        /*04d4*/ 	.word	0x00001a60
        /*04d8*/ 	.word	0x00000005
        /*04dc*/ 	.word	0x00016830
        /*04e0*/ 	.short	0x010a
        /*04e2*/ 	.byte	0x3f
	.zero		1


	//   ....[25]....
        /*04e4*/ 	.word	0x00001dc0
        /*04e8*/ 	.word	0x00000000
        /*04ec*/ 	.word	0x00000000
        /*04f0*/ 	.short	0x0101
        /*04f2*/ 	.byte	0x3f
	.zero		1


	//   ....[26]....
        /*04f4*/ 	.word	0x00004b70
        /*04f8*/ 	.word	0x000000ff
        /*04fc*/ 	.word	0x00016830
        /*0500*/ 	.short	0x010a
        /*0502*/ 	.byte	0x06
	.zero		1


	//   ....[27]....
        /*0504*/ 	.word	0x00004bb0
        /*0508*/ 	.word	0x000000ff
        /*050c*/ 	.word	0x00016830
        /*0510*/ 	.short	0x010a
        /*0512*/ 	.byte	0x06
	.zero		1


	//   ....[28]....
        /*0514*/ 	.word	0x00004db0
        /*0518*/ 	.word	0x000000ff
        /*051c*/ 	.word	0x00016850
        /*0520*/ 	.short	0x010a
        /*0522*/ 	.byte	0x06
	.zero		1


	//   ....[29]....
        /*0524*/ 	.word	0x00004df0
        /*0528*/ 	.word	0x000000ff
        /*052c*/ 	.word	0x00016850
        /*0530*/ 	.short	0x010a
        /*0532*/ 	.byte	0x06
	.zero		1


	//   ....[30]....
        /*0534*/ 	.word	0x000051e0
        /*0538*/ 	.word	0x0000000c
        /*053c*/ 	.word	0x00000000
        /*0540*/ 	.short	0x0101
        /*0542*/ 	.byte	0x3f
	.zero		1


	//   ....[31]....
        /*0544*/ 	.word	0x00007040
        /*0548*/ 	.word	0x0000001d
        /*054c*/ 	.word	0x00000000
        /*0550*/ 	.short	0x0101
        /*0552*/ 	.byte	0x3f
	.zero		1


	//   ....[32]....
        /*0554*/ 	.word	0x00007ac0
        /*0558*/ 	.word	0x000000ff
        /*055c*/ 	.word	0x00016830
        /*0560*/ 	.short	0x010a
        /*0562*/ 	.byte	0x06
	.zero		1


	//   ....[33]....
        /*0564*/ 	.word	0x00007b00
        /*0568*/ 	.word	0x000000ff
        /*056c*/ 	.word	0x00016830
        /*0570*/ 	.short	0x010a
        /*0572*/ 	.byte	0x06
	.zero		1


	//   ....[34]....
        /*0574*/ 	.word	0x00007d00
        /*0578*/ 	.word	0x000000ff
        /*057c*/ 	.word	0x00016850
        /*0580*/ 	.short	0x010a
        /*0582*/ 	.byte	0x06
	.zero		1


	//   ....[35]....
        /*0584*/ 	.word	0x00007d40
        /*0588*/ 	.word	0x000000ff
        /*058c*/ 	.word	0x00016850
        /*0590*/ 	.short	0x010a
        /*0592*/ 	.byte	0x06
	.zero		1


	//   ....[36]....
        /*0594*/ 	.word	0x00008fa0
        /*0598*/ 	.word	0x0000001b
        /*059c*/ 	.word	0x00000000
        /*05a0*/ 	.short	0x0101
        /*05a2*/ 	.byte	0x3f
	.zero		1


	//   ....[37]....
        /*05a4*/ 	.word	0x00009050
        /*05a8*/ 	.word	0x0000001f
        /*05ac*/ 	.word	0x00000000
        /*05b0*/ 	.short	0x0101
        /*05b2*/ 	.byte	0x3f
	.zero		1


	//   ....[38]....
        /*05b4*/ 	.word	0x00009840
        /*05b8*/ 	.word	0x000000ff
        /*05bc*/ 	.word	0x00016830
        /*05c0*/ 	.short	0x010a
        /*05c2*/ 	.byte	0x06
	.zero		1


	//   ....[39]....
        /*05c4*/ 	.word	0x00009880
        /*05c8*/ 	.word	0x000000ff
        /*05cc*/ 	.word	0x00016830
        /*05d0*/ 	.short	0x010a
        /*05d2*/ 	.byte	0x06
	.zero		1


	//   ....[40]....
        /*05d4*/ 	.word	0x00009a80
        /*05d8*/ 	.word	0x000000ff
        /*05dc*/ 	.word	0x00016850
        /*05e0*/ 	.short	0x010a
        /*05e2*/ 	.byte	0x06
	.zero		1


	//   ....[41]....
        /*05e4*/ 	.word	0x00009ac0
        /*05e8*/ 	.word	0x000000ff
        /*05ec*/ 	.word	0x00016850
        /*05f0*/ 	.short	0x010a
        /*05f2*/ 	.byte	0x06
	.zero		1


	//   ....[42]....
        /*05f4*/ 	.word	0x00009eb0
        /*05f8*/ 	.word	0x0000000a
        /*05fc*/ 	.word	0x00000000
        /*0600*/ 	.short	0x0101
        /*0602*/ 	.byte	0x3f
	.zero		1


	//   ....[43]....
        /*0604*/ 	.word	0x0000bc50
        /*0608*/ 	.word	0x0000001b
        /*060c*/ 	.word	0x00000000
        /*0610*/ 	.short	0x0101
        /*0612*/ 	.byte	0x3f
	.zero		1


	//   ....[44]....
        /*0614*/ 	.word	0x0000c470
        /*0618*/ 	.word	0x000000ff
        /*061c*/ 	.word	0x00016850
        /*0620*/ 	.short	0x010a
        /*0622*/ 	.byte	0x05
	.zero		1


	//   ....[45]....
        /*0624*/ 	.word	0x0000c4b0
        /*0628*/ 	.word	0x000000ff
        /*062c*/ 	.word	0x00016850
        /*0630*/ 	.short	0x010a
        /*0632*/ 	.byte	0x05
	.zero		1


	//   ....[46]....
        /*0634*/ 	.word	0x0000c9e0
        /*0638*/ 	.word	0x00000008
        /*063c*/ 	.word	0x00000000
        /*0640*/ 	.short	0x0101
        /*0642*/ 	.byte	0x3f
	.zero		1


	//   ....[47]....
        /*0644*/ 	.word	0x0000d790
        /*0648*/ 	.word	0x00000000
        /*064c*/ 	.word	0x00000000
        /*0650*/ 	.short	0x0101
        /*0652*/ 	.byte	0x3f
	.zero		1


	//   ....[48]....
        /*0654*/ 	.word	0x00010250
        /*0658*/ 	.word	0x00000005
        /*065c*/ 	.word	0x00016840
        /*0660*/ 	.short	0x010a
        /*0662*/ 	.byte	0x3f
	.zero		1


	//   ....[49]....
        /*0664*/ 	.word	0x00010580
        /*0668*/ 	.word	0x00000019
        /*066c*/ 	.word	0x00016820
        /*0670*/ 	.short	0x010a
        /*0672*/ 	.byte	0x3f
	.zero		1


	//   ....[50]....
        /*0674*/ 	.word	0x00010860
        /*0678*/ 	.word	0x00000003
        /*067c*/ 	.word	0x00016840
        /*0680*/ 	.short	0x010a
        /*0682*/ 	.byte	0x3f
	.zero		1


	//   ....[51]....
        /*0684*/ 	.word	0x00010a40
        /*0688*/ 	.word	0x00000002
        /*068c*/ 	.word	0x00000060
        /*0690*/ 	.short	0x010a
        /*0692*/ 	.byte	0x3f
	.zero		1


	//   ....[52]....
        /*0694*/ 	.word	0x00010ec0
        /*0698*/ 	.word	0x00000003
        /*069c*/ 	.word	0x00016840
        /*06a0*/ 	.short	0x010a
        /*06a2*/ 	.byte	0x3f
	.zero		1


	//   ....[53]....
        /*06a4*/ 	.word	0x000110a0
        /*06a8*/ 	.word	0x00000003
        /*06ac*/ 	.word	0x00000060
        /*06b0*/ 	.short	0x010a
        /*06b2*/ 	.byte	0x3f
	.zero		1


	//   ....[54]....
        /*06b4*/ 	.word	0x00011470
        /*06b8*/ 	.word	0x00000002
        /*06bc*/ 	.word	0x00016840
        /*06c0*/ 	.short	0x010a
        /*06c2*/ 	.byte	0x3f
	.zero		1


	//   ....[55]....
        /*06c4*/ 	.word	0x00011660
        /*06c8*/ 	.word	0x00000002
        /*06cc*/ 	.word	0x00000060
        /*06d0*/ 	.short	0x010a
        /*06d2*/ 	.byte	0x3f
	.zero		1


	//   ....[56]....
        /*06d4*/ 	.word	0x000119a0
        /*06d8*/ 	.word	0x00000003
        /*06dc*/ 	.word	0x00016860
        /*06e0*/ 	.short	0x010a
        /*06e2*/ 	.byte	0x3f
	.zero		1


	//   ....[57]....
        /*06e4*/ 	.word	0x00012800
        /*06e8*/ 	.word	0x00000009
        /*06ec*/ 	.word	0x00016820
        /*06f0*/ 	.short	0x010a
        /*06f2*/ 	.byte	0x3f
	.zero		1


	//   ....[58]....
        /*06f4*/ 	.word	0x000129a0
        /*06f8*/ 	.word	0x00000007
        /*06fc*/ 	.word	0x00000000
        /*0700*/ 	.short	0x010a
        /*0702*/ 	.byte	0x3f
	.zero		1


	//   ....[59]....
        /*0704*/ 	.word	0x00012a10
        /*0708*/ 	.word	0x00000003
        /*070c*/ 	.word	0x00000000
        /*0710*/ 	.short	0x010a
        /*0712*/ 	.byte	0x3f
	.zero		1


	//   ....[60]....
        /*0714*/ 	.word	0x00012a70
        /*0718*/ 	.word	0x00000005
        /*071c*/ 	.word	0x00000000
        /*0720*/ 	.short	0x010a
        /*0722*/ 	.byte	0x3f
	.zero		1


	//   ....[61]....
        /*0724*/ 	.word	0x00012aa0
        /*0728*/ 	.word	0x00000003
        /*072c*/ 	.word	0x00000000
        /*0730*/ 	.short	0x010a
        /*0732*/ 	.byte	0x3f
	.zero		1


	//   ....[62]....
        /*0734*/ 	.word	0x00012b10
        /*0738*/ 	.word	0x00000003
        /*073c*/ 	.word	0x00016800
        /*0740*/ 	.short	0x010a
        /*0742*/ 	.byte	0x3f
	.zero		1


	//   ....[63]....
        /*0744*/ 	.word	0x00012b60
        /*0748*/ 	.word	0x00000005
        /*074c*/ 	.word	0x00016830
        /*0750*/ 	.short	0x010a
        /*0752*/ 	.byte	0x3f
	.zero		1


	//   ....[64]....
        /*0754*/ 	.word	0x00012bc0
        /*0758*/ 	.word	0x0000000f
        /*075c*/ 	.word	0x00016830
        /*0760*/ 	.short	0x010a
        /*0762*/ 	.byte	0x3f
	.zero		1


	//   ....[65]....
        /*0764*/ 	.word	0x00012c20
        /*0768*/ 	.word	0x0000000f
        /*076c*/ 	.word	0x00016850
        /*0770*/ 	.short	0x010a
        /*0772*/ 	.byte	0x3f
	.zero		1


	//   ....[66]....
        /*0774*/ 	.word	0x00012c80
        /*0778*/ 	.word	0x0000000b
        /*077c*/ 	.word	0x00016830
        /*0780*/ 	.short	0x010a
        /*0782*/ 	.byte	0x3f
	.zero		1


	//   ....[67]....
        /*0784*/ 	.word	0x00012ce0
        /*0788*/ 	.word	0x0000000b
        /*078c*/ 	.word	0x00016850
        /*0790*/ 	.short	0x010a
        /*0792*/ 	.byte	0x3f
	.zero		1


	//   ....[68]....
        /*0794*/ 	.word	0x00012d40
        /*0798*/ 	.word	0x00000015
        /*079c*/ 	.word	0x00016830
        /*07a0*/ 	.short	0x010a
        /*07a2*/ 	.byte	0x3f
	.zero		1


	//   ....[69]....
        /*07a4*/ 	.word	0x00012da0
        /*07a8*/ 	.word	0x00000015
        /*07ac*/ 	.word	0x00016850
        /*07b0*/ 	.short	0x010a
        /*07b2*/ 	.byte	0x3f
	.zero		1


	//   ....[70]....
        /*07b4*/ 	.word	0x00012e00
        /*07b8*/ 	.word	0x00000004
        /*07bc*/ 	.word	0x00016850
        /*07c0*/ 	.short	0x010a
        /*07c2*/ 	.byte	0x3f
	.zero		1


	//   ....[71]....
        /*07c4*/ 	.word	0x00012fa0
        /*07c8*/ 	.word	0x00000005
        /*07cc*/ 	.word	0x00016840
        /*07d0*/ 	.short	0x010a
        /*07d2*/ 	.byte	0x3f
	.zero		1


	//   ....[72]....
        /*07d4*/ 	.word	0x00012ff0
        /*07d8*/ 	.word	0x00000019
        /*07dc*/ 	.word	0x00016820
        /*07e0*/ 	.short	0x010a
        /*07e2*/ 	.byte	0x3f
	.zero		1


	//   ....[73]....
        /*07e4*/ 	.word	0x00013040
        /*07e8*/ 	.word	0x00000003
        /*07ec*/ 	.word	0x00016840
        /*07f0*/ 	.short	0x010a
        /*07f2*/ 	.byte	0x3f
	.zero		1


	//   ....[74]....
        /*07f4*/ 	.word	0x00013090
        /*07f8*/ 	.word	0x00000002
        /*07fc*/ 	.word	0x00000060
        /*0800*/ 	.short	0x010a
        /*0802*/ 	.byte	0x3f
	.zero		1


	//   ....[75]....
        /*0804*/ 	.word	0x000130e0
        /*0808*/ 	.word	0x00000003
        /*080c*/ 	.word	0x00016840
        /*0810*/ 	.short	0x010a
        /*0812*/ 	.byte	0x3f
	.zero		1


	//   ....[76]....
        /*0814*/ 	.word	0x00013130
        /*0818*/ 	.word	0x00000003
        /*081c*/ 	.word	0x00000060
        /*0820*/ 	.short	0x010a
        /*0822*/ 	.byte	0x3f
	.zero		1


	//   ....[77]....
        /*0824*/ 	.word	0x00013180
        /*0828*/ 	.word	0x00000002
        /*082c*/ 	.word	0x00016840
        /*0830*/ 	.short	0x010a
        /*0832*/ 	.byte	0x3f
	.zero		1


	//   ....[78]....
        /*0834*/ 	.word	0x000131d0
        /*0838*/ 	.word	0x00000002
        /*083c*/ 	.word	0x00000060
        /*0840*/ 	.short	0x010a
        /*0842*/ 	.byte	0x3f
	.zero		1


	//   ....[79]....
        /*0844*/ 	.word	0x00013220
        /*0848*/ 	.word	0x00000003
        /*084c*/ 	.word	0x00016860
        /*0850*/ 	.short	0x010a
        /*0852*/ 	.byte	0x3f
	.zero		1


	//   ....[80]....
        /*0854*/ 	.word	0x00013bd0
        /*0858*/ 	.word	0x00000009
        /*085c*/ 	.word	0x00016820
        /*0860*/ 	.short	0x010a
        /*0862*/ 	.byte	0x3f
	.zero		1


	//   ....[81]....
        /*0864*/ 	.word	0x00013d70
        /*0868*/ 	.word	0x00000007
        /*086c*/ 	.word	0x00000000
        /*0870*/ 	.short	0x010a
        /*0872*/ 	.byte	0x3f
	.zero		1


	//   ....[82]....
        /*0874*/ 	.word	0x00013dc0
        /*0878*/ 	.word	0x00000003
        /*087c*/ 	.word	0x00000000
        /*0880*/ 	.short	0x010a
        /*0882*/ 	.byte	0x3f
	.zero		1


	//   ....[83]....
        /*0884*/ 	.word	0x00013e10
        /*0888*/ 	.word	0x00000005
        /*088c*/ 	.word	0x00000000
        /*0890*/ 	.short	0x010a
        /*0892*/ 	.byte	0x3f
	.zero		1


	//----- nvinfo : EIATTR_NUM_MBARRIERS
	.align		4
.L_209:
        /*0894*/ 	.byte	0x03, 0x38
        /*0896*/ 	.short	0x0016


	//----- nvinfo : EIATTR_EXIT_INSTR_OFFSETS
	.align		4
        /*0898*/ 	.byte	0x04, 0x1c
        /*089a*/ 	.short	(.L_211 - .L_210)


	//   ....[0]....
.L_210:
        /*089c*/ 	.word	0x00000ab0


	//   ....[1]....
        /*08a0*/ 	.word	0x0000e540


	//   ....[2]....
        /*08a4*/ 	.word	0x0000e5a0


	//   ....[3]....
        /*08a8*/ 	.word	0x00012af0


	//----- nvinfo : EIATTR_MAX_THREADS
	.align		4
.L_211:
        /*08ac*/ 	.byte	0x04, 0x05
        /*08ae*/ 	.short	(.L_213 - .L_212)
.L_212:
        /*08b0*/ 	.word	0x00000200
        /*08b4*/ 	.word	0x00000001
        /*08b8*/ 	.word	0x00000001


	//----- nvinfo : EIATTR_CRS_STACK_SIZE
	.align		4
.L_213:
        /*08bc*/ 	.byte	0x04, 0x1e
        /*08be*/ 	.short	(.L_215 - .L_214)
.L_214:
        /*08c0*/ 	.word	0x00000000


	//----- nvinfo : EIATTR_CBANK_PARAM_SIZE
	.align		4
.L_215:
        /*08c4*/ 	.byte	0x03, 0x19
        /*08c6*/ 	.short	0x0a70


	//----- nvinfo : EIATTR_PARAM_CBANK
	.align		4
        /*08c8*/ 	.byte	0x04, 0x0a
        /*08ca*/ 	.short	(.L_217 - .L_216)
	.align		4
.L_216:
        /*08cc*/ 	.word	index@(.nv.constant0._ZN7cutlass13device_kernelIN5flash11enable_sm90INS1_16FlashAttnFwdSm90INS1_25CollectiveMainloopFwdSm90ILi2EN4cute5tupleIJNS5_1CILi1EEES8_S8_EEENS6_IJNS7_ILi192EEENS7_ILi128EEENS7_ILi64EEEEEELi64ENS_6half_tEfNS_4arch4Sm90ELb0ELb1ELb0ELb1ELb0ELb0ELb0ELb1ELb1ELb0ELb0ELb0EEENS1_21CollectiveEpilogueFwdINS6_IJSA_SC_SB_EEES9_SE_SG_Li384ELb1ELb0ELb0ELb0EEENS1_36VarlenDynamicPersistentTileSchedulerILi192ELi128ELi384ELi32ELb0ELb0ELb1ELb1ELb0ELb1EEEEEEEEEvNT_6ParamsE)
        /*08d0*/ 	.short	0x0210
        /*08d2*/ 	.short	0x0a70


	//----- nvinfo : EIATTR_SW_WAR
	.align		4
.L_217:
        /*08d4*/ 	.byte	0x04, 0x36
        /*08d6*/ 	.short	(.L_219 - .L_218)
.L_218:
        /*08d8*/ 	.word	0x00000008
.L_219:


//--------------------- .nv.info._ZN7cutlass13device_kernelIN5flash11enable_sm90INS1_16FlashAttnFwdSm90INS1_25CollectiveMainloopFwdSm90ILi2EN4cute5tupleIJNS5_1CILi1EEES8_S8_EEENS6_IJNS7_ILi192EEENS7_ILi128EEENS7_ILi64EEEEEELi64ENS_6half_tEfNS_4arch4Sm90ELb0ELb1ELb0ELb1ELb0ELb1ELb0ELb1ELb1ELb0ELb0ELb0EEENS1_21CollectiveEpilogueFwdINS6_IJSA_SC_SB_EEES9_SE_SG_Li384ELb1ELb0ELb0ELb0EEENS1_36VarlenDynamicPersistentTileSchedulerILi192ELi128ELi384ELi32ELb0ELb0ELb1ELb1ELb0ELb1EEEEEEEEEvNT_6ParamsE --------------------------
	.section	.nv.info._ZN7cutlass13device_kernelIN5flash11enable_sm90INS1_16FlashAttnFwdSm90INS1_25CollectiveMainloopFwdSm90ILi2EN4cute5tupleIJNS5_1CILi1EEES8_S8_EEENS6_IJNS7_ILi192EEENS7_ILi128EEENS7_ILi64EEEEEELi64ENS_6half_tEfNS_4arch4Sm90ELb0ELb1ELb0ELb1ELb0ELb1ELb0ELb1ELb1ELb0ELb0ELb0EEENS1_21CollectiveEpilogueFwdINS6_IJSA_SC_SB_EEES9_SE_SG_Li384ELb1ELb0ELb0ELb0EEENS1_36VarlenDynamicPersistentTileSchedulerILi192ELi128ELi384ELi32ELb0ELb0ELb1ELb1ELb0ELb1EEEEEEEEEvNT_6ParamsE,"",@"SHT_CUDA_INFO"
	.sectionflags	@""
	.align	4


	//----- nvinfo : EIATTR_CUDA_API_VERSION
	.align		4
        /*0000*/ 	.byte	0x04, 0x37
        /*0002*/ 	.short	(.L_221 - .L_220)
.L_220:
        /*0004*/ 	.word	0x00000082


	//----- nvinfo : EIATTR_KPARAM_INFO
	.align		4
.L_221:
        /*0008*/ 	.byte	0x04, 0x17
        /*000a*/ 	.short	(.L_223 - .L_222)
.L_222:
        /*000c*/ 	.word	0x00000000
        /*0010*/ 	.short	0x0000
        /*0012*/ 	.short	0x0070
        /*0014*/ 	.byte	0x00, 0xf0, 0x01, 0x28


	//----- nvinfo : EIATTR_SPARSE_MMA_MASK
	.align		4
.L_223:
        /*0018*/ 	.byte	0x03, 0x50
        /*001a*/ 	.short	0x0000


	//----- nvinfo : EIATTR_MAXREG_COUNT
	.align		4
        /*001c*/ 	.byte	0x03, 0x1b
        /*001e*/ 	.short	0x0080


	//----- nvinfo : EIATTR_NUM_BARRIERS
	.align		4
        /*0020*/ 	.byte	0x02, 0x4c
        /*0022*/ 	.byte	0x10
	.zero		1


	//----- nvinfo : EIATTR_EXTERNS
	.align		4
        /*0024*/ 	.byte	0x04, 0x0f
        /*0026*/ 	.short	(.L_225 - .L_224)


	//   ....[0]....
	.align		4
.L_224:
        /*0028*/ 	.word	index@(__assertfail)


	//----- nvinfo : EIATTR_ANNOTATIONS
	.align		4
.L_225:
        /*002c*/ 	.byte	0x04, 0x55
        /*002e*/ 	.short	(.L_227 - .L_226)


	//   ....[0]....
.L_226:
        /* <DEDUP_REMOVED lines=48> */
        /*0324*/ 	.byte	0x90, 0xbe, 0x01, 0x00


	//----- nvinfo : EIATTR_MERCURY_ISA_VERSION
	.align		4
.L_227:
        /*0328*/ 	.byte	0x03, 0x5f
        /*032a*/ 	.short	0x0101


	//----- nvinfo : EIATTR_UNUSED_LOAD_BYTE_OFFSET
	.align		4
        /*032c*/ 	.byte	0x04, 0x44
        /*032e*/ 	.short	(.L_229 - .L_228)


	//   ....[0]....
.L_228:
        /*0330*/ 	.word	0x00000b20
        /*0334*/ 	.word	0x0000fff0


	//   ....[1]....
        /*0338*/ 	.word	0x00014d80
        /*033c*/ 	.word	0x0000fff0


	//----- nvinfo : EIATTR_INT_WARP_WIDE_INSTR_OFFSETS
	.align		4
.L_229:
        /*0340*/ 	.byte	0x04, 0x31
        /*0342*/ 	.short	(.L_231 - .L_230)


	//   ....[0]....
.L_230:
        /*0344*/ 	.word	0x000001c0


	//   ....[1]....
        /*0348*/ 	.word	0x00000200


	//   ....[2]....
        /*034c*/ 	.word	0x00000270


	//   ....[3]....
        /*0350*/ 	.word	0x00018ae0


	//   ....[4]....
        /*0354*/ 	.word	0x00018b70


	//   ....[5]....
        /*0358*/ 	.word	0x00019020


	//   ....[6]....
        /*035c*/ 	.word	0x00019060


	//   ....[7]....
        /*0360*/ 	.word	0x0001aa50


	//   ....[8]....
        /*0364*/ 	.word	0x0001aae0


	//----- nvinfo : EIATTR_COOP_GROUP_MASK_REGIDS
	.align		4
.L_231:
        /*0368*/ 	.byte	0x04, 0x29
        /*036a*/ 	.short	(.L_233 - .L_232)


	//   ....[0]....
.L_232:
        /*036c*/ 	.word	0xffffffff


	//   ....[1]....
        /*0370*/ 	.word	0xffffffff


	//   ....[2]....
        /*0374*/ 	.word	0xffffffff


	//   ....[3]....
        /*0378*/ 	.word	0xffffffff


	//   ....[4]....
        /*037c*/ 	.word	0xffffffff


	//   ....[5]....
        /*0380*/ 	.word	0xffffffff


	//   ....[6]....
        /*0384*/ 	.word	0xffffffff


	//   ....[7]....
        /*0388*/ 	.word	0xffffffff


	//   ....[8]....
        /*038c*/ 	.word	0xffffffff


	//   ....[9]....
        /*0390*/ 	.word	0xffffffff


	//   ....[10]....
        /*0394*/ 	.word	0xffffffff


	//   ....[11]....
        /*0398*/ 	.word	0xffffffff


	//   ....[12]....
        /*039c*/ 	.word	0xffffffff


	//   ....[13]....
        /*03a0*/ 	.word	0xffffffff


	//   ....[14]....
        /*03a4*/ 	.word	0xffffffff


	//   ....[15]....
        /*03a8*/ 	.word	0xffffffff


	//   ....[16]....
        /*03ac*/ 	.word	0xffffffff


	//   ....[17]....
        /*03b0*/ 	.word	0xffffffff


	//   ....[18]....
        /*03b4*/ 	.word	0xffffffff


	//   ....[19]....
        /*03b8*/ 	.word	0xffffffff


	//   ....[20]....
        /*03bc*/ 	.word	0xffffffff


	//   ....[21]....
        /*03c0*/ 	.word	0xffffffff


	//   ....[22]....
        /*03c4*/ 	.word	0xffffffff


	//   ....[23]....
        /*03c8*/ 	.word	0xffffffff


	//   ....[24]....
        /*03cc*/ 	.word	0xffffffff


	//   ....[25]....
        /*03d0*/ 	.word	0xffffffff


	//   ....[26]....
        /*03d4*/ 	.word	0xffffffff


	//   ....[27]....
        /*03d8*/ 	.word	0xffffffff


	//   ....[28]....
        /*03dc*/ 	.word	0xffffffff


	//   ....[29]....
        /*03e0*/ 	.word	0xffffffff


	//   ....[30]....
        /*03e4*/ 	.word	0xffffffff


	//   ....[31]....
        /*03e8*/ 	.word	0xffffffff


	//   ....[32]....
        /*03ec*/ 	.word	0xffffffff


	//   ....[33]....
        /*03f0*/ 	.word	0xffffffff


	//   ....[34]....
        /*03f4*/ 	.word	0xffffffff


	//   ....[35]....
        /*03f8*/ 	.word	0xffffffff


	//   ....[36]....
        /*03fc*/ 	.word	0xffffffff


	//   ....[37]....
        /*0400*/ 	.word	0xffffffff


	//   ....[38]....
        /*0404*/ 	.word	0xffffffff


	//   ....[39]....
        /*0408*/ 	.word	0xffffffff


	//   ....[40]....
        /*040c*/ 	.word	0xffffffff


	//   ....[41]....
        /*0410*/ 	.word	0xffffffff


	//   ....[42]....
        /*0414*/ 	.word	0xffffffff


	//   ....[43]....
        /*0418*/ 	.word	0xffffffff


	//   ....[44]....
        /*041c*/ 	.word	0xffffffff


	//   ....[45]....
        /*0420*/ 	.word	0xffffffff


	//   ....[46]....
        /*0424*/ 	.word	0xffffffff


	//   ....[47]....
        /*0428*/ 	.word	0xffffffff


	//   ....[48]....
        /*042c*/ 	.word	0xffffffff


	//   ....[49]....
        /*0430*/ 	.word	0xffffffff


	//   ....[50]....
        /*0434*/ 	.word	0xffffffff


	//   ....[51]....
        /*0438*/ 	.word	0xffffffff


	//   ....[52]....
        /*043c*/ 	.word	0xffffffff


	//   ....[53]....
        /*0440*/ 	.word	0xffffffff


	//   ....[54]....
        /*0444*/ 	.word	0xffffffff


	//   ....[55]....
        /*0448*/ 	.word	0xffffffff


	//   ....[56]....
        /*044c*/ 	.word	0xffffffff


	//   ....[57]....
        /*0450*/ 	.word	0xffffffff


	//   ....[58]....
        /*0454*/ 	.word	0xffffffff


	//   ....[59]....
        /*0458*/ 	.word	0xffffffff


	//   ....[60]....
        /*045c*/ 	.word	0xffffffff


	//   ....[61]....
        /*0460*/ 	.word	0xffffffff


	//   ....[62]....
        /*0464*/ 	.word	0x0500000f


	//   ....[63]....
        /*0468*/ 	.word	0x0500000f


	//   ....[64]....
        /*046c*/ 	.word	0x0500000f


	//   ....[65]....
        /*0470*/ 	.word	0x0500000f


	//   ....[66]....
        /*0474*/ 	.word	0x0500000f


	//   ....[67]....
        /*0478*/ 	.word	0x0500000f


	//   ....[68]....
        /*047c*/ 	.word	0x0500000f


	//   ....[69]....
        /*0480*/ 	.word	0x0500000f


	//   ....[70]....
        /*0484*/ 	.word	0x0500000f


	//   ....[71]....
        /*0488*/ 	.word	0x0500000f


	//   ....[72]....
        /*048c*/ 	.word	0x0500000f


	//   ....[73]....
        /*0490*/ 	.word	0x0500000f


	//   ....[74]....
        /*0494*/ 	.word	0x0500000f


	//   ....[75]....
        /*0498*/ 	.word	0x0500000f


	//   ....[76]....
        /*049c*/ 	.word	0x0500000f


	//   ....[77]....
        /*04a0*/ 	.word	0x0500000f


	//   ....[78]....
        /*04a4*/ 	.word	0x0500000f


	//   ....[79]....
        /*04a8*/ 	.word	0x0500000f


	//   ....[80]....
        /*04ac*/ 	.word	0x0500000f


	//   ....[81]....
        /*04b0*/ 	.word	0x0500000f


	//   ....[82]....
        /*04b4*/ 	.word	0x0500000f


	//   ....[83]....
        /*04b8*/ 	.word	0x0500000f


	//   ....[84]....
        /*04bc*/ 	.word	0x0500000f


	//   ....[85]....
        /*04c0*/ 	.word	0x0500000f


	//   ....[86]....
        /*04c4*/ 	.word	0x0500000f


	//   ....[87]....
        /*04c8*/ 	.word	0x0500000f


	//   ....[88]....
        /*04cc*/ 	.word	0x0500000f


	//   ....[89]....
        /*04d0*/ 	.word	0x0500000f


	//   ....[90]....
        /*04d4*/ 	.word	0x0500000f


	//   ....[91]....
        /*04d8*/ 	.word	0x0500000f


	//   ....[92]....
        /*04dc*/ 	.word	0x0500000f


	//   ....[93]....
        /*04e0*/ 	.word	0x0500000f


	//   ....[94]....
        /*04e4*/ 	.word	0x0500000f


	//   ....[95]....
        /*04e8*/ 	.word	0x0500000f


	//   ....[96]....
        /*04ec*/ 	.word	0x0500000f


	//   ....[97]....
        /*04f0*/ 	.word	0x0500000f


	//   ....[98]....
        /*04f4*/ 	.word	0x0500000f


	//----- nvinfo : EIATTR_COOP_GROUP_INSTR_OFFSETS
	.align		4
.L_233:
        /*04f8*/ 	.byte	0x04, 0x28
        /*04fa*/ 	.short	(.L_235 - .L_234)


	//   ....[0]....
.L_234:
        /*04fc*/ 	.word	0x00000070


	//   ....[1]....
        /*0500*/ 	.word	0x000001d0


	//   ....[2]....
        /*0504*/ 	.word	0x00000220


	//   ....[3]....
        /*0508*/ 	.word	0x00000450


	//   ....[4]....
        /*050c*/ 	.word	0x000005b0


	//   ....[5]....
        /*0510*/ 	.word	0x000006d0


	//   ....[6]....
        /*0514*/ 	.word	0x00000830


	//   ....[7]....
        /*0518*/ 	.word	0x00005c10


	//   ....[8]....
        /*051c*/ 	.word	0x0000aa30


	//   ....[9]....
        /*0520*/ 	.word	0x0000ab40


	//   ....[10]....
        /*0524*/ 	.word	0x0000b420


	//   ....[11]....
        /*0528*/ 	.word	0x0000b490


	//   ....[12]....
        /*052c*/ 	.word	0x0000daf0


	//   ....[13]....
        /*0530*/ 	.word	0x0000dbf0


	//   ....[14]....
        /*0534*/ 	.word	0x0000e360


	//   ....[15]....
        /*0538*/ 	.word	0x0000e3a0


	//   ....[16]....
        /*053c*/ 	.word	0x0000fdf0


	//   ....[17]....
        /*0540*/ 	.word	0x0000fe10


	//   ....[18]....
        /*0544*/ 	.word	0x00010390


	//   ....[19]....
        /*0548*/ 	.word	0x00010400


	//   ....[20]....
        /*054c*/ 	.word	0x00012d00


	//   ....[21]....
        /*0550*/ 	.word	0x00012e60


	//   ....[22]....
        /*0554*/ 	.word	0x00013530


	//   ....[23]....
        /*0558*/ 	.word	0x00013590


	//   ....[24]....
        /*055c*/ 	.word	0x000145a0


	//   ....[25]....
        /*0560*/ 	.word	0x000148f0


	//   ....[26]....
        /*0564*/ 	.word	0x00014970


	//   ....[27]....
        /*0568*/ 	.word	0x00014980


	//   ....[28]....
        /*056c*/ 	.word	0x000167d0


	//   ....[29]....
        /*0570*/ 	.word	0x00016960


	//   ....[30]....
        /*0574*/ 	.word	0x00016990


	//   ....[31]....
        /*0578*/ 	.word	0x000169d0


	//   ....[32]....
        /*057c*/ 	.word	0x00016a30


	//   ....[33]....
        /*0580*/ 	.word	0x00016a90


	//   ....[34]....
        /*0584*/ 	.word	0x00016ad0


	//   ....[35]....
        /*0588*/ 	.word	0x00016c60


	//   ....[36]....
        /*058c*/ 	.word	0x00016cc0


	//   ....[37]....
        /*0590*/ 	.word	0x00016d00


	//   ....[38]....
        /*0594*/ 	.word	0x00016d40


	//   ....[39]....
        /*0598*/ 	.word	0x00016d70


	//   ....[40]....
        /*059c*/ 	.word	0x00016da0


	//   ....[41]....
        /*05a0*/ 	.word	0x00016e40


	//   ....[42]....
        /*05a4*/ 	.word	0x00016ea0


	//   ....[43]....
        /*05a8*/ 	.word	0x00016f30


	//   ....[44]....
        /*05ac*/ 	.word	0x0001ada0


	//   ....[45]....
        /*05b0*/ 	.word	0x0001adb0


	//   ....[46]....
        /*05b4*/ 	.word	0x0001aea0


	//   ....[47]....
        /*05b8*/ 	.word	0x0001af00


	//   ....[48]....
        /*05bc*/ 	.word	0x0001af40


	//   ....[49]....
        /*05c0*/ 	.word	0x0001af80


	//   ....[50]....
        /*05c4*/ 	.word	0x0001afb0


	//   ....[51]....
        /*05c8*/ 	.word	0x0001afe0


	//   ....[52]....
        /*05cc*/ 	.word	0x0001b150


	//   ....[53]....
        /*05d0*/ 	.word	0x0001b1b0


	//   ....[54]....
        /*05d4*/ 	.word	0x0001b1f0


	//   ....[55]....
        /*05d8*/ 	.word	0x0001b230


	//   ....[56]....
        /*05dc*/ 	.word	0x0001b260


	//   ....[57]....
        /*05e0*/ 	.word	0x0001b290


	//   ....[58]....
        /*05e4*/ 	.word	0x0001b350


	//   ....[59]....
        /*05e8*/ 	.word	0x0001b370


	//   ....[60]....
        /*05ec*/ 	.word	0x0001b3e0


	//   ....[61]....
        /*05f0*/ 	.word	0x0001ba50


	//   ....[62]....
        /*05f4*/ 	.word	0x0001be60


	//   ....[63]....
        /*05f8*/ 	.word	0x0001bf10


	//   ....[64]....
        /*05fc*/ 	.word	0x0001bfb0


	//   ....[65]....
        /*0600*/ 	.word	0x0001c050


	//   ....[66]....
        /*0604*/ 	.word	0x0001c0f0


	//   ....[67]....
        /*0608*/ 	.word	0x0001c190


	//   ....[68]....
        /*060c*/ 	.word	0x0001c230


	//   ....[69]....
        /*0610*/ 	.word	0x0001c2d0


	//   ....[70]....
        /*0614*/ 	.word	0x0001c370


	//   ....[71]....
        /*0618*/ 	.word	0x0001c460


	//   ....[72]....
        /*061c*/ 	.word	0x0001c500


	//   ....[73]....
        /*0620*/ 	.word	0x0001c5a0


	//   ....[74]....
        /*0624*/ 	.word	0x0001c640


	//   ....[75]....
        /*0628*/ 	.word	0x0001c6e0


	//   ....[76]....
        /*062c*/ 	.word	0x0001c780


	//   ....[77]....
        /*0630*/ 	.word	0x0001c820


	//   ....[78]....
        /*0634*/ 	.word	0x0001c8c0


	//   ....[79]....
        /*0638*/ 	.word	0x0001cc50


	//   ....[80]....
        /*063c*/ 	.word	0x0001cf30


	//   ....[81]....
        /*0640*/ 	.word	0x0001d320


	//   ....[82]....
        /*0644*/ 	.word	0x0001d3b0


	//   ....[83]....
        /*0648*/ 	.word	0x0001d450


	//   ....[84]....
        /*064c*/ 	.word	0x0001d500


	//   ....[85]....
        /*0650*/ 	.word	0x0001d580


	//   ....[86]....
        /*0654*/ 	.word	0x0001d600


	//   ....[87]....
        /*0658*/ 	.word	0x0001d680


	//   ....[88]....
        /*065c*/ 	.word	0x0001d700


	//   ....[89]....
        /*0660*/ 	.word	0x0001d790


	//   ....[90]....
        /*0664*/ 	.word	0x0001d840


	//   ....[91]....
        /*0668*/ 	.word	0x0001d8c0


	//   ....[92]....
        /*066c*/ 	.word	0x0001d940


	//   ....[93]....
        /*0670*/ 	.word	0x0001d9c0


	//   ....[94]....
        /*0674*/ 	.word	0x0001da40


	//   ....[95]....
        /*0678*/ 	.word	0x0001dab0


	//   ....[96]....
        /*067c*/ 	.word	0x0001db50


	//   ....[97]....
        /*0680*/ 	.word	0x0001dbe0


	//   ....[98]....
        /*0684*/ 	.word	0x0001dd00


	//----- nvinfo : EIATTR_REG_RECONFIG
	.align		4
.L_235:
        /*0688*/ 	.byte	0x01, 0x54
	.zero		2


	//----- nvinfo : EIATTR_SYSCALL_OFFSETS
	.align		4
        /*068c*/ 	.byte	0x04, 0x46
        /*068e*/ 	.short	(.L_237 - .L_236)


	//   ....[0]....
.L_236:
        /*0690*/ 	.word	0x00001910


	//   ....[1]....
        /*0694*/ 	.word	0x00001a60


	//   ....[2]....
        /*0698*/ 	.word	0x00005df0


	//   ....[3]....
        /*069c*/ 	.word	0x000062c0


	//   ....[4]....
        /*06a0*/ 	.word	0x00018cf0


	//   ....[5]....
        /*06a4*/ 	.word	0x00018e20


	//   ....[6]....
        /*06a8*/ 	.word	0x00018f20


	//----- nvinfo : EIATTR_MBARRIER_INSTR_OFFSETS
	.align		4
.L_237:
        /*06ac*/ 	.byte	0x04, 0x39
        /*06ae*/ 	.short	(.L_239 - .L_238)


	//   ....[0]....
.L_238:
        /*06b0*/ 	.word	0x00000300
        /*06b4*/ 	.word	0x000000ff
        /*06b8*/ 	.word	0x00016800
        /*06bc*/ 	.short	0x0100
        /*06be*/ 	.byte	0x08
	.zero		1


	//   ....[1]....
        /*06c0*/ 	.word	0x00000310
        /*06c4*/ 	.word	0x000000ff
        /*06c8*/ 	.word	0x00016820
        /*06cc*/ 	.short	0x0100
        /*06ce*/ 	.byte	0x08
	.zero		1


	//   ....[2]....
        /*06d0*/ 	.word	0x00000400
        /*06d4*/ 	.word	0x000000ff
        /*06d8*/ 	.word	0x00016830
        /*06dc*/ 	.short	0x0100
        /*06de*/ 	.byte	0x08
	.zero		1


	//   ....[3]....
        /*06e0*/ 	.word	0x00000410
        /*06e4*/ 	.word	0x000000ff
        /*06e8*/ 	.word	0x00016840
        /*06ec*/ 	.short	0x0100
        /*06ee*/ 	.byte	0x08
	.zero		1


	//   ....[4]....
        /*06f0*/ 	.word	0x00000420
        /*06f4*/ 	.word	0x000000ff
        /*06f8*/ 	.word	0x00016838
        /*06fc*/ 	.short	0x0100
        /*06fe*/ 	.byte	0x08
	.zero		1


	//   ....[5]....
        /*0700*/ 	.word	0x00000430
        /*0704*/ 	.word	0x000000ff
        /*0708*/ 	.word	0x00016848
        /*070c*/ 	.short	0x0100
        /*070e*/ 	.byte	0x08
	.zero		1


	//   ....[6]....
        /*0710*/ 	.word	0x00000560
        /*0714*/ 	.word	0x000000ff
        /*0718*/ 	.word	0x00016850
        /*071c*/ 	.short	0x0100
        /*071e*/ 	.byte	0x08
	.zero		1


	//   ....[7]....
        /*0720*/ 	.word	0x00000570
        /*0724*/ 	.word	0x000000ff
        /*0728*/ 	.word	0x00016860
        /*072c*/ 	.short	0x0100
        /*072e*/ 	.byte	0x08
	.zero		1


	//   ....[8]....
        /*0730*/ 	.word	0x00000580
        /*0734*/ 	.word	0x000000ff
        /*0738*/ 	.word	0x00016858
        /*073c*/ 	.short	0x0100
        /*073e*/ 	.byte	0x08
	.zero		1


	//   ....[9]....
        /*0740*/ 	.word	0x00000590
        /*0744*/ 	.word	0x000000ff
        /*0748*/ 	.word	0x00016868
        /*074c*/ 	.short	0x0100
        /*074e*/ 	.byte	0x08
	.zero		1


	//   ....[10]....
        /*0750*/ 	.word	0x00000680
        /*0754*/ 	.word	0x000000ff
        /*0758*/ 	.word	0x00016870
        /*075c*/ 	.short	0x0100
        /*075e*/ 	.byte	0x06
	.zero		1


	//   ....[11]....
        /*0760*/ 	.word	0x00000690
        /*0764*/ 	.word	0x000000ff
        /*0768*/ 	.word	0x00016880
        /*076c*/ 	.short	0x0100
        /*076e*/ 	.byte	0x06
	.zero		1


	//   ....[12]....
        /*0770*/ 	.word	0x000006a0
        /*0774*/ 	.word	0x000000ff
        /*0778*/ 	.word	0x00016878
        /*077c*/ 	.short	0x0100
        /*077e*/ 	.byte	0x06
	.zero		1


	//   ....[13]....
        /*0780*/ 	.word	0x000006b0
        /*0784*/ 	.word	0x000000ff
        /*0788*/ 	.word	0x00016888
        /*078c*/ 	.short	0x0100
        /*078e*/ 	.byte	0x06
	.zero		1


	//   ....[14]....
        /*0790*/ 	.word	0x000007e0
        /*0794*/ 	.word	0x000000ff
        /*0798*/ 	.word	0x00016890
        /*079c*/ 	.short	0x0100
        /*079e*/ 	.byte	0x08
	.zero		1


	//   ....[15]....
        /*07a0*/ 	.word	0x000007f0
        /*07a4*/ 	.word	0x000000ff
        /*07a8*/ 	.word	0x000168a0
        /*07ac*/ 	.short	0x0100
        /*07ae*/ 	.byte	0x08
	.zero		1


	//   ....[16]....
        /*07b0*/ 	.word	0x00000800
        /*07b4*/ 	.word	0x000000ff
        /*07b8*/ 	.word	0x00016898
        /*07bc*/ 	.short	0x0100
        /*07be*/ 	.byte	0x08
	.zero		1


	//   ....[17]....
        /*07c0*/ 	.word	0x00000810
        /*07c4*/ 	.word	0x000000ff
        /*07c8*/ 	.word	0x000168a8
        /*07cc*/ 	.short	0x0100
        /*07ce*/ 	.byte	0x08
	.zero		1


	//   ....[18]....
        /*07d0*/ 	.word	0x00000940
        /*07d4*/ 	.word	0x000000ff
        /*07d8*/ 	.word	0x000168b0
        /*07dc*/ 	.short	0x0100
        /*07de*/ 	.byte	0x08
	.zero		1


	//   ....[19]....
        /*07e0*/ 	.word	0x00000950
        /*07e4*/ 	.word	0x000000ff
        /*07e8*/ 	.word	0x000168c0
        /*07ec*/ 	.short	0x0100
        /*07ee*/ 	.byte	0x08
	.zero		1


	//   ....[20]....
        /*07f0*/ 	.word	0x00000960
        /*07f4*/ 	.word	0x000000ff
        /*07f8*/ 	.word	0x000168b8
        /*07fc*/ 	.short	0x0100
        /*07fe*/ 	.byte	0x08
	.zero		1


	//   ....[21]....
        /*0800*/ 	.word	0x00000970
        /*0804*/ 	.word	0x000000ff
        /*0808*/ 	.word	0x000168c8
        /*080c*/ 	.short	0x0100
        /*080e*/ 	.byte	0x08
	.zero		1


	//   ....[22]....
        /*0810*/ 	.word	0x00002cf0
        /*0814*/ 	.word	0x00000055
        /*0818*/ 	.word	0x00016890
        /*081c*/ 	.short	0x010a
        /*081e*/ 	.byte	0x3f
	.zero		1


	//   ....[23]....
        /*0820*/ 	.word	0x00003f60
        /*0824*/ 	.word	0x00000055
        /*0828*/ 	.word	0x00016890
        /*082c*/ 	.short	0x010a
        /*082e*/ 	.byte	0x3f
	.zero		1


	//   ....[24]....
        /*0830*/ 	.word	0x00004ff0
        /*0834*/ 	.word	0x00000055
        /*0838*/ 	.word	0x00016890
        /*083c*/ 	.short	0x010a
        /*083e*/ 	.byte	0x3f
	.zero		1


	//   ....[25]....
        /*0840*/ 	.word	0x00005200
        /*0844*/ 	.word	0x00000020
        /*0848*/ 	.word	0x00000000
        /*084c*/ 	.short	0x0101
        /*084e*/ 	.byte	0x3f
	.zero		1


	//   ....[26]....
        /*0850*/ 	.word	0x00005240
        /*0854*/ 	.word	0x00000055
        /*0858*/ 	.word	0x000168b0
        /*085c*/ 	.short	0x010a
        /*085e*/ 	.byte	0x3f
	.zero		1


	//   ....[27]....
        /*0860*/ 	.word	0x00005620
        /*0864*/ 	.word	0x00000055
        /*0868*/ 	.word	0x00000000
        /*086c*/ 	.short	0x0101
        /*086e*/ 	.byte	0x3f
	.zero		1


	//   ....[28]....
        /*0870*/ 	.word	0x00005e90
        /*0874*/ 	.word	0x00000002
        /*0878*/ 	.word	0x00016800
        /*087c*/ 	.short	0x010a
        /*087e*/ 	.byte	0x3f
	.zero		1


	//   ....[29]....
        /*0880*/ 	.word	0x00005ee0
        /*0884*/ 	.word	0x00000002
        /*0888*/ 	.word	0x00016800
        /*088c*/ 	.short	0x010a
        /*088e*/ 	.byte	0x3f
	.zero		1


	//   ....[30]....
        /*0890*/ 	.word	0x00006c20
        /*0894*/ 	.word	0x00000002
        /*0898*/ 	.word	0x00016800
        /*089c*/ 	.short	0x010a
        /*089e*/ 	.byte	0x3f
	.zero		1


	//   ....[31]....
        /*08a0*/ 	.word	0x000080a0
        /*08a4*/ 	.word	0x00000002
        /*08a8*/ 	.word	0x00016800
        /*08ac*/ 	.short	0x010a
        /*08ae*/ 	.byte	0x3f
	.zero		1


	//   ....[32]....
        /*08b0*/ 	.word	0x00009010
        /*08b4*/ 	.word	0x00000007
        /*08b8*/ 	.word	0x00016830
        /*08bc*/ 	.short	0x010a
        /*08be*/ 	.byte	0x3f
	.zero		1


	//   ....[33]....
        /*08c0*/ 	.word	0x00009190
        /*08c4*/ 	.word	0x00000007
        /*08c8*/ 	.word	0x00016830
        /*08cc*/ 	.short	0x010a
        /*08ce*/ 	.byte	0x3f
	.zero		1


	//   ....[34]....
        /*08d0*/ 	.word	0x000095f0
        /*08d4*/ 	.word	0x00000000
        /*08d8*/ 	.word	0x00000000
        /*08dc*/ 	.short	0x0101
        /*08de*/ 	.byte	0x3f
	.zero		1


	//   ....[35]....
        /*08e0*/ 	.word	0x0000c4a0
        /*08e4*/ 	.word	0x0000000d
        /*08e8*/ 	.word	0x00016830
        /*08ec*/ 	.short	0x010a
        /*08ee*/ 	.byte	0x3f
	.zero		1


	//   ....[36]....
        /*08f0*/ 	.word	0x0000c4f0
        /*08f4*/ 	.word	0x0000000d
        /*08f8*/ 	.word	0x00016830
        /*08fc*/ 	.short	0x010a
        /*08fe*/ 	.byte	0x3f
	.zero		1


	//   ....[37]....
        /*0900*/ 	.word	0x0000c800
        /*0904*/ 	.word	0x0000000d
        /*0908*/ 	.word	0x00016850
        /*090c*/ 	.short	0x010a
        /*090e*/ 	.byte	0x3f
	.zero		1


	//   ....[38]....
        /*0910*/ 	.word	0x0000c840
        /*0914*/ 	.word	0x0000000d
        /*0918*/ 	.word	0x00016850
        /*091c*/ 	.short	0x010a
        /*091e*/ 	.byte	0x3f
	.zero		1


	//   ....[39]....
        /*0920*/ 	.word	0x0000cd20
        /*0924*/ 	.word	0x00000013
        /*0928*/ 	.word	0x00000000
        /*092c*/ 	.short	0x0101
        /*092e*/ 	.byte	0x3f
	.zero		1


	//   ....[40]....
        /*0930*/ 	.word	0x0000e870
        /*0934*/ 	.word	0x00000023
        /*0938*/ 	.word	0x00000000
        /*093c*/ 	.short	0x0101
        /*093e*/ 	.byte	0x3f
	.zero		1


	//   ....[41]....
        /*0940*/ 	.word	0x0000f670
        /*0944*/ 	.word	0x00000000
        /*0948*/ 	.word	0x00016830
        /*094c*/ 	.short	0x010a
        /*094e*/ 	.byte	0x3f
	.zero		1


	//   ....[42]....
        /*0950*/ 	.word	0x0000f6c0
        /*0954*/ 	.word	0x00000000
        /*0958*/ 	.word	0x00016830
        /*095c*/ 	.short	0x010a
        /*095e*/ 	.byte	0x3f
	.zero		1


	//   ....[43]....
        /*0960*/ 	.word	0x0000f9d0
        /*0964*/ 	.word	0x00000003
        /*0968*/ 	.word	0x00016850
        /*096c*/ 	.short	0x010a
        /*096e*/ 	.byte	0x3f
	.zero		1


	//   ....[44]....
        /*0970*/ 	.word	0x0000fa10
        /*0974*/ 	.word	0x00000003
        /*0978*/ 	.word	0x00016850
        /*097c*/ 	.short	0x010a
        /*097e*/ 	.byte	0x3f
	.zero		1


	//   ....[45]....
        /*0980*/ 	.word	0x00010bf0
        /*0984*/ 	.word	0x0000002b
        /*0988*/ 	.word	0x00000000
        /*098c*/ 	.short	0x0101
        /*098e*/ 	.byte	0x3f
	.zero		1


	//   ....[46]....
        /*0990*/ 	.word	0x00010c80
        /*0994*/ 	.word	0x00000017
        /*0998*/ 	.word	0x00000000
        /*099c*/ 	.short	0x0101
        /*099e*/ 	.byte	0x3f
	.zero		1


	//   ....[47]....
        /*09a0*/ 	.word	0x00011610
        /*09a4*/ 	.word	0x00000000
        /*09a8*/ 	.word	0x00016830
        /*09ac*/ 	.short	0x010a
        /*09ae*/ 	.byte	0x3f
	.zero		1


	//   ....[48]....
        /*09b0*/ 	.word	0x00011660
        /*09b4*/ 	.word	0x00000000
        /*09b8*/ 	.word	0x00016830
        /*09bc*/ 	.short	0x010a
        /*09be*/ 	.byte	0x3f
	.zero		1


	//   ....[49]....
        /*09c0*/ 	.word	0x00011970
        /*09c4*/ 	.word	0x00000003
        /*09c8*/ 	.word	0x00016850
        /*09cc*/ 	.short	0x010a
        /*09ce*/ 	.byte	0x3f
	.zero		1


	//   ....[50]....
        /*09d0*/ 	.word	0x000119b0
        /*09d4*/ 	.word	0x00000003
        /*09d8*/ 	.word	0x00016850
        /*09dc*/ 	.short	0x010a
        /*09de*/ 	.byte	0x3f
	.zero		1


	//   ....[51]....
        /*09e0*/ 	.word	0x00011ea0
        /*09e4*/ 	.word	0x00000078
        /*09e8*/ 	.word	0x00000000
        /*09ec*/ 	.short	0x0101
        /*09ee*/ 	.byte	0x3f
	.zero		1


	//   ....[52]....
        /*09f0*/ 	.word	0x00013980
        /*09f4*/ 	.word	0x0000002f
        /*09f8*/ 	.word	0x00000000
        /*09fc*/ 	.short	0x0101
        /*09fe*/ 	.byte	0x3f
	.zero		1


	//   ....[53]....
        /*0a00*/ 	.word	0x00014490
        /*0a04*/ 	.word	0x0000000b
        /*0a08*/ 	.word	0x00016850
        /*0a0c*/ 	.short	0x010a
        /*0a0e*/ 	.byte	0x3f
	.zero		1


	//   ....[54]....
        /*0a10*/ 	.word	0x00014500
        /*0a14*/ 	.word	0x0000000b
        /*0a18*/ 	.word	0x00016850
        /*0a1c*/ 	.short	0x010a
        /*0a1e*/ 	.byte	0x3f
	.zero		1


	//   ....[55]....
        /*0a20*/ 	.word	0x00014af0
        /*0a24*/ 	.word	0x00000008
        /*0a28*/ 	.word	0x00000000
        /*0a2c*/ 	.short	0x0101
        /*0a2e*/ 	.byte	0x3f
	.zero		1


	//   ....[56]....
        /*0a30*/ 	.word	0x00015a40
        /*0a34*/ 	.word	0x00000000
        /*0a38*/ 	.word	0x00000000
        /*0a3c*/ 	.short	0x0101
        /*0a3e*/ 	.byte	0x3f
	.zero		1


	//   ....[57]....
        /*0a40*/ 	.word	0x00017ee0
        /*0a44*/ 	.word	0x00000008
        /*0a48*/ 	.word	0x00016820
        /*0a4c*/ 	.short	0x010a
        /*0a4e*/ 	.byte	0x3f
	.zero		1


	//   ....[58]....
        /*0a50*/ 	.word	0x00017f50
        /*0a54*/ 	.word	0x00000009
        /*0a58*/ 	.word	0x000168a0
        /*0a5c*/ 	.short	0x010a
        /*0a5e*/ 	.byte	0x3f
	.zero		1


	//   ....[59]....
        /*0a60*/ 	.word	0x00018100
        /*0a64*/ 	.word	0x00000009
        /*0a68*/ 	.word	0x000168c0
        /*0a6c*/ 	.short	0x010a
        /*0a6e*/ 	.byte	0x3f
	.zero		1


	//   ....[60]....
        /*0a70*/ 	.word	0x00018370
        /*0a74*/ 	.word	0x0000000c
        /*0a78*/ 	.word	0x000168a0
        /*0a7c*/ 	.short	0x010a
        /*0a7e*/ 	.byte	0x3f
	.zero		1


	//   ....[61]....
        /*0a80*/ 	.word	0x00018510
        /*0a84*/ 	.word	0x0000000c
        /*0a88*/ 	.word	0x000168c0
        /*0a8c*/ 	.short	0x010a
        /*0a8e*/ 	.byte	0x3f
	.zero		1


	//   ....[62]....
        /*0a90*/ 	.word	0x000193b0
        /*0a94*/ 	.word	0x00000005
        /*0a98*/ 	.word	0x00016840
        /*0a9c*/ 	.short	0x010a
        /*0a9e*/ 	.byte	0x3f
	.zero		1


	//   ....[63]....
        /*0aa0*/ 	.word	0x00019700
        /*0aa4*/ 	.word	0x0000001b
        /*0aa8*/ 	.word	0x00016820
        /*0aac*/ 	.short	0x010a
        /*0aae*/ 	.byte	0x3f
	.zero		1


	//   ....[64]....
        /*0ab0*/ 	.word	0x000199f0
        /*0ab4*/ 	.word	0x00000003
        /*0ab8*/ 	.word	0x00016840
        /*0abc*/ 	.short	0x010a
        /*0abe*/ 	.byte	0x3f
	.zero		1


	//   ....[65]....
        /*0ac0*/ 	.word	0x00019bd0
        /*0ac4*/ 	.word	0x00000002
        /*0ac8*/ 	.word	0x00000060
        /*0acc*/ 	.short	0x010a
        /*0ace*/ 	.byte	0x3f
	.zero		1


	//   ....[66]....
        /*0ad0*/ 	.word	0x0001a070
        /*0ad4*/ 	.word	0x00000003
        /*0ad8*/ 	.word	0x00016840
        /*0adc*/ 	.short	0x010a
        /*0ade*/ 	.byte	0x3f
	.zero		1


	//   ....[67]....
        /*0ae0*/ 	.word	0x0001a250
        /*0ae4*/ 	.word	0x00000003
        /*0ae8*/ 	.word	0x00000060
        /*0aec*/ 	.short	0x010a
        /*0aee*/ 	.byte	0x3f
	.zero		1


	//   ....[68]....
        /*0af0*/ 	.word	0x0001a620
        /*0af4*/ 	.word	0x00000002
        /*0af8*/ 	.word	0x00016840
        /*0afc*/ 	.short	0x010a
        /*0afe*/ 	.byte	0x3f
	.zero		1


	//   ....[69]....
        /*0b00*/ 	.word	0x0001a810
        /*0b04*/ 	.word	0x00000002
        /*0b08*/ 	.word	0x00000060
        /*0b0c*/ 	.short	0x010a
        /*0b0e*/ 	.byte	0x3f
	.zero		1


	//   ....[70]....
        /*0b10*/ 	.word	0x0001ab50
        /*0b14*/ 	.word	0x00000003
        /*0b18*/ 	.word	0x00016860
        /*0b1c*/ 	.short	0x010a
        /*0b1e*/ 	.byte	0x3f
	.zero		1


	//   ....[71]....
        /*0b20*/ 	.word	0x0001b9d0
        /*0b24*/ 	.word	0x00000009
        /*0b28*/ 	.word	0x00016820
        /*0b2c*/ 	.short	0x010a
        /*0b2e*/ 	.byte	0x3f
	.zero		1


	//   ....[72]....
        /*0b30*/ 	.word	0x0001bb60
        /*0b34*/ 	.word	0x00000007
        /*0b38*/ 	.word	0x00000000
        /*0b3c*/ 	.short	0x010a
        /*0b3e*/ 	.byte	0x3f
	.zero		1


	//   ....[73]....
        /*0b40*/ 	.word	0x0001bbd0
        /*0b44*/ 	.word	0x00000003
        /*0b48*/ 	.word	0x00000000
        /*0b4c*/ 	.short	0x010a
        /*0b4e*/ 	.byte	0x3f
	.zero		1


	//   ....[74]....
        /*0b50*/ 	.word	0x0001bc30
        /*0b54*/ 	.word	0x00000005
        /*0b58*/ 	.word	0x00000000
        /*0b5c*/ 	.short	0x010a
        /*0b5e*/ 	.byte	0x3f
	.zero		1


	//   ....[75]....
        /*0b60*/ 	.word	0x0001bc60
        /*0b64*/ 	.word	0x00000003
        /*0b68*/ 	.word	0x00000000
        /*0b6c*/ 	.short	0x010a
        /*0b6e*/ 	.byte	0x3f
	.zero		1


	//   ....[76]....
        /*0b70*/ 	.word	0x0001bcc0
        /*0b74*/ 	.word	0x00000055
        /*0b78*/ 	.word	0x00016890
        /*0b7c*/ 	.short	0x010a
        /*0b7e*/ 	.byte	0x3f
	.zero		1


	//   ....[77]....
        /*0b80*/ 	.word	0x0001bd10
        /*0b84*/ 	.word	0x00000055
        /*0b88*/ 	.word	0x00016890
        /*0b8c*/ 	.short	0x010a
        /*0b8e*/ 	.byte	0x3f
	.zero		1


	//   ....[78]....
        /*0b90*/ 	.word	0x0001bd60
        /*0b94*/ 	.word	0x00000055
        /*0b98*/ 	.word	0x00016890
        /*0b9c*/ 	.short	0x010a
        /*0b9e*/ 	.byte	0x3f
	.zero		1


	//   ....[79]....
        /*0ba0*/ 	.word	0x0001bdb0
        /*0ba4*/ 	.word	0x00000055
        /*0ba8*/ 	.word	0x000168b0
        /*0bac*/ 	.short	0x010a
        /*0bae*/ 	.byte	0x3f
	.zero		1


	//   ....[80]....
        /*0bb0*/ 	.word	0x0001c3b0
        /*0bb4*/ 	.word	0x00000002
        /*0bb8*/ 	.word	0x00016800
        /*0bbc*/ 	.short	0x010a
        /*0bbe*/ 	.byte	0x3f
	.zero		1


	//   ....[81]....
        /*0bc0*/ 	.word	0x0001c900
        /*0bc4*/ 	.word	0x00000002
        /*0bc8*/ 	.word	0x00016800
        /*0bcc*/ 	.short	0x010a
        /*0bce*/ 	.byte	0x3f
	.zero		1


	//   ....[82]....
        /*0bd0*/ 	.word	0x0001c950
        /*0bd4*/ 	.word	0x00000007
        /*0bd8*/ 	.word	0x00016830
        /*0bdc*/ 	.short	0x010a
        /*0bde*/ 	.byte	0x3f
	.zero		1


	//   ....[83]....
        /*0be0*/ 	.word	0x0001c9a0
        /*0be4*/ 	.word	0x0000000d
        /*0be8*/ 	.word	0x00016830
        /*0bec*/ 	.short	0x010a
        /*0bee*/ 	.byte	0x3f
	.zero		1


	//   ....[84]....
        /*0bf0*/ 	.word	0x0001c9f0
        /*0bf4*/ 	.word	0x0000000d
        /*0bf8*/ 	.word	0x00016850
        /*0bfc*/ 	.short	0x010a
        /*0bfe*/ 	.byte	0x3f
	.zero		1


	//   ....[85]....
        /*0c00*/ 	.word	0x0001ca40
        /*0c04*/ 	.word	0x00000000
        /*0c08*/ 	.word	0x00016830
        /*0c0c*/ 	.short	0x010a
        /*0c0e*/ 	.byte	0x3f
	.zero		1


	//   ....[86]....
        /*0c10*/ 	.word	0x0001ca90
        /*0c14*/ 	.word	0x00000003
        /*0c18*/ 	.word	0x00016850
        /*0c1c*/ 	.short	0x010a
        /*0c1e*/ 	.byte	0x3f
	.zero		1


	//   ....[87]....
        /*0c20*/ 	.word	0x0001cae0
        /*0c24*/ 	.word	0x00000000
        /*0c28*/ 	.word	0x00016830
        /*0c2c*/ 	.short	0x010a
        /*0c2e*/ 	.byte	0x3f
	.zero		1


	//   ....[88]....
        /*0c30*/ 	.word	0x0001cb30
        /*0c34*/ 	.word	0x00000003
        /*0c38*/ 	.word	0x00016850
        /*0c3c*/ 	.short	0x010a
        /*0c3e*/ 	.byte	0x3f
	.zero		1


	//   ....[89]....
        /*0c40*/ 	.word	0x0001cb80
        /*0c44*/ 	.word	0x0000000b
        /*0c48*/ 	.word	0x00016850
        /*0c4c*/ 	.short	0x010a
        /*0c4e*/ 	.byte	0x3f
	.zero		1


	//   ....[90]....
        /*0c50*/ 	.word	0x0001cd10
        /*0c54*/ 	.word	0x00000008
        /*0c58*/ 	.word	0x00016820
        /*0c5c*/ 	.short	0x010a
        /*0c5e*/ 	.byte	0x3f
	.zero		1


	//   ....[91]....
        /*0c60*/ 	.word	0x0001cd60
        /*0c64*/ 	.word	0x00000009
        /*0c68*/ 	.word	0x000168a0
        /*0c6c*/ 	.short	0x010a
        /*0c6e*/ 	.byte	0x3f
	.zero		1


	//   ....[92]....
        /*0c70*/ 	.word	0x0001cdb0
        /*0c74*/ 	.word	0x00000009
        /*0c78*/ 	.word	0x000168c0
        /*0c7c*/ 	.short	0x010a
        /*0c7e*/ 	.byte	0x3f
	.zero		1


	//   ....[93]....
        /*0c80*/ 	.word	0x0001ce00
        /*0c84*/ 	.word	0x0000000c
        /*0c88*/ 	.word	0x000168a0
        /*0c8c*/ 	.short	0x010a
        /*0c8e*/ 	.byte	0x3f
	.zero		1


	//   ....[94]....
        /*0c90*/ 	.word	0x0001ce50
        /*0c94*/ 	.word	0x0000000c
        /*0c98*/ 	.word	0x000168c0
        /*0c9c*/ 	.short	0x010a
        /*0c9e*/ 	.byte	0x3f
	.zero		1


	//   ....[95]....
        /*0ca0*/ 	.word	0x0001cff0
        /*0ca4*/ 	.word	0x00000005
        /*0ca8*/ 	.word	0x00016840
        /*0cac*/ 	.short	0x010a
        /*0cae*/ 	.byte	0x3f
	.zero		1


	//   ....[96]....
        /*0cb0*/ 	.word	0x0001d040
        /*0cb4*/ 	.word	0x0000001b
        /*0cb8*/ 	.word	0x00016820
        /*0cbc*/ 	.short	0x010a
        /*0cbe*/ 	.byte	0x3f
	.zero		1


	//   ....[97]....
        /*0cc0*/ 	.word	0x0001d090
        /*0cc4*/ 	.word	0x00000003
        /*0cc8*/ 	.word	0x00016840
        /*0ccc*/ 	.short	0x010a
        /*0cce*/ 	.byte	0x3f
	.zero		1


	//   ....[98]....
        /*0cd0*/ 	.word	0x0001d0e0
        /*0cd4*/ 	.word	0x00000002
        /*0cd8*/ 	.word	0x00000060
        /*0cdc*/ 	.short	0x010a
        /*0cde*/ 	.byte	0x3f
	.zero		1


	//   ....[99]....
        /*0ce0*/ 	.word	0x0001d130
        /*0ce4*/ 	.word	0x00000003
        /*0ce8*/ 	.word	0x00016840
        /*0cec*/ 	.short	0x010a
        /*0cee*/ 	.byte	0x3f
	.zero		1


	//   ....[100]....
        /*0cf0*/ 	.word	0x0001d180
        /*0cf4*/ 	.word	0x00000003
        /*0cf8*/ 	.word	0x00000060
        /*0cfc*/ 	.short	0x010a
        /*0cfe*/ 	.byte	0x3f
	.zero		1


	//   ....[101]....
        /*0d00*/ 	.word	0x0001d1d0
        /*0d04*/ 	.word	0x00000002
        /*0d08*/ 	.word	0x00016840
        /*0d0c*/ 	.short	0x010a
        /*0d0e*/ 	.byte	0x3f
	.zero		1


	//   ....[102]....
        /*0d10*/ 	.word	0x0001d220
        /*0d14*/ 	.word	0x00000002
        /*0d18*/ 	.word	0x00000060
        /*0d1c*/ 	.short	0x010a
        /*0d1e*/ 	.byte	0x3f
	.zero		1


	//   ....[103]....
        /*0d20*/ 	.word	0x0001d270
        /*0d24*/ 	.word	0x00000003
        /*0d28*/ 	.word	0x00016860
        /*0d2c*/ 	.short	0x010a
        /*0d2e*/ 	.byte	0x3f
	.zero		1


	//   ....[104]....
        /*0d30*/ 	.word	0x0001dc20
        /*0d34*/ 	.word	0x00000009
        /*0d38*/ 	.word	0x00016820
        /*0d3c*/ 	.short	0x010a
        /*0d3e*/ 	.byte	0x3f
	.zero		1


	//   ....[105]....
        /*0d40*/ 	.word	0x0001ddc0
        /*0d44*/ 	.word	0x00000007
        /*0d48*/ 	.word	0x00000000
        /*0d4c*/ 	.short	0x010a
        /*0d4e*/ 	.byte	0x3f
	.zero		1


	//   ....[106]....
        /*0d50*/ 	.word	0x0001de10
        /*0d54*/ 	.word	0x00000003
        /*0d58*/ 	.word	0x00000000
        /*0d5c*/ 	.short	0x010a
        /*0d5e*/ 	.byte	0x3f
	.zero		1


	//   ....[107]....
        /*0d60*/ 	.word	0x0001de60
        /*0d64*/ 	.word	0x00000005
        /*0d68*/ 	.word	0x00000000
        /*0d6c*/ 	.short	0x010a
        /*0d6e*/ 	.byte	0x3f
	.zero		1


	//----- nvinfo : EIATTR_NUM_MBARRIERS
	.align		4
.L_239:
        /*0d70*/ 	.byte	0x03, 0x38
        /*0d72*/ 	.short	0x0016


	//----- nvinfo : EIATTR_EXIT_INSTR_OFFSETS
	.align		4
        /*0d74*/ 	.byte	0x04, 0x1c
        /*0d76*/ 	.short	(.L_241 - .L_240)


	//   ....[0]....
.L_240:
        /*0d78*/ 	.word	0x0001bcb0


	//----- nvinfo : EIATTR_MAX_THREADS
	.align		4
.L_241:
        /*0d7c*/ 	.byte	0x04, 0x05
        /*0d7e*/ 	.short	(.L_243 - .L_242)
.L_242:
        /*0d80*/ 	.word	0x00000200
        /*0d84*/ 	.word	0x00000001
        /*0d88*/ 	.word	0x00000001


	//----- nvinfo : EIATTR_CRS_STACK_SIZE
	.align		4
.L_243:
        /*0d8c*/ 	.byte	0x04, 0x1e
        /*0d8e*/ 	.short	(.L_245 - .L_244)
.L_244:
        /*0d90*/ 	.word	0x00000000


	//----- nvinfo : EIATTR_CBANK_PARAM_SIZE
	.align		4
.L_245:
        /*0d94*/ 	.byte	0x03, 0x19
        /*0d96*/ 	.short	0x0a70


	//----- nvinfo : EIATTR_PARAM_CBANK
	.align		4
        /*0d98*/ 	.byte	0x04, 0x0a
        /*0d9a*/ 	.short	(.L_247 - .L_246)
	.align		4
.L_246:
        /*0d9c*/ 	.word	index@(.nv.constant0._ZN7cutlass13device_kernelIN5flash11enable_sm90INS1_16FlashAttnFwdSm90INS1_25CollectiveMainloopFwdSm90ILi2EN4cute5tupleIJNS5_1CILi1EEES8_S8_EEENS6_IJNS7_ILi192EEENS7_ILi128EEENS7_ILi64EEEEEELi64ENS_6half_tEfNS_4arch4Sm90ELb0ELb1ELb0ELb1ELb0ELb1ELb0ELb1ELb1ELb0ELb0ELb0EEENS1_21CollectiveEpilogueFwdINS6_IJSA_SC_SB_EEES9_SE_SG_Li384ELb1ELb0ELb0ELb0EEENS1_36VarlenDynamicPersistentTileSchedulerILi192ELi128ELi384ELi32ELb0ELb0ELb1ELb1ELb0ELb1EEEEEEEEEvNT_6ParamsE)
        /*0da0*/ 	.short	0x0210
        /*0da2*/ 	.short	0x0a70


	//----- nvinfo : EIATTR_SW_WAR
	.align		4
.L_247:
        /*0da4*/ 	.byte	0x04, 0x36
        /*0da6*/ 	.short	(.L_249 - .L_248)
.L_248:
        /*0da8*/ 	.word	0x00000008
.L_249:


//--------------------- .nv.info._ZN7cutlass13device_kernelIN5flash11enable_sm90INS1_16FlashAttnFwdSm90INS1_25CollectiveMainloopFwdSm90ILi2EN4cute5tupleIJNS5_1CILi1EEES8_S8_EEENS6_IJNS7_ILi192EEENS7_ILi128EEENS7_ILi64EEEEEELi64ENS_6half_tEfNS_4arch4Sm90ELb1ELb0ELb0ELb0ELb0ELb0ELb0ELb1ELb1ELb0ELb0ELb0EEENS1_21CollectiveEpilogueFwdINS6_IJSA_SC_SB_EEES9_SE_SG_Li384ELb0ELb0ELb0ELb0EEENS1_30DynamicPersistentTileSchedulerILi384ELi32ELb0ELb0ELb1EEEEEEEEEvNT_6ParamsE --------------------------
	.section	.nv.info._ZN7cutlass13device_kernelIN5flash11enable_sm90INS1_16FlashAttnFwdSm90INS1_25CollectiveMainloopFwdSm90ILi2EN4cute5tupleIJNS5_1CILi1EEES8_S8_EEENS6_IJNS7_ILi192EEENS7_ILi128EEENS7_ILi64EEEEEELi64ENS_6half_tEfNS_4arch4Sm90ELb1ELb0ELb0ELb0ELb0ELb0ELb0ELb1ELb1ELb0ELb0ELb0EEENS1_21CollectiveEpilogueFwdINS6_IJSA_SC_SB_EEES9_SE_SG_Li384ELb0ELb0ELb0ELb0EEENS1_30DynamicPersistentTileSchedulerILi384ELi32ELb0ELb0ELb1EEEEEEEEEvNT_6ParamsE,"",@"SHT_CUDA_INFO"
	.sectionflags	@""
	.align	4


	//----- nvinfo : EIATTR_CUDA_API_VERSION
	.align		4
        /*0000*/ 	.byte	0x04, 0x37
        /*0002*/ 	.short	(.L_251 - .L_250)
.L_250:
        /*0004*/ 	.word	0x00000082


	//----- nvinfo : EIATTR_KPARAM_INFO
	.align		4
.L_251:
        /*0008*/ 	.byte	0x04, 0x17
        /*000a*/ 	.short	(.L_253 - .L_252)
.L_252:
        /*000c*/ 	.word	0x00000000
        /*0010*/ 	.short	0x0000
        /*0012*/ 	.short	0x0070
        /*0014*/ 	.byte	0x00, 0xf0, 0x01, 0x2e


	//----- nvinfo : EIATTR_SPARSE_MMA_MASK
	.align		4
.L_253:
        /*0018*/ 	.byte	0x03, 0x50
        /*001a*/ 	.short	0x0000


	//----- nvinfo : EIATTR_MAXREG_COUNT
	.align		4
        /*001c*/ 	.byte	0x03, 0x1b
        /*001e*/ 	.short	0x0080


	//----- nvinfo : EIATTR_NUM_BARRIERS
	.align		4
        /*0020*/ 	.byte	0x02, 0x4c
        /*0022*/ 	.byte	0x10
	.zero		1


	//----- nvinfo : EIATTR_EXTERNS
	.align		4
        /*0024*/ 	.byte	0x04, 0x0f
        /*0026*/ 	.short	(.L_255 - .L_254)


	//   ....[0]....
	.align		4
.L_254:
        /*0028*/ 	.word	index@(__assertfail)


	//----- nvinfo : EIATTR_MERCURY_ISA_VERSION
	.align		4
.L_255:
        /*002c*/ 	.byte	0x03, 0x5f
        /*002e*/ 	.short	0x0101


	//----- nvinfo : EIATTR_INT_WARP_WIDE_INSTR_OFFSETS
	.align		4
        /*0030*/ 	.byte	0x04, 0x31
        /*0032*/ 	.short	(.L_257 - .L_256)


	//   ....[0]....
.L_256:
        /*0034*/ 	.word	0x00000180


	//   ....[1]....
        /*0038*/ 	.word	0x000001b0


	//   ....[2]....
        /*003c*/ 	.word	0x000001c0


	//   ....[3]....
        /*0040*/ 	.word	0x000096c0


	//   ....[4]....
        /*0044*/ 	.word	0x00009750


	//   ....[5]....
        /*0048*/ 	.word	0x00009c00


	//   ....[6]....
        /*004c*/ 	.word	0x0000b320


	//   ....[7]....
        /*0050*/ 	.word	0x0000b3b0


	//----- nvinfo : EIATTR_COOP_GROUP_MASK_REGIDS
	.align		4
.L_257:
        /*0054*/ 	.byte	0x04, 0x29
        /*0056*/ 	.short	(.L_259 - .L_258)


	//   ....[0]....
.L_258:
        /*0058*/ 	.word	0xffffffff


	//   ....[1]....
        /*005c*/ 	.word	0xffffffff


	//   ....[2]....
        /*0060*/ 	.word	0xffffffff


	//   ....[3]....
        /*0064*/ 	.word	0xffffffff


	//   ....[4]....
        /*0068*/ 	.word	0xffffffff


	//   ....[5]....
        /*006c*/ 	.word	0xffffffff


	//   ....[6]....
        /*0070*/ 	.word	0xffffffff


	//   ....[7]....
        /*0074*/ 	.word	0xffffffff


	//   ....[8]....
        /*0078*/ 	.word	0xffffffff


	//   ....[9]....
        /*007c*/ 	.word	0xffffffff


	//   ....[10]....
        /*0080*/ 	.word	0xffffffff


	//   ....[11]....
        /*0084*/ 	.word	0xffffffff


	//   ....[12]....
        /*0088*/ 	.word	0xffffffff


	//   ....[13]....
        /*008c*/ 	.word	0xffffffff


	//   ....[14]....
        /*0090*/ 	.word	0xffffffff


	//   ....[15]....
        /*0094*/ 	.word	0xffffffff


	//   ....[16]....
        /*0098*/ 	.word	0xffffffff


	//   ....[17]....
        /*009c*/ 	.word	0xffffffff


	//   ....[18]....
        /*00a0*/ 	.word	0xffffffff


	//   ....[19]....
        /*00a4*/ 	.word	0xffffffff


	//   ....[20]....
        /*00a8*/ 	.word	0xffffffff


	//   ....[21]....
        /*00ac*/ 	.word	0xffffffff


	//   ....[22]....
        /*00b0*/ 	.word	0xffffffff


	//   ....[23]....
        /*00b4*/ 	.word	0xffffffff


	//   ....[24]....
        /*00b8*/ 	.word	0xffffffff


	//   ....[25]....
        /*00bc*/ 	.word	0xffffffff


	//   ....[26]....
        /*00c0*/ 	.word	0xffffffff


	//   ....[27]....
        /*00c4*/ 	.word	0xffffffff


	//   ....[28]....
        /*00c8*/ 	.word	0x0500000f


	//   ....[29]....
        /*00cc*/ 	.word	0x0500000f


	//----- nvinfo : EIATTR_COOP_GROUP_INSTR_OFFSETS
	.align		4
.L_259:
        /*00d0*/ 	.byte	0x04, 0x28
        /*00d2*/ 	.short	(.L_261 - .L_260)


	//   ....[0]....
.L_260:
        /*00d4*/ 	.word	0x00000060


	//   ....[1]....
        /*00d8*/ 	.word	0x00000190


	//   ....[2]....
        /*00dc*/ 	.word	0x000001e0


	//   ....[3]....
        /*00e0*/ 	.word	0x000003d0


	//   ....[4]....
        /*00e4*/ 	.word	0x00000530


	//   ....[5]....
        /*00e8*/ 	.word	0x00000650


	//   ....[6]....
        /*00ec*/ 	.word	0x000007b0


	//   ....[7]....
        /*00f0*/ 	.word	0x00001300


	//   ....[8]....
        /*00f4*/ 	.word	0x000020b0


	//   ....[9]....
        /*00f8*/ 	.word	0x000020f0


	//   ....[10]....
        /*00fc*/ 	.word	0x00002b80


	//   ....[11]....
        /*0100*/ 	.word	0x00002bf0


	//   ....[12]....
        /*0104*/ 	.word	0x00004430


	//   ....[13]....
        /*0108*/ 	.word	0x00004500


	//   ....[14]....
        /*010c*/ 	.word	0x00004e40


	//   ....[15]....
        /*0110*/ 	.word	0x00004eb0


	//   ....[16]....
        /*0114*/ 	.word	0x00006490


	//   ....[17]....
        /*0118*/ 	.word	0x000064c0


	//   ....[18]....
        /*011c*/ 	.word	0x00006a40


	//   ....[19]....
        /*0120*/ 	.word	0x00006aa0


	//   ....[20]....
        /*0124*/ 	.word	0x00007b80


	//   ....[21]....
        /*0128*/ 	.word	0x00007bc0


	//   ....[22]....
        /*012c*/ 	.word	0x00007cb0


	//   ....[23]....
        /*0130*/ 	.word	0x00007cc0


	//   ....[24]....
        /*0134*/ 	.word	0x000087d0


	//   ....[25]....
        /*0138*/ 	.word	0x00009160


	//   ....[26]....
        /*013c*/ 	.word	0x0000b650


	//   ....[27]....
        /*0140*/ 	.word	0x0000b7d0


	//   ....[28]....
        /*0144*/ 	.word	0x0000bd10


	//   ....[29]....
        /*0148*/ 	.word	0x0000c100


	//----- nvinfo : EIATTR_REG_RECONFIG
	.align		4
.L_261:
        /*014c*/ 	.byte	0x01, 0x54
	.zero		2


	//----- nvinfo : EIATTR_SYSCALL_OFFSETS
	.align		4
        /*0150*/ 	.byte	0x04, 0x46
        /*0152*/ 	.short	(.L_263 - .L_262)


	//   ....[0]....
.L_262:
        /*0154*/ 	.word	0x000014b0


	//   ....[1]....
        /*0158*/ 	.word	0x000098e0


	//   ....[2]....
        /*015c*/ 	.word	0x00009a20


	//   ....[3]....
        /*0160*/ 	.word	0x00009b10


	//----- nvinfo : EIATTR_MBARRIER_INSTR_OFFSETS
	.align		4
.L_263:
        /*0164*/ 	.byte	0x04, 0x39
        /*0166*/ 	.short	(.L_265 - .L_264)


	//   ....[0]....
.L_264:
        /*0168*/ 	.word	0x00000280
        /*016c*/ 	.word	0x000000ff
        /*0170*/ 	.word	0x00016800
        /*0174*/ 	.short	0x0100
        /*0176*/ 	.byte	0x06
	.zero		1


	//   ....[1]....
        /*0178*/ 	.word	0x00000290
        /*017c*/ 	.word	0x000000ff
        /*0180*/ 	.word	0x00016820
        /*0184*/ 	.short	0x0100
        /*0186*/ 	.byte	0x06
	.zero		1


	//   ....[2]....
        /*0188*/ 	.word	0x00000380
        /*018c*/ 	.word	0x000000ff
        /*0190*/ 	.word	0x00016830
        /*0194*/ 	.short	0x0100
        /*0196*/ 	.byte	0x08
	.zero		1


	//   ....[3]....
        /*0198*/ 	.word	0x00000390
        /*019c*/ 	.word	0x000000ff
        /*01a0*/ 	.word	0x00016840
        /*01a4*/ 	.short	0x0100
        /*01a6*/ 	.byte	0x08
	.zero		1


	//   ....[4]....
        /*01a8*/ 	.word	0x000003a0
        /*01ac*/ 	.word	0x000000ff
        /*01b0*/ 	.word	0x00016838
        /*01b4*/ 	.short	0x0100
        /*01b6*/ 	.byte	0x08
	.zero		1


	//   ....[5]....
        /*01b8*/ 	.word	0x000003b0
        /*01bc*/ 	.word	0x000000ff
        /*01c0*/ 	.word	0x00016848
        /*01c4*/ 	.short	0x0100
        /*01c6*/ 	.byte	0x08
	.zero		1


	//   ....[6]....
        /*01c8*/ 	.word	0x000004e0
        /*01cc*/ 	.word	0x000000ff
        /*01d0*/ 	.word	0x00016850
        /*01d4*/ 	.short	0x0100
        /*01d6*/ 	.byte	0x08
	.zero		1


	//   ....[7]....
        /*01d8*/ 	.word	0x000004f0
        /*01dc*/ 	.word	0x000000ff
        /*01e0*/ 	.word	0x00016860
        /*01e4*/ 	.short	0x0100
        /*01e6*/ 	.byte	0x08
	.zero		1


	//   ....[8]....
        /*01e8*/ 	.word	0x00000500
        /*01ec*/ 	.word	0x000000ff
        /*01f0*/ 	.word	0x00016858
        /*01f4*/ 	.short	0x0100
        /*01f6*/ 	.byte	0x08
	.zero		1


	//   ....[9]....
        /*01f8*/ 	.word	0x00000510
        /*01fc*/ 	.word	0x000000ff
        /*0200*/ 	.word	0x00016868
        /*0204*/ 	.short	0x0100
        /*0206*/ 	.byte	0x08
	.zero		1


	//   ....[10]....
        /*0208*/ 	.word	0x00000600
        /*020c*/ 	.word	0x000000ff
        /*0210*/ 	.word	0x00016870
        /*0214*/ 	.short	0x0100
        /*0216*/ 	.byte	0x06
	.zero		1


	//   ....[11]....
        /*0218*/ 	.word	0x00000610
        /*021c*/ 	.word	0x000000ff
        /*0220*/ 	.word	0x00016880
        /*0224*/ 	.short	0x0100
        /*0226*/ 	.byte	0x06
	.zero		1


	//   ....[12]....
        /*0228*/ 	.word	0x00000620
        /*022c*/ 	.word	0x000000ff
        /*0230*/ 	.word	0x00016878
        /*0234*/ 	.short	0x0100
        /*0236*/ 	.byte	0x06
	.zero		1


	//   ....[13]....
        /*0238*/ 	.word	0x00000630
        /*023c*/ 	.word	0x000000ff
        /*0240*/ 	.word	0x00016888
        /*0244*/ 	.short	0x0100
        /*0246*/ 	.byte	0x06
	.zero		1


	//   ....[14]....
        /*0248*/ 	.word	0x00000760
        /*024c*/ 	.word	0x000000ff
        /*0250*/ 	.word	0x00016890
        /*0254*/ 	.short	0x0100
        /*0256*/ 	.byte	0x08
	.zero		1


	//   ....[15]....
        /*0258*/ 	.word	0x00000770
        /*025c*/ 	.word	0x000000ff
        /*0260*/ 	.word	0x000168a0
        /*0264*/ 	.short	0x0100
        /*0266*/ 	.byte	0x08
	.zero		1


	//   ....[16]....
        /*0268*/ 	.word	0x00000780
        /*026c*/ 	.word	0x000000ff
        /*0270*/ 	.word	0x00016898
        /*0274*/ 	.short	0x0100
        /*0276*/ 	.byte	0x08
	.zero		1


	//   ....[17]....
        /*0278*/ 	.word	0x00000790
        /*027c*/ 	.word	0x000000ff
        /*0280*/ 	.word	0x000168a8
        /*0284*/ 	.short	0x0100
        /*0286*/ 	.byte	0x08
	.zero		1


	//   ....[18]....
        /*0288*/ 	.word	0x000008c0
        /*028c*/ 	.word	0x000000ff
        /*0290*/ 	.word	0x000168b0
        /*0294*/ 	.short	0x0100
        /*0296*/ 	.byte	0x08
	.zero		1


	//   ....[19]....
        /*0298*/ 	.word	0x000008d0
        /*029c*/ 	.word	0x000000ff
        /*02a0*/ 	.word	0x000168c0
        /*02a4*/ 	.short	0x0100
        /*02a6*/ 	.byte	0x08
	.zero		1


	//   ....[20]....
        /*02a8*/ 	.word	0x000008e0
        /*02ac*/ 	.word	0x000000ff
        /*02b0*/ 	.word	0x000168b8
        /*02b4*/ 	.short	0x0100
        /*02b6*/ 	.byte	0x08
	.zero		1


	//   ....[21]....
        /*02b8*/ 	.word	0x000008f0
        /*02bc*/ 	.word	0x000000ff
        /*02c0*/ 	.word	0x000168c8
        /*02c4*/ 	.short	0x0100
        /*02c6*/ 	.byte	0x08
	.zero		1


	//   ....[22]....
        /*02c8*/ 	.word	0x00001530
        /*02cc*/ 	.word	0x000000ff
        /*02d0*/ 	.word	0x00016800
        /*02d4*/ 	.short	0x010a
        /*02d6*/ 	.byte	0x28
	.zero		1


	//   ....[23]....
        /*02d8*/ 	.word	0x000015b0
        /*02dc*/ 	.word	0x00000003
        /*02e0*/ 	.word	0x00016830
        /*02e4*/ 	.short	0x010a
        /*02e6*/ 	.byte	0x3f
	.zero		1


	//   ....[24]....
        /*02e8*/ 	.word	0x00001610
        /*02ec*/ 	.word	0x00000003
        /*02f0*/ 	.word	0x00016830
        /*02f4*/ 	.short	0x010a
        /*02f6*/ 	.byte	0x3f
	.zero		1


	//   ....[25]....
        /*02f8*/ 	.word	0x00001af0
        /*02fc*/ 	.word	0x00000003
        /*0300*/ 	.word	0x00000000
        /*0304*/ 	.short	0x0101
        /*0306*/ 	.byte	0x3f
	.zero		1


	//   ....[26]....
        /*0308*/ 	.word	0x000038f0
        /*030c*/ 	.word	0x000000ff
        /*0310*/ 	.word	0x00016830
        /*0314*/ 	.short	0x010a
        /*0316*/ 	.byte	0x06
	.zero		1


	//   ....[27]....
        /*0318*/ 	.word	0x00003930
        /*031c*/ 	.word	0x000000ff
        /*0320*/ 	.word	0x00016830
        /*0324*/ 	.short	0x010a
        /*0326*/ 	.byte	0x06
	.zero		1


	//   ....[28]....
        /*0328*/ 	.word	0x00003b10
        /*032c*/ 	.word	0x000000ff
        /*0330*/ 	.word	0x00016850
        /*0334*/ 	.short	0x010a
        /*0336*/ 	.byte	0x06
	.zero		1


	//   ....[29]....
        /*0338*/ 	.word	0x00003b50
        /*033c*/ 	.word	0x000000ff
        /*0340*/ 	.word	0x00016850
        /*0344*/ 	.short	0x010a
        /*0346*/ 	.byte	0x06
	.zero		1


	//   ....[30]....
        /*0348*/ 	.word	0x00005460
        /*034c*/ 	.word	0x00000025
        /*0350*/ 	.word	0x00000000
        /*0354*/ 	.short	0x0101
        /*0356*/ 	.byte	0x3f
	.zero		1


	//   ....[31]....
        /*0358*/ 	.word	0x000055b0
        /*035c*/ 	.word	0x00000004
        /*0360*/ 	.word	0x00000000
        /*0364*/ 	.short	0x0101
        /*0366*/ 	.byte	0x3f
	.zero		1


	//   ....[32]....
        /*0368*/ 	.word	0x00005ee0
        /*036c*/ 	.word	0x000000ff
        /*0370*/ 	.word	0x00016830
        /*0374*/ 	.short	0x010a
        /*0376*/ 	.byte	0x06
	.zero		1


	//   ....[33]....
        /*0378*/ 	.word	0x00005f20
        /*037c*/ 	.word	0x000000ff
        /*0380*/ 	.word	0x00016830
        /*0384*/ 	.short	0x010a
        /*0386*/ 	.byte	0x06
	.zero		1


	//   ....[34]....
        /*0388*/ 	.word	0x00006100
        /*038c*/ 	.word	0x000000ff
        /*0390*/ 	.word	0x00016850
        /*0394*/ 	.short	0x010a
        /*0396*/ 	.byte	0x06
	.zero		1


	//   ....[35]....
        /*0398*/ 	.word	0x00006140
        /*039c*/ 	.word	0x000000ff
        /*03a0*/ 	.word	0x00016850
        /*03a4*/ 	.short	0x010a
        /*03a6*/ 	.byte	0x06
	.zero		1


	//   ....[36]....
        /*03a8*/ 	.word	0x000076d0
        /*03ac*/ 	.word	0x00000023
        /*03b0*/ 	.word	0x00000000
        /*03b4*/ 	.short	0x0101
        /*03b6*/ 	.byte	0x3f
	.zero		1


	//   ....[37]....
        /*03b8*/ 	.word	0x000078a0
        /*03bc*/ 	.word	0x0000001f
        /*03c0*/ 	.word	0x00000000
        /*03c4*/ 	.short	0x0101
        /*03c6*/ 	.byte	0x3f
	.zero		1


	//   ....[38]....
        /*03c8*/ 	.word	0x00007af0
        /*03cc*/ 	.word	0x000000ff
        /*03d0*/ 	.word	0x00016850
        /*03d4*/ 	.short	0x010a
        /*03d6*/ 	.byte	0x05
	.zero		1


	//   ....[39]....
        /*03d8*/ 	.word	0x00007b30
        /*03dc*/ 	.word	0x000000ff
        /*03e0*/ 	.word	0x00016850
        /*03e4*/ 	.short	0x010a
        /*03e6*/ 	.byte	0x05
	.zero		1


	//   ....[40]....
        /*03e8*/ 	.word	0x00008130
        /*03ec*/ 	.word	0x00000000
        /*03f0*/ 	.word	0x00000000
        /*03f4*/ 	.short	0x0101
        /*03f6*/ 	.byte	0x3f
	.zero		1


	//   ....[41]....
        /*03f8*/ 	.word	0x00008930
        /*03fc*/ 	.word	0x000000ff
        /*0400*/ 	.word	0x00000000
        /*0404*/ 	.short	0x0101
        /*0406*/ 	.byte	0x05
	.zero		1


	//   ....[42]....
        /*0408*/ 	.word	0x00009ea0
        /*040c*/ 	.word	0x0000000d
        /*0410*/ 	.word	0x00016840
        /*0414*/ 	.short	0x010a
        /*0416*/ 	.byte	0x3f
	.zero		1


	//   ....[43]....
        /*0418*/ 	.word	0x0000a190
        /*041c*/ 	.word	0x000000ff
        /*0420*/ 	.word	0x00016820
        /*0424*/ 	.short	0x010a
        /*0426*/ 	.byte	0x27
	.zero		1


	//   ....[44]....
        /*0428*/ 	.word	0x0000a460
        /*042c*/ 	.word	0x00000003
        /*0430*/ 	.word	0x00016840
        /*0434*/ 	.short	0x010a
        /*0436*/ 	.byte	0x3f
	.zero		1


	//   ....[45]....
        /*0438*/ 	.word	0x0000a600
        /*043c*/ 	.word	0x00000002
        /*0440*/ 	.word	0x00000060
        /*0444*/ 	.short	0x010a
        /*0446*/ 	.byte	0x3f
	.zero		1


	//   ....[46]....
        /*0448*/ 	.word	0x0000aa30
        /*044c*/ 	.word	0x00000004
        /*0450*/ 	.word	0x00016840
        /*0454*/ 	.short	0x010a
        /*0456*/ 	.byte	0x3f
	.zero		1


	//   ....[47]....
        /*0458*/ 	.word	0x0000abd0
        /*045c*/ 	.word	0x00000004
        /*0460*/ 	.word	0x00000060
        /*0464*/ 	.short	0x010a
        /*0466*/ 	.byte	0x3f
	.zero		1


	//   ....[48]....
        /*0468*/ 	.word	0x0000af60
        /*046c*/ 	.word	0x00000003
        /*0470*/ 	.word	0x00016840
        /*0474*/ 	.short	0x010a
        /*0476*/ 	.byte	0x3f
	.zero		1


	//   ....[49]....
        /*0478*/ 	.word	0x0000b100
        /*047c*/ 	.word	0x00000003
        /*0480*/ 	.word	0x00000060
        /*0484*/ 	.short	0x010a
        /*0486*/ 	.byte	0x3f
	.zero		1


	//   ....[50]....
        /*0488*/ 	.word	0x0000b430
        /*048c*/ 	.word	0x00000003
        /*0490*/ 	.word	0x00016860
        /*0494*/ 	.short	0x010a
        /*0496*/ 	.byte	0x3f
	.zero		1


	//   ....[51]....
        /*0498*/ 	.word	0x0000b7b0
        /*049c*/ 	.word	0x00000007
        /*04a0*/ 	.word	0x00016820
        /*04a4*/ 	.short	0x010a
        /*04a6*/ 	.byte	0x3f
	.zero		1


	//   ....[52]....
        /*04a8*/ 	.word	0x0000b8d0
        /*04ac*/ 	.word	0x00000005
        /*04b0*/ 	.word	0x00000000
        /*04b4*/ 	.short	0x010a
        /*04b6*/ 	.byte	0x3f
	.zero		1


	//   ....[53]....
        /*04b8*/ 	.word	0x0000b940
        /*04bc*/ 	.word	0x00000003
        /*04c0*/ 	.word	0x00000000
        /*04c4*/ 	.short	0x010a
        /*04c6*/ 	.byte	0x3f
	.zero		1


	//   ....[54]....
        /*04c8*/ 	.word	0x0000b9a0
        /*04cc*/ 	.word	0x00000005
        /*04d0*/ 	.word	0x00000000
        /*04d4*/ 	.short	0x010a
        /*04d6*/ 	.byte	0x3f
	.zero		1


	//   ....[55]....
        /*04d8*/ 	.word	0x0000b9d0
        /*04dc*/ 	.word	0x00000003
        /*04e0*/ 	.word	0x00000000
        /*04e4*/ 	.short	0x010a
        /*04e6*/ 	.byte	0x3f
	.zero		1


	//   ....[56]....
        /*04e8*/ 	.word	0x0000ba40
        /*04ec*/ 	.word	0x00000003
        /*04f0*/ 	.word	0x00016800
        /*04f4*/ 	.short	0x010a
        /*04f6*/ 	.byte	0x3f
	.zero		1


	//   ....[57]....
        /*04f8*/ 	.word	0x0000ba90
        /*04fc*/ 	.word	0x00000003
        /*0500*/ 	.word	0x00016830
        /*0504*/ 	.short	0x010a
        /*0506*/ 	.byte	0x3f
	.zero		1


	//   ....[58]....
        /*0508*/ 	.word	0x0000baf0
        /*050c*/ 	.word	0x00000005
        /*0510*/ 	.word	0x00016830
        /*0514*/ 	.short	0x010a
        /*0516*/ 	.byte	0x3f
	.zero		1


	//   ....[59]....
        /*0518*/ 	.word	0x0000bb50
        /*051c*/ 	.word	0x00000005
        /*0520*/ 	.word	0x00016850
        /*0524*/ 	.short	0x010a
        /*0526*/ 	.byte	0x3f
	.zero		1


	//   ....[60]....
        /*0528*/ 	.word	0x0000bbb0
        /*052c*/ 	.word	0x00000005
        /*0530*/ 	.word	0x00016830
        /*0534*/ 	.short	0x010a
        /*0536*/ 	.byte	0x3f
	.zero		1


	//   ....[61]....
        /*0538*/ 	.word	0x0000bc10
        /*053c*/ 	.word	0x00000005
        /*0540*/ 	.word	0x00016850
        /*0544*/ 	.short	0x010a
        /*0546*/ 	.byte	0x3f
	.zero		1


	//   ....[62]....
        /*0548*/ 	.word	0x0000bc70
        /*054c*/ 	.word	0x00000007
        /*0550*/ 	.word	0x00016850
        /*0554*/ 	.short	0x010a
        /*0556*/ 	.byte	0x3f
	.zero		1


	//   ....[63]....
        /*0558*/ 	.word	0x0000bdd0
        /*055c*/ 	.word	0x0000000d
        /*0560*/ 	.word	0x00016840
        /*0564*/ 	.short	0x010a
        /*0566*/ 	.byte	0x3f
	.zero		1


	//   ....[64]....
        /*0568*/ 	.word	0x0000be30
        /*056c*/ 	.word	0x00000005
        /*0570*/ 	.word	0x00016820
        /*0574*/ 	.short	0x010a
        /*0576*/ 	.byte	0x3f
	.zero		1


	//   ....[65]....
        /*0578*/ 	.word	0x0000be80
        /*057c*/ 	.word	0x00000003
        /*0580*/ 	.word	0x00016840
        /*0584*/ 	.short	0x010a
        /*0586*/ 	.byte	0x3f
	.zero		1


	//   ....[66]....
        /*0588*/ 	.word	0x0000bed0
        /*058c*/ 	.word	0x00000002
        /*0590*/ 	.word	0x00000060
        /*0594*/ 	.short	0x010a
        /*0596*/ 	.byte	0x3f
	.zero		1


	//   ....[67]....
        /*0598*/ 	.word	0x0000bf20
        /*059c*/ 	.word	0x00000004
        /*05a0*/ 	.word	0x00016840
        /*05a4*/ 	.short	0x010a
        /*05a6*/ 	.byte	0x3f
	.zero		1


	//   ....[68]....
        /*05a8*/ 	.word	0x0000bf70
        /*05ac*/ 	.word	0x00000004
        /*05b0*/ 	.word	0x00000060
        /*05b4*/ 	.short	0x010a
        /*05b6*/ 	.byte	0x3f
	.zero		1


	//   ....[69]....
        /*05b8*/ 	.word	0x0000bfc0
        /*05bc*/ 	.word	0x00000003
        /*05c0*/ 	.word	0x00016840
        /*05c4*/ 	.short	0x010a
        /*05c6*/ 	.byte	0x3f
	.zero		1


	//   ....[70]....
        /*05c8*/ 	.word	0x0000c010
        /*05cc*/ 	.word	0x00000003
        /*05d0*/ 	.word	0x00000060
        /*05d4*/ 	.short	0x010a
        /*05d6*/ 	.byte	0x3f
	.zero		1


	//   ....[71]....
        /*05d8*/ 	.word	0x0000c060
        /*05dc*/ 	.word	0x00000003
        /*05e0*/ 	.word	0x00016860
        /*05e4*/ 	.short	0x010a
        /*05e6*/ 	.byte	0x3f
	.zero		1


	//   ....[72]....
        /*05e8*/ 	.word	0x0000c140
        /*05ec*/ 	.word	0x00000007
        /*05f0*/ 	.word	0x00016820
        /*05f4*/ 	.short	0x010a
        /*05f6*/ 	.byte	0x3f
	.zero		1


	//   ....[73]....
        /*05f8*/ 	.word	0x0000c190
        /*05fc*/ 	.word	0x00000005
        /*0600*/ 	.word	0x00000000
        /*0604*/ 	.short	0x010a
        /*0606*/ 	.byte	0x3f
	.zero		1


	//   ....[74]....
        /*0608*/ 	.word	0x0000c1e0
        /*060c*/ 	.word	0x00000003
        /*0610*/ 	.word	0x00000000
        /*0614*/ 	.short	0x010a
        /*0616*/ 	.byte	0x3f
	.zero		1


	//   ....[75]....
        /*0618*/ 	.word	0x0000c230
        /*061c*/ 	.word	0x00000005
        /*0620*/ 	.word	0x00000000
        /*0624*/ 	.short	0x010a
        /*0626*/ 	.byte	0x3f
	.zero		1


	//----- nvinfo : EIATTR_NUM_MBARRIERS
	.align		4
.L_265:
        /*0628*/ 	.byte	0x03, 0x38
        /*062a*/ 	.short	0x0016


	//----- nvinfo : EIATTR_EXIT_INSTR_OFFSETS
	.align		4
        /*062c*/ 	.byte	0x04, 0x1c
        /*062e*/ 	.short	(.L_267 - .L_266)


	//   ....[0]....
.L_266:
        /*0630*/ 	.word	0x00000a50


	//   ....[1]....
        /*0634*/ 	.word	0x00009120


	//   ....[2]....
        /*0638*/ 	.word	0x00009180


	//   ....[3]....
        /*063c*/ 	.word	0x0000b7f0


	//   ....[4]....
        /*0640*/ 	.word	0x0000ba20


	//----- nvinfo : EIATTR_MAX_THREADS
	.align		4
.L_267:
        /*0644*/ 	.byte	0x04, 0x05
        /*0646*/ 	.short	(.L_269 - .L_268)
.L_268:
        /*0648*/ 	.word	0x00000200
        /*064c*/ 	.word	0x00000001
        /*0650*/ 	.word	0x00000001


	//----- nvinfo : EIATTR_CRS_STACK_SIZE
	.align		4
.L_269:
        /*0654*/ 	.byte	0x04, 0x1e
        /*0656*/ 	.short	(.L_271 - .L_270)
.L_270:
        /*0658*/ 	.word	0x00000000


	//----- nvinfo : EIATTR_CBANK_PARAM_SIZE
	.align		4
.L_271:
        /*065c*/ 	.byte	0x03, 0x19
        /*065e*/ 	.short	0x0bf0


	//----- nvinfo : EIATTR_PARAM_CBANK
	.align		4
        /*0660*/ 	.byte	0x04, 0x0a
        /*0662*/ 	.short	(.L_273 - .L_272)
	.align		4
.L_272:
        /*0664*/ 	.word	index@(.nv.constant0._ZN7cutlass13device_kernelIN5flash11enable_sm90INS1_16FlashAttnFwdSm90INS1_25CollectiveMainloopFwdSm90ILi2EN4cute5tupleIJNS5_1CILi1EEES8_S8_EEENS6_IJNS7_ILi192EEENS7_ILi128EEENS7_ILi64EEEEEELi64ENS_6half_tEfNS_4arch4Sm90ELb1ELb0ELb0ELb0ELb0ELb0ELb0ELb1ELb1ELb0ELb0ELb0EEENS1_21CollectiveEpilogueFwdINS6_IJSA_SC_SB_EEES9_SE_SG_Li384ELb0ELb0ELb0ELb0EEENS1_30DynamicPersistentTileSchedulerILi384ELi32ELb0ELb0ELb1EEEEEEEEEvNT_6ParamsE)
        /*0668*/ 	.short	0x0210
        /*066a*/ 	.short	0x0bf0


	//----- nvinfo : EIATTR_SW_WAR
	.align		4
.L_273:
        /*066c*/ 	.byte	0x04, 0x36
        /*066e*/ 	.short	(.L_275 - .L_274)
.L_274:
        /*0670*/ 	.word	0x00000008
.L_275:


//--------------------- .nv.info._ZN7cutlass13device_kernelIN5flash11enable_sm90INS1_16FlashAttnFwdSm90INS1_25CollectiveMainloopFwdSm90ILi2EN4cute5tupleIJNS5_1CILi1EEES8_S8_EEENS6_IJNS7_ILi192EEENS7_ILi128EEENS7_ILi64EEEEEELi64ENS_6half_tEfNS_4arch4Sm90ELb1ELb0ELb0ELb1ELb0ELb0ELb0ELb1ELb1ELb0ELb0ELb0EEENS1_21CollectiveEpilogueFwdINS6_IJSA_SC_SB_EEES9_SE_SG_Li384ELb1ELb0ELb0ELb0EEENS1_36VarlenDynamicPersistentTileSchedulerILi192ELi128ELi384ELi32ELb0ELb0ELb1ELb1ELb1ELb1EEEEEEEEEvNT_6ParamsE --------------------------
	.section	.nv.info._ZN7cutlass13device_kernelIN5flash11enable_sm90INS1_16FlashAttnFwdSm90INS1_25CollectiveMainloopFwdSm90ILi2EN4cute5tupleIJNS5_1CILi1EEES8_S8_EEENS6_IJNS7_ILi192EEENS7_ILi128EEENS7_ILi64EEEEEELi64ENS_6half_tEfNS_4arch4Sm90ELb1ELb0ELb0ELb1ELb0ELb0ELb0ELb1ELb1ELb0ELb0ELb0EEENS1_21CollectiveEpilogueFwdINS6_IJSA_SC_SB_EEES9_SE_SG_Li384ELb1ELb0ELb0ELb0EEENS1_36VarlenDynamicPersistentTileSchedulerILi192ELi128ELi384ELi32ELb0ELb0ELb1ELb1ELb1ELb1EEEEEEEEEvNT_6ParamsE,"",@"SHT_CUDA_INFO"
	.sectionflags	@""
	.align	4


	//----- nvinfo : EIATTR_CUDA_API_VERSION
	.align		4
        /*0000*/ 	.byte	0x04, 0x37
        /*0002*/ 	.short	(.L_277 - .L_276)
.L_276:
        /*0004*/ 	.word	0x00000082


	//----- nvinfo : EIATTR_KPARAM_INFO
	.align		4
.L_277:
        /*0008*/ 	.byte	0x04, 0x17
        /*000a*/ 	.short	(.L_279 - .L_278)
.L_278:
        /*000c*/ 	.word	0x00000000
        /*0010*/ 	.short	0x0000
        /*0012*/ 	.short	0x0070
        /*0014*/ 	.byte	0x00, 0xf0, 0x01, 0x28


	//----- nvinfo : EIATTR_SPARSE_MMA_MASK
	.align		4
.L_279:
        /*0018*/ 	.byte	0x03, 0x50
        /*001a*/ 	.short	0x0000


	//----- nvinfo : EIATTR_MAXREG_COUNT
	.align		4
        /*001c*/ 	.byte	0x03, 0x1b
        /*001e*/ 	.short	0x0080


	//----- nvinfo : EIATTR_NUM_BARRIERS
	.align		4
        /*0020*/ 	.byte	0x02, 0x4c
        /*0022*/ 	.byte	0x10
	.zero		1


	//----- nvinfo : EIATTR_EXTERNS
	.align		4
        /*0024*/ 	.byte	0x04, 0x0f
        /*0026*/ 	.short	(.L_281 - .L_280)


	//   ....[0]....
	.align		4
.L_280:
        /*0028*/ 	.word	index@(__assertfail)


	//----- nvinfo : EIATTR_ANNOTATIONS
	.align		4
.L_281:
        /*002c*/ 	.byte	0x04, 0x55
        /*002e*/ 	.short	(.L_283 - .L_282)


	//   ....[0]....
.L_282:
        /*0030*/ 	.word	0x00000001
        /*0034*/ 	.byte	0x90, 0xa8, 0x00, 0x00, 0x01, 0x00, 0x00, 0x00, 0x30, 0xa9, 0x00, 0x00, 0x01, 0x00, 0x00, 0x00
        /*0044*/ 	.byte	0xb0, 0xaa, 0x00, 0x00, 0x01, 0x00, 0x00, 0x00, 0x80, 0xab, 0x00, 0x00, 0x01, 0x00, 0x00, 0x00
        /*0054*/ 	.byte	0xf0, 0xb2, 0x00, 0x00, 0x01, 0x00, 0x00, 0x00, 0x20, 0xb3, 0x00, 0x00, 0x01, 0x00, 0x00, 0x00
        /*0064*/ 	.byte	0x40, 0xb9, 0x00, 0x00, 0x01, 0x00, 0x00, 0x00, 0x90, 0xba, 0x00, 0x00, 0x01, 0x00, 0x00, 0x00
        /*0074*/ 	.byte	0x80, 0xdc, 0x00, 0x00


	//----- nvinfo : EIATTR_MERCURY_ISA_VERSION
	.align		4
.L_283:
        /*0078*/ 	.byte	0x03, 0x5f
        /*007a*/ 	.short	0x0101


	//----- nvinfo : EIATTR_UNUSED_LOAD_BYTE_OFFSET
	.align		4
        /*007c*/ 	.byte	0x04, 0x44
        /*007e*/ 	.short	(.L_285 - .L_284)


	//   ....[0]....
.L_284:
        /*0080*/ 	.word	0x00000a70
        /*0084*/ 	.word	0x0000fff0


	//   ....[1]....
        /*0088*/ 	.word	0x000083e0
        /*008c*/ 	.word	0x0000fff0


	//----- nvinfo : EIATTR_INT_WARP_WIDE_INSTR_OFFSETS
	.align		4
.L_285:
        /*0090*/ 	.byte	0x04, 0x31
        /*0092*/ 	.short	(.L_287 - .L_286)


	//   ....[0]....
.L_286:
        /*0094*/ 	.word	0x00000160


	//   ....[1]....
        /*0098*/ 	.word	0x000001a0


	//   ....[2]....
        /*009c*/ 	.word	0x00000210


	//   ....[3]....
        /*00a0*/ 	.word	0x0000aea0


	//   ....[4]....
        /*00a4*/ 	.word	0x0000af30


	//   ....[5]....
        /*00a8*/ 	.word	0x0000b380


	//   ....[6]....
        /*00ac*/ 	.word	0x0000b3b0


	//   ....[7]....
        /*00b0*/ 	.word	0x0000cdb0


	//   ....[8]....
        /*00b4*/ 	.word	0x0000ce40


	//----- nvinfo : EIATTR_COOP_GROUP_MASK_REGIDS
	.align		4
.L_287:
        /*00b8*/ 	.byte	0x04, 0x29
        /*00ba*/ 	.short	(.L_289 - .L_288)


	//   ....[0]....
.L_288:
        /*00bc*/ 	.word	0xffffffff


	//   ....[1]....
        /*00c0*/ 	.word	0xffffffff


	//   ....[2]....
        /*00c4*/ 	.word	0xffffffff


	//   ....[3]....
        /*00c8*/ 	.word	0xffffffff


	//   ....[4]....
        /*00cc*/ 	.word	0xffffffff


	//   ....[5]....
        /*00d0*/ 	.word	0xffffffff


	//   ....[6]....
        /*00d4*/ 	.word	0xffffffff


	//   ....[7]....
        /*00d8*/ 	.word	0xffffffff


	//   ....[8]....
        /*00dc*/ 	.word	0xffffffff


	//   ....[9]....
        /*00e0*/ 	.word	0xffffffff


	//   ....[10]....
        /*00e4*/ 	.word	0xffffffff


	//   ....[11]....
        /*00e8*/ 	.word	0xffffffff


	//   ....[12]....
        /*00ec*/ 	.word	0xffffffff


	//   ....[13]....
        /*00f0*/ 	.word	0xffffffff


	//   ....[14]....
        /*00f4*/ 	.word	0xffffffff


	//   ....[15]....
        /*00f8*/ 	.word	0xffffffff


	//   ....[16]....
        /*00fc*/ 	.word	0xffffffff


	//   ....[17]....
        /*0100*/ 	.word	0xffffffff


	//   ....[18]....
        /*0104*/ 	.word	0xffffffff


	//   ....[19]....
        /*0108*/ 	.word	0xffffffff


	//   ....[20]....
        /*010c*/ 	.word	0xffffffff


	//   ....[21]....
        /*0110*/ 	.word	0xffffffff


	//   ....[22]....
        /*0114*/ 	.word	0xffffffff


	//   ....[23]....
        /*0118*/ 	.word	0xffffffff


	//   ....[24]....
        /*011c*/ 	.word	0xffffffff


	//   ....[25]....
        /*0120*/ 	.word	0xffffffff


	//   ....[26]....
        /*0124*/ 	.word	0xffffffff


	//   ....[27]....
        /*0128*/ 	.word	0xffffffff


	//   ....[28]....
        /*012c*/ 	.word	0xffffffff


	//   ....[29]....
        /*0130*/ 	.word	0xffffffff


	//   ....[30]....
        /*0134*/ 	.word	0xffffffff


	//   ....[31]....
        /*0138*/ 	.word	0xffffffff


	//   ....[32]....
        /*013c*/ 	.word	0xffffffff


	//   ....[33]....
        /*0140*/ 	.word	0xffffffff


	//   ....[34]....
        /*0144*/ 	.word	0xffffffff


	//   ....[35]....
        /*0148*/ 	.word	0xffffffff


	//   ....[36]....
        /*014c*/ 	.word	0xffffffff


	//   ....[37]....
        /*0150*/ 	.word	0xffffffff


	//   ....[38]....
        /*0154*/ 	.word	0xffffffff


	//   ....[39]....
        /*0158*/ 	.word	0xffffffff


	//   ....[40]....
        /*015c*/ 	.word	0xffffffff


	//   ....[41]....
        /*0160*/ 	.word	0xffffffff


	//   ....[42]....
        /*0164*/ 	.word	0xffffffff


	//   ....[43]....
        /*0168*/ 	.word	0xffffffff


	//   ....[44]....
        /*016c*/ 	.word	0xffffffff


	//   ....[45]....
        /*0170*/ 	.word	0xffffffff


	//   ....[46]....
        /*0174*/ 	.word	0xffffffff


	//   ....[47]....
        /*0178*/ 	.word	0xffffffff


	//   ....[48]....
        /*017c*/ 	.word	0xffffffff


	//   ....[49]....
        /*0180*/ 	.word	0xffffffff


	//   ....[50]....
        /*0184*/ 	.word	0xffffffff


	//   ....[51]....
        /*0188*/ 	.word	0xffffffff


	//   ....[52]....
        /*018c*/ 	.word	0xffffffff


	//   ....[53]....
        /*0190*/ 	.word	0xffffffff


	//   ....[54]....
        /*0194*/ 	.word	0xffffffff


	//   ....[55]....
        /*0198*/ 	.word	0xffffffff


	//   ....[56]....
        /*019c*/ 	.word	0xffffffff


	//   ....[57]....
        /*01a0*/ 	.word	0xffffffff


	//   ....[58]....
        /*01a4*/ 	.word	0x0500000f


	//   ....[59]....
        /*01a8*/ 	.word	0x0500000f


	//   ....[60]....
        /*01ac*/ 	.word	0x0500000f


	//   ....[61]....
        /*01b0*/ 	.word	0x0500000f


	//   ....[62]....
        /*01b4*/ 	.word	0x0500000f


	//   ....[63]....
        /*01b8*/ 	.word	0x0500000f


	//   ....[64]....
        /*01bc*/ 	.word	0x0500000f


	//   ....[65]....
        /*01c0*/ 	.word	0x0500000f


	//   ....[66]....
        /*01c4*/ 	.word	0x0500000f


	//   ....[67]....
        /*01c8*/ 	.word	0x0500000f


	//   ....[68]....
        /*01cc*/ 	.word	0x0500000f


	//   ....[69]....
        /*01d0*/ 	.word	0x0500000f


	//   ....[70]....
        /*01d4*/ 	.word	0x0500000f


	//   ....[71]....
        /*01d8*/ 	.word	0x0500000f


	//   ....[72]....
        /*01dc*/ 	.word	0x0500000f


	//   ....[73]....
        /*01e0*/ 	.word	0x0500000f


	//   ....[74]....
        /*01e4*/ 	.word	0x0500000f


	//   ....[75]....
        /*01e8*/ 	.word	0x0500000f


	//   ....[76]....
        /*01ec*/ 	.word	0x0500000f


	//----- nvinfo : EIATTR_COOP_GROUP_INSTR_OFFSETS
	.align		4
.L_289:
        /*01f0*/ 	.byte	0x04, 0x28
        /*01f2*/ 	.short	(.L_291 - .L_290)


	//   ....[0]....
.L_290:
        /*01f4*/ 	.word	0x00000070


	//   ....[1]....
        /*01f8*/ 	.word	0x00000170


	//   ....[2]....
        /*01fc*/ 	.word	0x000001c0


	//   ....[3]....
        /*0200*/ 	.word	0x000003f0


	//   ....[4]....
        /*0204*/ 	.word	0x00000550


	//   ....[5]....
        /*0208*/ 	.word	0x00000670


	//   ....[6]....
        /*020c*/ 	.word	0x000007d0


	//   ....[7]....
        /*0210*/ 	.word	0x00001460


	//   ....[8]....
        /*0214*/ 	.word	0x00002300


	//   ....[9]....
        /*0218*/ 	.word	0x00002360


	//   ....[10]....
        /*021c*/ 	.word	0x00002cd0


	//   ....[11]....
        /*0220*/ 	.word	0x00002d40


	//   ....[12]....
        /*0224*/ 	.word	0x000044e0


	//   ....[13]....
        /*0228*/ 	.word	0x000045f0


	//   ....[14]....
        /*022c*/ 	.word	0x00004ee0


	//   ....[15]....
        /*0230*/ 	.word	0x00004f50


	//   ....[16]....
        /*0234*/ 	.word	0x00006580


	//   ....[17]....
        /*0238*/ 	.word	0x000065a0


	//   ....[18]....
        /*023c*/ 	.word	0x00006b70


	//   ....[19]....
        /*0240*/ 	.word	0x00006c00


	//   ....[20]....
        /*0244*/ 	.word	0x00007ca0


	//   ....[21]....
        /*0248*/ 	.word	0x00007ce0


	//   ....[22]....
        /*024c*/ 	.word	0x00007dc0


	//   ....[23]....
        /*0250*/ 	.word	0x00007de0


	//   ....[24]....
        /*0254*/ 	.word	0x00009d40


	//   ....[25]....
        /*0258*/ 	.word	0x00009ed0


	//   ....[26]....
        /*025c*/ 	.word	0x00009f00


	//   ....[27]....
        /*0260*/ 	.word	0x00009f40


	//   ....[28]....
        /*0264*/ 	.word	0x00009fa0


	//   ....[29]....
        /*0268*/ 	.word	0x0000a000


	//   ....[30]....
        /*026c*/ 	.word	0x0000a040


	//   ....[31]....
        /*0270*/ 	.word	0x0000a1d0


	//   ....[32]....
        /*0274*/ 	.word	0x0000a230


	//   ....[33]....
        /*0278*/ 	.word	0x0000a270


	//   ....[34]....
        /*027c*/ 	.word	0x0000a2b0


	//   ....[35]....
        /*0280*/ 	.word	0x0000a2e0


	//   ....[36]....
        /*0284*/ 	.word	0x0000a310


	//   ....[37]....
        /*0288*/ 	.word	0x0000a3a0


	//   ....[38]....
        /*028c*/ 	.word	0x0000a400


	//   ....[39]....
        /*0290*/ 	.word	0x0000a490


	//   ....[40]....
        /*0294*/ 	.word	0x0000d100


	//   ....[41]....
        /*0298*/ 	.word	0x0000d110


	//   ....[42]....
        /*029c*/ 	.word	0x0000d200


	//   ....[43]....
        /*02a0*/ 	.word	0x0000d260


	//   ....[44]....
        /*02a4*/ 	.word	0x0000d2a0


	//   ....[45]....
        /*02a8*/ 	.word	0x0000d2e0


	//   ....[46]....
        /*02ac*/ 	.word	0x0000d310


	//   ....[47]....
        /*02b0*/ 	.word	0x0000d340


	//   ....[48]....
        /*02b4*/ 	.word	0x0000d4b0


	//   ....[49]....
        /*02b8*/ 	.word	0x0000d510


	//   ....[50]....
        /*02bc*/ 	.word	0x0000d550


	//   ....[51]....
        /*02c0*/ 	.word	0x0000d590


	//   ....[52]....
        /*02c4*/ 	.word	0x0000d5c0


	//   ....[53]....
        /*02c8*/ 	.word	0x0000d5f0


	//   ....[54]....
        /*02cc*/ 	.word	0x0000d6b0


	//   ....[55]....
        /*02d0*/ 	.word	0x0000d6d0


	//   ....[56]....
        /*02d4*/ 	.word	0x0000d740


	//   ....[57]....
        /*02d8*/ 	.word	0x0000dda0


	//   ....[58]....
        /*02dc*/ 	.word	0x0000e340


	//   ....[59]....
        /*02e0*/ 	.word	0x0000e730


	//   ....[60]....
        /*02e4*/ 	.word	0x0000e7c0


	//   ....[61]....
        /*02e8*/ 	.word	0x0000e860


	//   ....[62]....
        /*02ec*/ 	.word	0x0000e910


	//   ....[63]....
        /*02f0*/ 	.word	0x0000e990


	//   ....[64]....
        /*02f4*/ 	.word	0x0000ea10


	//   ....[65]....
        /*02f8*/ 	.word	0x0000ea90


	//   ....[66]....
        /*02fc*/ 	.word	0x0000eb10


	//   ....[67]....
        /*0300*/ 	.word	0x0000eba0


	//   ....[68]....
        /*0304*/ 	.word	0x0000ec50


	//   ....[69]....
        /*0308*/ 	.word	0x0000ecd0


	//   ....[70]....
        /*030c*/ 	.word	0x0000ed50


	//   ....[71]....
        /*0310*/ 	.word	0x0000edd0


	//   ....[72]....
        /*0314*/ 	.word	0x0000ee50


	//   ....[73]....
        /*0318*/ 	.word	0x0000eec0


	//   ....[74]....
        /*031c*/ 	.word	0x0000ef60


	//   ....[75]....
        /*0320*/ 	.word	0x0000eff0


	//   ....[76]....
        /*0324*/ 	.word	0x0000f110


	//----- nvinfo : EIATTR_REG_RECONFIG
	.align		4
.L_291:
        /*0328*/ 	.byte	0x01, 0x54
	.zero		2


	//----- nvinfo : EIATTR_SYSCALL_OFFSETS
	.align		4
        /*032c*/ 	.byte	0x04, 0x46
        /*032e*/ 	.short	(.L_293 - .L_292)


	//   ....[0]....
.L_292:
        /*0330*/ 	.word	0x00001640


	//   ....[1]....
        /*0334*/ 	.word	0x0000b0b0


	//   ....[2]....
        /*0338*/ 	.word	0x0000b1e0


	//   ....[3]....
        /*033c*/ 	.word	0x0000b2e0


	//----- nvinfo : EIATTR_MBARRIER_INSTR_OFFSETS
	.align		4
.L_293:
        /*0340*/ 	.byte	0x04, 0x39
        /*0342*/ 	.short	(.L_295 - .L_294)


	//   ....[0]....
.L_294:
        /*0344*/ 	.word	0x000002a0
        /*0348*/ 	.word	0x000000ff
        /*034c*/ 	.word	0x00016800
        /*0350*/ 	.short	0x0100
        /*0352*/ 	.byte	0x08
	.zero		1


	//   ....[1]....
        /*0354*/ 	.word	0x000002b0
        /*0358*/ 	.word	0x000000ff
        /*035c*/ 	.word	0x00016820
        /*0360*/ 	.short	0x0100
        /*0362*/ 	.byte	0x08
	.zero		1


	//   ....[2]....
        /*0364*/ 	.word	0x000003a0
        /*0368*/ 	.word	0x000000ff
        /*036c*/ 	.word	0x00016830
        /*0370*/ 	.short	0x0100
        /*0372*/ 	.byte	0x08
	.zero		1


	//   ....[3]....
        /*0374*/ 	.word	0x000003b0
        /*0378*/ 	.word	0x000000ff
        /*037c*/ 	.word	0x00016840
        /*0380*/ 	.short	0x0100
        /*0382*/ 	.byte	0x08
	.zero		1


	//   ....[4]....
        /*0384*/ 	.word	0x000003c0
        /*0388*/ 	.word	0x000000ff
        /*038c*/ 	.word	0x00016838
        /*0390*/ 	.short	0x0100
        /*0392*/ 	.byte	0x08
	.zero		1


	//   ....[5]....
        /*0394*/ 	.word	0x000003d0
        /*0398*/ 	.word	0x000000ff
        /*039c*/ 	.word	0x00016848
        /*03a0*/ 	.short	0x0100
        /*03a2*/ 	.byte	0x08
	.zero		1


	//   ....[6]....
        /*03a4*/ 	.word	0x00000500
        /*03a8*/ 	.word	0x000000ff
        /*03ac*/ 	.word	0x00016850
        /*03b0*/ 	.short	0x0100
        /*03b2*/ 	.byte	0x08
	.zero		1


	//   ....[7]....
        /*03b4*/ 	.word	0x00000510
        /*03b8*/ 	.word	0x000000ff
        /*03bc*/ 	.word	0x00016860
        /*03c0*/ 	.short	0x0100
        /*03c2*/ 	.byte	0x08
	.zero		1


	//   ....[8]....
        /*03c4*/ 	.word	0x00000520
        /*03c8*/ 	.word	0x000000ff
        /*03cc*/ 	.word	0x00016858
        /*03d0*/ 	.short	0x0100
        /*03d2*/ 	.byte	0x08
	.zero		1


	//   ....[9]....
        /*03d4*/ 	.word	0x00000530
        /*03d8*/ 	.word	0x000000ff
        /*03dc*/ 	.word	0x00016868
        /*03e0*/ 	.short	0x0100
        /*03e2*/ 	.byte	0x08
	.zero		1


	//   ....[10]....
        /*03e4*/ 	.word	0x00000620
        /*03e8*/ 	.word	0x000000ff
        /*03ec*/ 	.word	0x00016870
        /*03f0*/ 	.short	0x0100
        /*03f2*/ 	.byte	0x06
	.zero		1


	//   ....[11]....
        /*03f4*/ 	.word	0x00000630
        /*03f8*/ 	.word	0x000000ff
        /*03fc*/ 	.word	0x00016880
        /*0400*/ 	.short	0x0100
        /*0402*/ 	.byte	0x06
	.zero		1


	//   ....[12]....
        /*0404*/ 	.word	0x00000640
        /*0408*/ 	.word	0x000000ff
        /*040c*/ 	.word	0x00016878
        /*0410*/ 	.short	0x0100
        /*0412*/ 	.byte	0x06
	.zero		1


	//   ....[13]....
        /*0414*/ 	.word	0x00000650
        /*0418*/ 	.word	0x000000ff
        /*041c*/ 	.word	0x00016888
        /*0420*/ 	.short	0x0100
        /*0422*/ 	.byte	0x06
	.zero		1


	//   ....[14]....
        /*0424*/ 	.word	0x00000780
        /*0428*/ 	.word	0x000000ff
        /*042c*/ 	.word	0x00016890
        /*0430*/ 	.short	0x0100
        /*0432*/ 	.byte	0x08
	.zero		1


	//   ....[15]....
        /*0434*/ 	.word	0x00000790
        /*0438*/ 	.word	0x000000ff
        /*043c*/ 	.word	0x000168a0
        /*0440*/ 	.short	0x0100
        /*0442*/ 	.byte	0x08
	.zero		1


	//   ....[16]....
        /*0444*/ 	.word	0x000007a0
        /*0448*/ 	.word	0x000000ff
        /*044c*/ 	.word	0x00016898
        /*0450*/ 	.short	0x0100
        /*0452*/ 	.byte	0x08
	.zero		1


	//   ....[17]....
        /*0454*/ 	.word	0x000007b0
        /*0458*/ 	.word	0x000000ff
        /*045c*/ 	.word	0x000168a8
        /*0460*/ 	.short	0x0100
        /*0462*/ 	.byte	0x08
	.zero		1


	//   ....[18]....
        /*0464*/ 	.word	0x000008e0
        /*0468*/ 	.word	0x000000ff
        /*046c*/ 	.word	0x000168b0
        /*0470*/ 	.short	0x0100
        /*0472*/ 	.byte	0x08
	.zero		1


	//   ....[19]....
        /*0474*/ 	.word	0x000008f0
        /*0478*/ 	.word	0x000000ff
        /*047c*/ 	.word	0x000168c0
        /*0480*/ 	.short	0x0100
        /*0482*/ 	.byte	0x08
	.zero		1


	//   ....[20]....
        /*0484*/ 	.word	0x00000900
        /*0488*/ 	.word	0x000000ff
        /*048c*/ 	.word	0x000168b8
        /*0490*/ 	.short	0x0100
        /*0492*/ 	.byte	0x08
	.zero		1


	//   ....[21]....
        /*0494*/ 	.word	0x00000910
        /*0498*/ 	.word	0x000000ff
        /*049c*/ 	.word	0x000168c8
        /*04a0*/ 	.short	0x0100
        /*04a2*/ 	.byte	0x08
	.zero		1


	//   ....[22]....
        /*04a4*/ 	.word	0x000016c0
        /*04a8*/ 	.word	0x000000ff
        /*04ac*/ 	.word	0x00016800
        /*04b0*/ 	.short	0x010a
        /*04b2*/ 	.byte	0x29
	.zero		1


	//   ....[23]....
        /*04b4*/ 	.word	0x00001740
        /*04b8*/ 	.word	0x00000002
        /*04bc*/ 	.word	0x00016830
        /*04c0*/ 	.short	0x010a
        /*04c2*/ 	.byte	0x3f
	.zero		1


	//   ....[24]....
        /*04c4*/ 	.word	0x000017b0
        /*04c8*/ 	.word	0x00000002
        /*04cc*/ 	.word	0x00016830
        /*04d0*/ 	.short	0x010a
        /*04d2*/ 	.byte	0x3f
	.zero		1


	//   ....[25]....
        /*04d4*/ 	.word	0x00001d10
        /*04d8*/ 	.word	0x00000002
        /*04dc*/ 	.word	0x00000000
        /*04e0*/ 	.short	0x0101
        /*04e2*/ 	.byte	0x3f
	.zero		1


	//   ....[26]....
        /*04e4*/ 	.word	0x00003a40
        /*04e8*/ 	.word	0x000000ff
        /*04ec*/ 	.word	0x00016830
        /*04f0*/ 	.short	0x010a
        /*04f2*/ 	.byte	0x06
	.zero		1


	//   ....[27]....
        /*04f4*/ 	.word	0x00003a80
        /*04f8*/ 	.word	0x000000ff
        /*04fc*/ 	.word	0x00016830
        /*0500*/ 	.short	0x010a
        /*0502*/ 	.byte	0x06
	.zero		1


	//   ....[28]....
        /*0504*/ 	.word	0x00003c60
        /*0508*/ 	.word	0x000000ff
        /*050c*/ 	.word	0x00016850
        /*0510*/ 	.short	0x010a
        /*0512*/ 	.byte	0x06
	.zero		1


	//   ....[29]....
        /*0514*/ 	.word	0x00003ca0
        /*0518*/ 	.word	0x000000ff
        /*051c*/ 	.word	0x00016850
        /*0520*/ 	.short	0x010a
        /*0522*/ 	.byte	0x06
	.zero		1


	//   ....[30]....
        /*0524*/ 	.word	0x00005630
        /*0528*/ 	.word	0x00000005
        /*052c*/ 	.word	0x00000000
        /*0530*/ 	.short	0x0101
        /*0532*/ 	.byte	0x3f
	.zero		1


	//   ....[31]....
        /*0534*/ 	.word	0x000056e0
        /*0538*/ 	.word	0x0000001b
        /*053c*/ 	.word	0x00000000
        /*0540*/ 	.short	0x0101
        /*0542*/ 	.byte	0x3f
	.zero		1


	//   ....[32]....
        /*0544*/ 	.word	0x00006000
        /*0548*/ 	.word	0x000000ff
        /*054c*/ 	.word	0x00016830
        /*0550*/ 	.short	0x010a
        /*0552*/ 	.byte	0x06
	.zero		1


	//   ....[33]....
        /*0554*/ 	.word	0x00006040
        /*0558*/ 	.word	0x000000ff
        /*055c*/ 	.word	0x00016830
        /*0560*/ 	.short	0x010a
        /*0562*/ 	.byte	0x06
	.zero		1


	//   ....[34]....
        /*0564*/ 	.word	0x00006220
        /*0568*/ 	.word	0x000000ff
        /*056c*/ 	.word	0x00016850
        /*0570*/ 	.short	0x010a
        /*0572*/ 	.byte	0x06
	.zero		1


	//   ....[35]....
        /*0574*/ 	.word	0x00006260
        /*0578*/ 	.word	0x000000ff
        /*057c*/ 	.word	0x00016850
        /*0580*/ 	.short	0x010a
        /*0582*/ 	.byte	0x06
	.zero		1


	//   ....[36]....
        /*0584*/ 	.word	0x00007540
        /*0588*/ 	.word	0x0000001f
        /*058c*/ 	.word	0x00000000
        /*0590*/ 	.short	0x0101
        /*0592*/ 	.byte	0x3f
	.zero		1


	//   ....[37]....
        /*0594*/ 	.word	0x000076f0
        /*0598*/ 	.word	0x0000001f
        /*059c*/ 	.word	0x00000000
        /*05a0*/ 	.short	0x0101
        /*05a2*/ 	.byte	0x3f
	.zero		1


	//   ....[38]....
        /*05a4*/ 	.word	0x00007c10
        /*05a8*/ 	.word	0x000000ff
        /*05ac*/ 	.word	0x00016850
        /*05b0*/ 	.short	0x010a
        /*05b2*/ 	.byte	0x05
	.zero		1


	//   ....[39]....
        /*05b4*/ 	.word	0x00007c50
        /*05b8*/ 	.word	0x000000ff
        /*05bc*/ 	.word	0x00016850
        /*05c0*/ 	.short	0x010a
        /*05c2*/ 	.byte	0x05
	.zero		1


	//   ....[40]....
        /*05c4*/ 	.word	0x00008270
        /*05c8*/ 	.word	0x00000007
        /*05cc*/ 	.word	0x00000000
        /*05d0*/ 	.short	0x0101
        /*05d2*/ 	.byte	0x3f
	.zero		1


	//   ....[41]....
        /*05d4*/ 	.word	0x00008ef0
        /*05d8*/ 	.word	0x00000000
        /*05dc*/ 	.word	0x00000000
        /*05e0*/ 	.short	0x0101
        /*05e2*/ 	.byte	0x3f
	.zero		1


	//   ....[42]....
        /*05e4*/ 	.word	0x0000b780
        /*05e8*/ 	.word	0x00000005
        /*05ec*/ 	.word	0x00016840
        /*05f0*/ 	.short	0x010a
        /*05f2*/ 	.byte	0x3f
	.zero		1


	//   ....[43]....
        /*05f4*/ 	.word	0x0000bad0
        /*05f8*/ 	.word	0x00000019
        /*05fc*/ 	.word	0x00016820
        /*0600*/ 	.short	0x010a
        /*0602*/ 	.byte	0x3f
	.zero		1


	//   ....[44]....
        /*0604*/ 	.word	0x0000bd90
        /*0608*/ 	.word	0x00000003
        /*060c*/ 	.word	0x00016840
        /*0610*/ 	.short	0x010a
        /*0612*/ 	.byte	0x3f
	.zero		1


	//   ....[45]....
        /*0614*/ 	.word	0x0000bf70
        /*0618*/ 	.word	0x00000002
        /*061c*/ 	.word	0x00000060
        /*0620*/ 	.short	0x010a
        /*0622*/ 	.byte	0x3f
	.zero		1


	//   ....[46]....
        /*0624*/ 	.word	0x0000c3d0
        /*0628*/ 	.word	0x00000003
        /*062c*/ 	.word	0x00016840
        /*0630*/ 	.short	0x010a
        /*0632*/ 	.byte	0x3f
	.zero		1


	//   ....[47]....
        /*0634*/ 	.word	0x0000c5b0
        /*0638*/ 	.word	0x00000003
        /*063c*/ 	.word	0x00000060
        /*0640*/ 	.short	0x010a
        /*0642*/ 	.byte	0x3f
	.zero		1


	//   ....[48]....
        /*0644*/ 	.word	0x0000c970
        /*0648*/ 	.word	0x00000002
        /*064c*/ 	.word	0x00016840
        /*0650*/ 	.short	0x010a
        /*0652*/ 	.byte	0x3f
	.zero		1


	//   ....[49]....
        /*0654*/ 	.word	0x0000cb60
        /*0658*/ 	.word	0x00000002
        /*065c*/ 	.word	0x00000060
        /*0660*/ 	.short	0x010a
        /*0662*/ 	.byte	0x3f
	.zero		1


	//   ....[50]....
        /*0664*/ 	.word	0x0000ceb0
        /*0668*/ 	.word	0x00000003
        /*066c*/ 	.word	0x00016860
        /*0670*/ 	.short	0x010a
        /*0672*/ 	.byte	0x3f
	.zero		1


	//   ....[51]....
        /*0674*/ 	.word	0x0000dd20
        /*0678*/ 	.word	0x00000009
        /*067c*/ 	.word	0x00016820
        /*0680*/ 	.short	0x010a
        /*0682*/ 	.byte	0x3f
	.zero		1


	//   ....[52]....
        /*0684*/ 	.word	0x0000dec0
        /*0688*/ 	.word	0x00000007
        /*068c*/ 	.word	0x00000000
        /*0690*/ 	.short	0x010a
        /*0692*/ 	.byte	0x3f
	.zero		1


	//   ....[53]....
        /*0694*/ 	.word	0x0000df30
        /*0698*/ 	.word	0x00000003
        /*069c*/ 	.word	0x00000000
        /*06a0*/ 	.short	0x010a
        /*06a2*/ 	.byte	0x3f
	.zero		1


	//   ....[54]....
        /*06a4*/ 	.word	0x0000df90
        /*06a8*/ 	.word	0x00000005
        /*06ac*/ 	.word	0x00000000
        /*06b0*/ 	.short	0x010a
        /*06b2*/ 	.byte	0x3f
	.zero		1


	//   ....[55]....
        /*06b4*/ 	.word	0x0000dfc0
        /*06b8*/ 	.word	0x00000003
        /*06bc*/ 	.word	0x00000000
        /*06c0*/ 	.short	0x010a
        /*06c2*/ 	.byte	0x3f
	.zero		1


	//   ....[56]....
        /*06c4*/ 	.word	0x0000e030
        /*06c8*/ 	.word	0x00000003
        /*06cc*/ 	.word	0x00016800
        /*06d0*/ 	.short	0x010a
        /*06d2*/ 	.byte	0x3f
	.zero		1


	//   ....[57]....
        /*06d4*/ 	.word	0x0000e080
        /*06d8*/ 	.word	0x00000002
        /*06dc*/ 	.word	0x00016830
        /*06e0*/ 	.short	0x010a
        /*06e2*/ 	.byte	0x3f
	.zero		1


	//   ....[58]....
        /*06e4*/ 	.word	0x0000e0e0
        /*06e8*/ 	.word	0x00000007
        /*06ec*/ 	.word	0x00016830
        /*06f0*/ 	.short	0x010a
        /*06f2*/ 	.byte	0x3f
	.zero		1


	//   ....[59]....
        /*06f4*/ 	.word	0x0000e140
        /*06f8*/ 	.word	0x00000007
        /*06fc*/ 	.word	0x00016850
        /*0700*/ 	.short	0x010a
        /*0702*/ 	.byte	0x3f
	.zero		1


	//   ....[60]....
        /*0704*/ 	.word	0x0000e1a0
        /*0708*/ 	.word	0x00000009
        /*070c*/ 	.word	0x00016830
        /*0710*/ 	.short	0x010a
        /*0712*/ 	.byte	0x3f
	.zero		1


	//   ....[61]....
        /*0714*/ 	.word	0x0000e200
        /*0718*/ 	.word	0x00000009
        /*071c*/ 	.word	0x00016850
        /*0720*/ 	.short	0x010a
        /*0722*/ 	.byte	0x3f
	.zero		1


	//   ....[62]....
        /*0724*/ 	.word	0x0000e260
        /*0728*/ 	.word	0x00000005
        /*072c*/ 	.word	0x00016850
        /*0730*/ 	.short	0x010a
        /*0732*/ 	.byte	0x3f
	.zero		1


	//   ....[63]....
        /*0734*/ 	.word	0x0000e400
        /*0738*/ 	.word	0x00000005
        /*073c*/ 	.word	0x00016840
        /*0740*/ 	.short	0x010a
        /*0742*/ 	.byte	0x3f
	.zero		1


	//   ....[64]....
        /*0744*/ 	.word	0x0000e450
        /*0748*/ 	.word	0x00000019
        /*074c*/ 	.word	0x00016820
        /*0750*/ 	.short	0x010a
        /*0752*/ 	.byte	0x3f
	.zero		1


	//   ....[65]....
        /*0754*/ 	.word	0x0000e4a0
        /*0758*/ 	.word	0x00000003
        /*075c*/ 	.word	0x00016840
        /*0760*/ 	.short	0x010a
        /*0762*/ 	.byte	0x3f
	.zero		1


	//   ....[66]....
        /*0764*/ 	.word	0x0000e4f0
        /*0768*/ 	.word	0x00000002
        /*076c*/ 	.word	0x00000060
        /*0770*/ 	.short	0x010a
        /*0772*/ 	.byte	0x3f
	.zero		1


	//   ....[67]....
        /*0774*/ 	.word	0x0000e540
        /*0778*/ 	.word	0x00000003
        /*077c*/ 	.word	0x00016840
        /*0780*/ 	.short	0x010a
        /*0782*/ 	.byte	0x3f
	.zero		1


	//   ....[68]....
        /*0784*/ 	.word	0x0000e590
        /*0788*/ 	.word	0x00000003
        /*078c*/ 	.word	0x00000060
        /*0790*/ 	.short	0x010a
        /*0792*/ 	.byte	0x3f
	.zero		1


	//   ....[69]....
        /*0794*/ 	.word	0x0000e5e0
        /*0798*/ 	.word	0x00000002
        /*079c*/ 	.word	0x00016840
        /*07a0*/ 	.short	0x010a
        /*07a2*/ 	.byte	0x3f
	.zero		1


	//   ....[70]....
        /*07a4*/ 	.word	0x0000e630
        /*07a8*/ 	.word	0x00000002
        /*07ac*/ 	.word	0x00000060
        /*07b0*/ 	.short	0x010a
        /*07b2*/ 	.byte	0x3f
	.zero		1


	//   ....[71]....
        /*07b4*/ 	.word	0x0000e680
        /*07b8*/ 	.word	0x00000003
        /*07bc*/ 	.word	0x00016860
        /*07c0*/ 	.short	0x010a
        /*07c2*/ 	.byte	0x3f
	.zero		1


	//   ....[72]....
        /*07c4*/ 	.word	0x0000f030
        /*07c8*/ 	.word	0x00000009
        /*07cc*/ 	.word	0x00016820
        /*07d0*/ 	.short	0x010a
        /*07d2*/ 	.byte	0x3f
	.zero		1


	//   ....[73]....
        /*07d4*/ 	.word	0x0000f1d0
        /*07d8*/ 	.word	0x00000007
        /*07dc*/ 	.word	0x00000000
        /*07e0*/ 	.short	0x010a
        /*07e2*/ 	.byte	0x3f
	.zero		1


	//   ....[74]....
        /*07e4*/ 	.word	0x0000f220
        /*07e8*/ 	.word	0x00000003
        /*07ec*/ 	.word	0x00000000
        /*07f0*/ 	.short	0x010a
        /*07f2*/ 	.byte	0x3f
	.zero		1


	//   ....[75]....
        /*07f4*/ 	.word	0x0000f270
        /*07f8*/ 	.word	0x00000005
        /*07fc*/ 	.word	0x00000000
        /*0800*/ 	.short	0x010a
        /*0802*/ 	.byte	0x3f
	.zero		1


	//----- nvinfo : EIATTR_NUM_MBARRIERS
	.align		4
.L_295:
        /*0804*/ 	.byte	0x03, 0x38
        /*0806*/ 	.short	0x0016


	//----- nvinfo : EIATTR_EXIT_INSTR_OFFSETS
	.align		4
        /*0808*/ 	.byte	0x04, 0x1c
        /*080a*/ 	.short	(.L_297 - .L_296)


	//   ....[0]....
.L_296:
        /*080c*/ 	.word	0x00000ab0


	//   ....[1]....
        /*0810*/ 	.word	0x00009d00


	//   ....[2]....
        /*0814*/ 	.word	0x00009d60


	//   ....[3]....
        /*0818*/ 	.word	0x0000e010


	//----- nvinfo : EIATTR_MAX_THREADS
	.align		4
.L_297:
        /*081c*/ 	.byte	0x04, 0x05
        /*081e*/ 	.short	(.L_299 - .L_298)
.L_298:
        /*0820*/ 	.word	0x00000200
        /*0824*/ 	.word	0x00000001
        /*0828*/ 	.word	0x00000001


	//----- nvinfo : EIATTR_CRS_STACK_SIZE
	.align		4
.L_299:
        /*082c*/ 	.byte	0x04, 0x1e
        /*082e*/ 	.short	(.L_301 - .L_300)
.L_300:
        /*0830*/ 	.word	0x00000000


	//----- nvinfo : EIATTR_CBANK_PARAM_SIZE
	.align		4
.L_301:
        /*0834*/ 	.byte	0x03, 0x19
        /*0836*/ 	.short	0x0a70


	//----- nvinfo : EIATTR_PARAM_CBANK
	.align		4
        /*0838*/ 	.byte	0x04, 0x0a
        /*083a*/ 	.short	(.L_303 - .L_302)
	.align		4
.L_302:
        /*083c*/ 	.word	index@(.nv.constant0._ZN7cutlass13device_kernelIN5flash11enable_sm90INS1_16FlashAttnFwdSm90INS1_25CollectiveMainloopFwdSm90ILi2EN4cute5tupleIJNS5_1CILi1EEES8_S8_EEENS6_IJNS7_ILi192EEENS7_ILi128EEENS7_ILi64EEEEEELi64ENS_6half_tEfNS_4arch4Sm90ELb1ELb0ELb0ELb1ELb0ELb0ELb0ELb1ELb1ELb0ELb0ELb0EEENS1_21CollectiveEpilogueFwdINS6_IJSA_SC_SB_EEES9_SE_SG_Li384ELb1ELb0ELb0ELb0EEENS1_36VarlenDynamicPersistentTileSchedulerILi192ELi128ELi384ELi32ELb0ELb0ELb1ELb1ELb1ELb1EEEEEEEEEvNT_6ParamsE)
        /*0840*/ 	.short	0x0210
        /*0842*/ 	.short	0x0a70


	//----- nvinfo : EIATTR_SW_WAR
	.align		4
.L_303:
        /*0844*/ 	.byte	0x04, 0x36
        /*0846*/ 	.short	(.L_305 - .L_304)
.L_304:
        /*0848*/ 	.word	0x00000008
.L_305:


//--------------------- .nv.info._ZN7cutlass13device_kernelIN5flash11enable_sm90INS1_16FlashAttnFwdSm90INS1_25CollectiveMainloopFwdSm90ILi2EN4cute5tupleIJNS5_1CILi1EEES8_S8_EEENS6_IJNS7_ILi192EEENS7_ILi128EEENS7_ILi64EEEEEELi64ENS_6half_tEfNS_4arch4Sm90ELb1ELb0ELb0ELb1ELb0ELb1ELb0ELb1ELb1ELb0ELb0ELb0EEENS1_21CollectiveEpilogueFwdINS6_IJSA_SC_SB_EEES9_SE_SG_Li384ELb1ELb0ELb0ELb0EEENS1_36VarlenDynamicPersistentTileSchedulerILi192ELi128ELi384ELi32ELb0ELb0ELb1ELb1ELb1ELb1EEEEEEEEEvNT_6ParamsE --------------------------
	.section	.nv.info._ZN7cutlass13device_kernelIN5flash11enable_sm90INS1_16FlashAttnFwdSm90INS1_25CollectiveMainloopFwdSm90ILi2EN4cute5tupleIJNS5_1CILi1EEES8_S8_EEENS6_IJNS7_ILi192EEENS7_ILi128EEENS7_ILi64EEEEEELi64ENS_6half_tEfNS_4arch4Sm90ELb1ELb0ELb0ELb1ELb0ELb1ELb0ELb1ELb1ELb0ELb0ELb0EEENS1_21CollectiveEpilogueFwdINS6_IJSA_SC_SB_EEES9_SE_SG_Li384ELb1ELb0ELb0ELb0EEENS1_36VarlenDynamicPersistentTileSchedulerILi192ELi128ELi384ELi32ELb0ELb0ELb1ELb1ELb1ELb1EEEEEEEEEvNT_6ParamsE,"",@"SHT_CUDA_INFO"
	.sectionflags	@""
	.align	4


	//----- nvinfo : EIATTR_CUDA_API_VERSION
	.align		4
        /*0000*/ 	.byte	0x04, 0x37
        /*0002*/ 	.short	(.L_307 - .L_306)
.L_306:
        /*0004*/ 	.word	0x00000082


	//----- nvinfo : EIATTR_KPARAM_INFO
	.align		4
.L_307:
        /*0008*/ 	.byte	0x04, 0x17
        /*000a*/ 	.short	(.L_309 - .L_308)
.L_308:
        /*000c*/ 	.word	0x00000000
        /*0010*/ 	.short	0x0000
        /*0012*/ 	.short	0x0070
        /*0014*/ 	.byte	0x00, 0xf0, 0x01, 0x28


	//----- nvinfo : EIATTR_SPARSE_MMA_MASK
	.align		4
.L_309:
        /*0018*/ 	.byte	0x03, 0x50
        /*001a*/ 	.short	0x0000


	//----- nvinfo : EIATTR_MAXREG_COUNT
	.align		4
        /*001c*/ 	.byte	0x03, 0x1b
        /*001e*/ 	.short	0x0080


	//----- nvinfo : EIATTR_NUM_BARRIERS
	.align		4
        /*0020*/ 	.byte	0x02, 0x4c
        /*0022*/ 	.byte	0x10
	.zero		1


	//----- nvinfo : EIATTR_EXTERNS
	.align		4
        /*0024*/ 	.byte	0x04, 0x0f
        /*0026*/ 	.short	(.L_311 - .L_310)


	//   ....[0]....
	.align		4
.L_310:
        /*0028*/ 	.word	index@(__assertfail)


	//----- nvinfo : EIATTR_ANNOTATIONS
	.align		4
.L_311:
        /*002c*/ 	.byte	0x04, 0x55
        /*002e*/ 	.short	(.L_313 - .L_312)


	//   ....[0]....
.L_312:
        /* <DEDUP_REMOVED lines=44> */


	//----- nvinfo : EIATTR_MERCURY_ISA_VERSION
	.align		4
.L_313:
        /*02e0*/ 	.byte	0x03, 0x5f
        /*02e2*/ 	.short	0x0101


	//----- nvinfo : EIATTR_UNUSED_LOAD_BYTE_OFFSET
	.align		4
        /*02e4*/ 	.byte	0x04, 0x44
        /*02e6*/ 	.short	(.L_315 - .L_314)


	//   ....[0]....
.L_314:
        /*02e8*/ 	.word	0x00000b00
        /*02ec*/ 	.word	0x0000fff0


	//   ....[1]....
        /*02f0*/ 	.word	0x00010030
        /*02f4*/ 	.word	0x0000fff0


	//----- nvinfo : EIATTR_INT_WARP_WIDE_INSTR_OFFSETS
	.align		4
.L_315:
        /*02f8*/ 	.byte	0x04, 0x31
        /*02fa*/ 	.short	(.L_317 - .L_316)


	//   ....[0]....
.L_316:
        /*02fc*/ 	.word	0x000001b0


	//   ....[1]....
        /*0300*/ 	.word	0x00000250


	//   ....[2]....
        /*0304*/ 	.word	0x000002c0


	//   ....[3]....
        /*0308*/ 	.word	0x000135f0


	//   ....[4]....
        /*030c*/ 	.word	0x00013680


	//   ....[5]....
        /*0310*/ 	.word	0x00013ad0


	//   ....[6]....
        /*0314*/ 	.word	0x00013b00


	//   ....[7]....
        /*0318*/ 	.word	0x00015530


	//   ....[8]....
        /*031c*/ 	.word	0x000155c0


	//----- nvinfo : EIATTR_COOP_GROUP_MASK_REGIDS
	.align		4
.L_317:
        /*0320*/ 	.byte	0x04, 0x29
        /*0322*/ 	.short	(.L_319 - .L_318)


	//   ....[0]....
.L_318:
        /*0324*/ 	.word	0xffffffff


	//   ....[1]....
        /*0328*/ 	.word	0xffffffff


	//   ....[2]....
        /*032c*/ 	.word	0xffffffff


	//   ....[3]....
        /*0330*/ 	.word	0xffffffff


	//   ....[4]....
        /*0334*/ 	.word	0xffffffff


	//   ....[5]....
        /*0338*/ 	.word	0xffffffff


	//   ....[6]....
        /*033c*/ 	.word	0xffffffff


	//   ....[7]....
        /*0340*/ 	.word	0xffffffff


	//   ....[8]....
        /*0344*/ 	.word	0xffffffff


	//   ....[9]....
        /*0348*/ 	.word	0xffffffff


	//   ....[10]....
        /*034c*/ 	.word	0xffffffff


	//   ....[11]....
        /*0350*/ 	.word	0xffffffff


	//   ....[12]....
        /*0354*/ 	.word	0xffffffff


	//   ....[13]....
        /*0358*/ 	.word	0xffffffff


	//   ....[14]....
        /*035c*/ 	.word	0xffffffff


	//   ....[15]....
        /*0360*/ 	.word	0xffffffff


	//   ....[16]....
        /*0364*/ 	.word	0xffffffff


	//   ....[17]....
        /*0368*/ 	.word	0xffffffff


	//   ....[18]....
        /*036c*/ 	.word	0xffffffff


	//   ....[19]....
        /*0370*/ 	.word	0xffffffff


	//   ....[20]....
        /*0374*/ 	.word	0xffffffff


	//   ....[21]....
        /*0378*/ 	.word	0xffffffff


	//   ....[22]....
        /*037c*/ 	.word	0xffffffff


	//   ....[23]....
        /*0380*/ 	.word	0xffffffff


	//   ....[24]....
        /*0384*/ 	.word	0xffffffff


	//   ....[25]....
        /*0388*/ 	.word	0xffffffff


	//   ....[26]....
        /*038c*/ 	.word	0xffffffff


	//   ....[27]....
        /*0390*/ 	.word	0xffffffff


	//   ....[28]....
        /*0394*/ 	.word	0xffffffff


	//   ....[29]....
        /*0398*/ 	.word	0xffffffff


	//   ....[30]....
        /*039c*/ 	.word	0xffffffff


	//   ....[31]....
        /*03a0*/ 	.word	0xffffffff


	//   ....[32]....
        /*03a4*/ 	.word	0xffffffff


	//   ....[33]....
        /*03a8*/ 	.word	0xffffffff


	//   ....[34]....
        /*03ac*/ 	.word	0xffffffff


	//   ....[35]....
        /*03b0*/ 	.word	0xffffffff


	//   ....[36]....
        /*03b4*/ 	.word	0xffffffff


	//   ....[37]....
        /*03b8*/ 	.word	0xffffffff


	//   ....[38]....
        /*03bc*/ 	.word	0xffffffff


	//   ....[39]....
        /*03c0*/ 	.word	0xffffffff


	//   ....[40]....
        /*03c4*/ 	.word	0xffffffff


	//   ....[41]....
        /*03c8*/ 	.word	0xffffffff


	//   ....[42]....
        /*03cc*/ 	.word	0xffffffff


	//   ....[43]....
        /*03d0*/ 	.word	0xffffffff


	//   ....[44]....
        /*03d4*/ 	.word	0xffffffff


	//   ....[45]....
        /*03d8*/ 	.word	0xffffffff


	//   ....[46]....
        /*03dc*/ 	.word	0xffffffff


	//   ....[47]....
        /*03e0*/ 	.word	0xffffffff


	//   ....[48]....
        /*03e4*/ 	.word	0xffffffff


	//   ....[49]....
        /*03e8*/ 	.word	0xffffffff


	//   ....[50]....
        /*03ec*/ 	.word	0xffffffff


	//   ....[51]....
        /*03f0*/ 	.word	0xffffffff


	//   ....[52]....
        /*03f4*/ 	.word	0xffffffff


	//   ....[53]....
        /*03f8*/ 	.word	0xffffffff


	//   ....[54]....
        /*03fc*/ 	.word	0xffffffff


	//   ....[55]....
        /*0400*/ 	.word	0xffffffff


	//   ....[56]....
        /*0404*/ 	.word	0xffffffff


	//   ....[57]....
        /*0408*/ 	.word	0xffffffff


	//   ....[58]....
        /*040c*/ 	.word	0x0500000f


	//   ....[59]....
        /*0410*/ 	.word	0x0500000f


	//   ....[60]....
        /*0414*/ 	.word	0x0500000f


	//   ....[61]....
        /*0418*/ 	.word	0x0500000f


	//   ....[62]....
        /*041c*/ 	.word	0x0500000f


	//   ....[63]....
        /*0420*/ 	.word	0x0500000f


	//   ....[64]....
        /*0424*/ 	.word	0x0500000f


	//   ....[65]....
        /*0428*/ 	.word	0x0500000f


	//   ....[66]....
        /*042c*/ 	.word	0x0500000f


	//   ....[67]....
        /*0430*/ 	.word	0x0500000f


	//   ....[68]....
        /*0434*/ 	.word	0x0500000f


	//   ....[69]....
        /*0438*/ 	.word	0x0500000f


	//   ....[70]....
        /*043c*/ 	.word	0x0500000f


	//   ....[71]....
        /*0440*/ 	.word	0x0500000f


	//   ....[72]....
        /*0444*/ 	.word	0x0500000f


	//   ....[73]....
        /*0448*/ 	.word	0x0500000f


	//   ....[74]....
        /*044c*/ 	.word	0x0500000f


	//   ....[75]....
        /*0450*/ 	.word	0x0500000f


	//   ....[76]....
        /*0454*/ 	.word	0x0500000f


	//   ....[77]....
        /*0458*/ 	.word	0x0500000f


	//   ....[78]....
        /*045c*/ 	.word	0x0500000f


	//   ....[79]....
        /*0460*/ 	.word	0x0500000f


	//   ....[80]....
        /*0464*/ 	.word	0x0500000f


	//   ....[81]....
        /*0468*/ 	.word	0x0500000f


	//   ....[82]....
        /*046c*/ 	.word	0x0500000f


	//   ....[83]....
        /*0470*/ 	.word	0x0500000f


	//   ....[84]....
        /*0474*/ 	.word	0x0500000f


	//   ....[85]....
        /*0478*/ 	.word	0x0500000f


	//   ....[86]....
        /*047c*/ 	.word	0x0500000f


	//   ....[87]....
        /*0480*/ 	.word	0x0500000f


	//   ....[88]....
        /*0484*/ 	.word	0x0500000f


	//   ....[89]....
        /*0488*/ 	.word	0x0500000f


	//   ....[90]....
        /*048c*/ 	.word	0x0500000f


	//   ....[91]....
        /*0490*/ 	.word	0x0500000f


	//   ....[92]....
        /*0494*/ 	.word	0x0500000f


	//   ....[93]....
        /*0498*/ 	.word	0x0500000f


	//   ....[94]....
        /*049c*/ 	.word	0x0500000f


	//----- nvinfo : EIATTR_COOP_GROUP_INSTR_OFFSETS
	.align		4
.L_319:
        /*04a0*/ 	.byte	0x04, 0x28
        /*04a2*/ 	.short	(.L_321 - .L_320)


	//   ....[0]....
.L_320:
        /*04a4*/ 	.word	0x00000060


	//   ....[1]....
        /*04a8*/ 	.word	0x000001c0


	//   ....[2]....
        /*04ac*/ 	.word	0x00000270


	//   ....[3]....
        /*04b0*/ 	.word	0x00000430


	//   ....[4]....
        /*04b4*/ 	.word	0x00000590


	//   ....[5]....
        /*04b8*/ 	.word	0x000006b0


	//   ....[6]....
        /*04bc*/ 	.word	0x00000810


	//   ....[7]....
        /*04c0*/ 	.word	0x00005820


	//   ....[8]....
        /*04c4*/ 	.word	0x00009690


	//   ....[9]....
        /*04c8*/ 	.word	0x000096b0


	//   ....[10]....
        /*04cc*/ 	.word	0x00009e80


	//   ....[11]....
        /*04d0*/ 	.word	0x00009ec0


	//   ....[12]....
        /*04d4*/ 	.word	0x0000bda0


	//   ....[13]....
        /*04d8*/ 	.word	0x0000bea0


	//   ....[14]....
        /*04dc*/ 	.word	0x0000c700


	//   ....[15]....
        /*04e0*/ 	.word	0x0000c7a0


	//   ....[16]....
        /*04e4*/ 	.word	0x0000dff0


	//   ....[17]....
        /*04e8*/ 	.word	0x0000e010


	//   ....[18]....
        /*04ec*/ 	.word	0x0000e500


	//   ....[19]....
        /*04f0*/ 	.word	0x0000e640


	//   ....[20]....
        /*04f4*/ 	.word	0x0000f810


	//   ....[21]....
        /*04f8*/ 	.word	0x0000fb50


	//   ....[22]....
        /*04fc*/ 	.word	0x0000fbe0


	//   ....[23]....
        /*0500*/ 	.word	0x0000fbf0


	//   ....[24]....
        /*0504*/ 	.word	0x00011880


	//   ....[25]....
        /*0508*/ 	.word	0x00011a20


	//   ....[26]....
        /*050c*/ 	.word	0x00011a50


	//   ....[27]....
        /*0510*/ 	.word	0x00011a80


	//   ....[28]....
        /*0514*/ 	.word	0x00011ac0


	//   ....[29]....
        /*0518*/ 	.word	0x00011b10


	//   ....[30]....
        /*051c*/ 	.word	0x00011b70


	//   ....[31]....
        /*0520*/ 	.word	0x00011d30


	//   ....[32]....
        /*0524*/ 	.word	0x00011d90


	//   ....[33]....
        /*0528*/ 	.word	0x00011dd0


	//   ....[34]....
        /*052c*/ 	.word	0x00011e10


	//   ....[35]....
        /*0530*/ 	.word	0x00011e40


	//   ....[36]....
        /*0534*/ 	.word	0x00011e70


	//   ....[37]....
        /*0538*/ 	.word	0x00011f10


	//   ....[38]....
        /*053c*/ 	.word	0x00011f70


	//   ....[39]....
        /*0540*/ 	.word	0x00012010


	//   ....[40]....
        /*0544*/ 	.word	0x00015880


	//   ....[41]....
        /*0548*/ 	.word	0x00015890


	//   ....[42]....
        /*054c*/ 	.word	0x00015980


	//   ....[43]....
        /*0550*/ 	.word	0x000159e0


	//   ....[44]....
        /*0554*/ 	.word	0x00015a20


	//   ....[45]....
        /*0558*/ 	.word	0x00015a60


	//   ....[46]....
        /*055c*/ 	.word	0x00015a90


	//   ....[47]....
        /*0560*/ 	.word	0x00015ac0


	//   ....[48]....
        /*0564*/ 	.word	0x00015c30


	//   ....[49]....
        /*0568*/ 	.word	0x00015c90


	//   ....[50]....
        /*056c*/ 	.word	0x00015cd0


	//   ....[51]....
        /*0570*/ 	.word	0x00015d10


	//   ....[52]....
        /*0574*/ 	.word	0x00015d40


	//   ....[53]....
        /*0578*/ 	.word	0x00015d70


	//   ....[54]....
        /*057c*/ 	.word	0x00015e30


	//   ....[55]....
        /*0580*/ 	.word	0x00015e50


	//   ....[56]....
        /*0584*/ 	.word	0x00015ec0


	//   ....[57]....
        /*0588*/ 	.word	0x00016530


	//   ....[58]....
        /*058c*/ 	.word	0x00016930


	//   ....[59]....
        /*0590*/ 	.word	0x000169e0


	//   ....[60]....
        /*0594*/ 	.word	0x00016a80


	//   ....[61]....
        /*0598*/ 	.word	0x00016b20


	//   ....[62]....
        /*059c*/ 	.word	0x00016bc0


	//   ....[63]....
        /*05a0*/ 	.word	0x00016c60


	//   ....[64]....
        /*05a4*/ 	.word	0x00016d00


	//   ....[65]....
        /*05a8*/ 	.word	0x00016da0


	//   ....[66]....
        /*05ac*/ 	.word	0x00016e40


	//   ....[67]....
        /*05b0*/ 	.word	0x00016f30


	//   ....[68]....
        /*05b4*/ 	.word	0x00016fd0


	//   ....[69]....
        /*05b8*/ 	.word	0x00017070


	//   ....[70]....
        /*05bc*/ 	.word	0x00017110


	//   ....[71]....
        /*05c0*/ 	.word	0x000171b0


	//   ....[72]....
        /*05c4*/ 	.word	0x00017250


	//   ....[73]....
        /*05c8*/ 	.word	0x000172f0


	//   ....[74]....
        /*05cc*/ 	.word	0x00017390


	//   ....[75]....
        /*05d0*/ 	.word	0x00017690


	//   ....[76]....
        /*05d4*/ 	.word	0x00017970


	//   ....[77]....
        /*05d8*/ 	.word	0x00017d60


	//   ....[78]....
        /*05dc*/ 	.word	0x00017df0


	//   ....[79]....
        /*05e0*/ 	.word	0x00017e90


	//   ....[80]....
        /*05e4*/ 	.word	0x00017f40


	//   ....[81]....
        /*05e8*/ 	.word	0x00017fc0


	//   ....[82]....
        /*05ec*/ 	.word	0x00018040


	//   ....[83]....
        /*05f0*/ 	.word	0x000180c0


	//   ....[84]....
        /*05f4*/ 	.word	0x00018140


	//   ....[85]....
        /*05f8*/ 	.word	0x000181d0


	//   ....[86]....
        /*05fc*/ 	.word	0x00018280


	//   ....[87]....
        /*0600*/ 	.word	0x00018300


	//   ....[88]....
        /*0604*/ 	.word	0x00018380


	//   ....[89]....
        /*0608*/ 	.word	0x00018400


	//   ....[90]....
        /*060c*/ 	.word	0x00018480


	//   ....[91]....
        /*0610*/ 	.word	0x000184f0


	//   ....[92]....
        /*0614*/ 	.word	0x00018590


	//   ....[93]....
        /*0618*/ 	.word	0x00018620


	//   ....[94]....
        /*061c*/ 	.word	0x00018740


	//----- nvinfo : EIATTR_REG_RECONFIG
	.align		4
.L_321:
        /*0620*/ 	.byte	0x01, 0x54
	.zero		2


	//----- nvinfo : EIATTR_SYSCALL_OFFSETS
	.align		4
        /*0624*/ 	.byte	0x04, 0x46
        /*0626*/ 	.short	(.L_323 - .L_322)


	//   ....[0]....
.L_322:
        /*0628*/ 	.word	0x00001810


	//   ....[1]....
        /*062c*/ 	.word	0x00001960


	//   ....[2]....
        /*0630*/ 	.word	0x00005a00


	//   ....[3]....
        /*0634*/ 	.word	0x00005ee0


	//   ....[4]....
        /*0638*/ 	.word	0x00013800


	//   ....[5]....
        /*063c*/ 	.word	0x00013930


	//   ....[6]....
        /*0640*/ 	.word	0x00013a30


	//----- nvinfo : EIATTR_MBARRIER_INSTR_OFFSETS
	.align		4
.L_323:
        /*0644*/ 	.byte	0x04, 0x39
        /*0646*/ 	.short	(.L_325 - .L_324)


	//   ....[0]....
.L_324:
        /*0648*/ 	.word	0x000002e0
        /*064c*/ 	.word	0x000000ff
        /*0650*/ 	.word	0x00016800
        /*0654*/ 	.short	0x0100
        /*0656*/ 	.byte	0x08
	.zero		1


	//   ....[1]....
        /*0658*/ 	.word	0x000002f0
        /*065c*/ 	.word	0x000000ff
        /*0660*/ 	.word	0x00016820
        /*0664*/ 	.short	0x0100
        /*0666*/ 	.byte	0x08
	.zero		1


	//   ....[2]....
        /*0668*/ 	.word	0x000003e0
        /*066c*/ 	.word	0x000000ff
        /*0670*/ 	.word	0x00016830
        /*0674*/ 	.short	0x0100
        /*0676*/ 	.byte	0x08
	.zero		1


	//   ....[3]....
        /*0678*/ 	.word	0x000003f0
        /*067c*/ 	.word	0x000000ff
        /*0680*/ 	.word	0x00016840
        /*0684*/ 	.short	0x0100
        /*0686*/ 	.byte	0x08
	.zero		1


	//   ....[4]....
        /*0688*/ 	.word	0x00000400
        /*068c*/ 	.word	0x000000ff
        /*0690*/ 	.word	0x00016838
        /*0694*/ 	.short	0x0100
        /*0696*/ 	.byte	0x08
	.zero		1


	//   ....[5]....
        /*0698*/ 	.word	0x00000410
        /*069c*/ 	.word	0x000000ff
        /*06a0*/ 	.word	0x00016848
        /*06a4*/ 	.short	0x0100
        /*06a6*/ 	.byte	0x08
	.zero		1


	//   ....[6]....
        /*06a8*/ 	.word	0x00000540
        /*06ac*/ 	.word	0x000000ff
        /*06b0*/ 	.word	0x00016850
        /*06b4*/ 	.short	0x0100
        /*06b6*/ 	.byte	0x08
	.zero		1


	//   ....[7]....
        /*06b8*/ 	.word	0x00000550
        /*06bc*/ 	.word	0x000000ff
        /*06c0*/ 	.word	0x00016860
        /*06c4*/ 	.short	0x0100
        /*06c6*/ 	.byte	0x08
	.zero		1


	//   ....[8]....
        /*06c8*/ 	.word	0x00000560
        /*06cc*/ 	.word	0x000000ff
        /*06d0*/ 	.word	0x00016858
        /*06d4*/ 	.short	0x0100
        /*06d6*/ 	.byte	0x08
	.zero		1


	//   ....[9]....
        /*06d8*/ 	.word	0x00000570
        /*06dc*/ 	.word	0x000000ff
        /*06e0*/ 	.word	0x00016868
        /*06e4*/ 	.short	0x0100
        /*06e6*/ 	.byte	0x08
	.zero		1


	//   ....[10]....
        /*06e8*/ 	.word	0x00000660
        /*06ec*/ 	.word	0x000000ff
        /*06f0*/ 	.word	0x00016870
        /*06f4*/ 	.short	0x0100
        /*06f6*/ 	.byte	0x06
	.zero		1


	//   ....[11]....
        /*06f8*/ 	.word	0x00000670
        /*06fc*/ 	.word	0x000000ff
        /*0700*/ 	.word	0x00016880
        /*0704*/ 	.short	0x0100
        /*0706*/ 	.byte	0x06
	.zero		1


	//   ....[12]....
        /*0708*/ 	.word	0x00000680
        /*070c*/ 	.word	0x000000ff
        /*0710*/ 	.word	0x00016878
        /*0714*/ 	.short	0x0100
        /*0716*/ 	.byte	0x06
	.zero		1


	//   ....[13]....
        /*0718*/ 	.word	0x00000690
        /*071c*/ 	.word	0x000000ff
        /*0720*/ 	.word	0x00016888
        /*0724*/ 	.short	0x0100
        /*0726*/ 	.byte	0x06
	.zero		1


	//   ....[14]....
        /*0728*/ 	.word	0x000007c0
        /*072c*/ 	.word	0x000000ff
        /*0730*/ 	.word	0x00016890
        /*0734*/ 	.short	0x0100
        /*0736*/ 	.byte	0x08
	.zero		1


	//   ....[15]....
        /*0738*/ 	.word	0x000007d0
        /*073c*/ 	.word	0x000000ff
        /*0740*/ 	.word	0x000168a0
        /*0744*/ 	.short	0x0100
        /*0746*/ 	.byte	0x08
	.zero		1


	//   ....[16]....
        /*0748*/ 	.word	0x000007e0
        /*074c*/ 	.word	0x000000ff
        /*0750*/ 	.word	0x00016898
        /*0754*/ 	.short	0x0100
        /*0756*/ 	.byte	0x08
	.zero		1


	//   ....[17]....
        /*0758*/ 	.word	0x000007f0
        /*075c*/ 	.word	0x000000ff
        /*0760*/ 	.word	0x000168a8
        /*0764*/ 	.short	0x0100
        /*0766*/ 	.byte	0x08
	.zero		1


	//   ....[18]....
        /*0768*/ 	.word	0x00000920
        /*076c*/ 	.word	0x000000ff
        /*0770*/ 	.word	0x000168b0
        /*0774*/ 	.short	0x0100
        /*0776*/ 	.byte	0x08
	.zero		1


	//   ....[19]....
        /*0778*/ 	.word	0x00000930
        /*077c*/ 	.word	0x000000ff
        /*0780*/ 	.word	0x000168c0
        /*0784*/ 	.short	0x0100
        /*0786*/ 	.byte	0x08
	.zero		1


	//   ....[20]....
        /*0788*/ 	.word	0x00000940
        /*078c*/ 	.word	0x000000ff
        /*0790*/ 	.word	0x000168b8
        /*0794*/ 	.short	0x0100
        /*0796*/ 	.byte	0x08
	.zero		1


	//   ....[21]....
        /*0798*/ 	.word	0x00000950
        /*079c*/ 	.word	0x000000ff
        /*07a0*/ 	.word	0x000168c8
        /*07a4*/ 	.short	0x0100
        /*07a6*/ 	.byte	0x08
	.zero		1


	//   ....[22]....
        /*07a8*/ 	.word	0x00002c00
        /*07ac*/ 	.word	0x0000004f
        /*07b0*/ 	.word	0x00016890
        /*07b4*/ 	.short	0x010a
        /*07b6*/ 	.byte	0x3f
	.zero		1


	//   ....[23]....
        /*07b8*/ 	.word	0x00003e20
        /*07bc*/ 	.word	0x0000004f
        /*07c0*/ 	.word	0x00016890
        /*07c4*/ 	.short	0x010a
        /*07c6*/ 	.byte	0x3f
	.zero		1


	//   ....[24]....
        /*07c8*/ 	.word	0x00004f20
        /*07cc*/ 	.word	0x0000004f
        /*07d0*/ 	.word	0x00016890
        /*07d4*/ 	.short	0x010a
        /*07d6*/ 	.byte	0x3f
	.zero		1


	//   ....[25]....
        /*07d8*/ 	.word	0x00005140
        /*07dc*/ 	.word	0x0000000c
        /*07e0*/ 	.word	0x00000000
        /*07e4*/ 	.short	0x0101
        /*07e6*/ 	.byte	0x3f
	.zero		1


	//   ....[26]....
        /*07e8*/ 	.word	0x00005180
        /*07ec*/ 	.word	0x0000004f
        /*07f0*/ 	.word	0x000168b0
        /*07f4*/ 	.short	0x010a
        /*07f6*/ 	.byte	0x3f
	.zero		1


	//   ....[27]....
        /*07f8*/ 	.word	0x00005560
        /*07fc*/ 	.word	0x0000004f
        /*0800*/ 	.word	0x00000000
        /*0804*/ 	.short	0x0101
        /*0806*/ 	.byte	0x3f
	.zero		1


	//   ....[28]....
        /*0808*/ 	.word	0x00005aa0
        /*080c*/ 	.word	0x00000002
        /*0810*/ 	.word	0x00016800
        /*0814*/ 	.short	0x010a
        /*0816*/ 	.byte	0x3f
	.zero		1


	//   ....[29]....
        /*0818*/ 	.word	0x00005af0
        /*081c*/ 	.word	0x00000002
        /*0820*/ 	.word	0x00016800
        /*0824*/ 	.short	0x010a
        /*0826*/ 	.byte	0x3f
	.zero		1


	//   ....[30]....
        /*0828*/ 	.word	0x00006820
        /*082c*/ 	.word	0x00000002
        /*0830*/ 	.word	0x00016800
        /*0834*/ 	.short	0x010a
        /*0836*/ 	.byte	0x3f
	.zero		1


	//   ....[31]....
        /*0838*/ 	.word	0x00007c80
        /*083c*/ 	.word	0x00000002
        /*0840*/ 	.word	0x00016800
        /*0844*/ 	.short	0x010a
        /*0846*/ 	.byte	0x3f
	.zero		1


	//   ....[32]....
        /*0848*/ 	.word	0x00008c20
        /*084c*/ 	.word	0x00000004
        /*0850*/ 	.word	0x00016830
        /*0854*/ 	.short	0x010a
        /*0856*/ 	.byte	0x3f
	.zero		1


	//   ....[33]....
        /*0858*/ 	.word	0x00008cd0
        /*085c*/ 	.word	0x00000004
        /*0860*/ 	.word	0x00016830
        /*0864*/ 	.short	0x010a
        /*0866*/ 	.byte	0x3f
	.zero		1


	//   ....[34]....
        /*0868*/ 	.word	0x0000a470
        /*086c*/ 	.word	0x00000004
        /*0870*/ 	.word	0x00000000
        /*0874*/ 	.short	0x0101
        /*0876*/ 	.byte	0x3f
	.zero		1


	//   ....[35]....
        /*0878*/ 	.word	0x0000b060
        /*087c*/ 	.word	0x00000000
        /*0880*/ 	.word	0x00016830
        /*0884*/ 	.short	0x010a
        /*0886*/ 	.byte	0x3f
	.zero		1


	//   ....[36]....
        /*0888*/ 	.word	0x0000b0b0
        /*088c*/ 	.word	0x00000000
        /*0890*/ 	.word	0x00016830
        /*0894*/ 	.short	0x010a
        /*0896*/ 	.byte	0x3f
	.zero		1


	//   ....[37]....
        /*0898*/ 	.word	0x0000b3d0
        /*089c*/ 	.word	0x00000003
        /*08a0*/ 	.word	0x00016850
        /*08a4*/ 	.short	0x010a
        /*08a6*/ 	.byte	0x3f
	.zero		1


	//   ....[38]....
        /*08a8*/ 	.word	0x0000b410
        /*08ac*/ 	.word	0x00000003
        /*08b0*/ 	.word	0x00016850
        /*08b4*/ 	.short	0x010a
        /*08b6*/ 	.byte	0x3f
	.zero		1


	//   ....[39]....
        /*08b8*/ 	.word	0x0000ce20
        /*08bc*/ 	.word	0x0000001b
        /*08c0*/ 	.word	0x00000000
        /*08c4*/ 	.short	0x0101
        /*08c6*/ 	.byte	0x3f
	.zero		1


	//   ....[40]....
        /*08c8*/ 	.word	0x0000cf20
        /*08cc*/ 	.word	0x0000002b
        /*08d0*/ 	.word	0x00000000
        /*08d4*/ 	.short	0x0101
        /*08d6*/ 	.byte	0x3f
	.zero		1


	//   ....[41]....
        /*08d8*/ 	.word	0x0000d8a0
        /*08dc*/ 	.word	0x00000000
        /*08e0*/ 	.word	0x00016830
        /*08e4*/ 	.short	0x010a
        /*08e6*/ 	.byte	0x3f
	.zero		1


	//   ....[42]....
        /*08e8*/ 	.word	0x0000d8f0
        /*08ec*/ 	.word	0x00000000
        /*08f0*/ 	.word	0x00016830
        /*08f4*/ 	.short	0x010a
        /*08f6*/ 	.byte	0x3f
	.zero		1


	//   ....[43]....
        /*08f8*/ 	.word	0x0000dc10
        /*08fc*/ 	.word	0x00000003
        /*0900*/ 	.word	0x00016850
        /*0904*/ 	.short	0x010a
        /*0906*/ 	.byte	0x3f
	.zero		1


	//   ....[44]....
        /*0908*/ 	.word	0x0000dc50
        /*090c*/ 	.word	0x00000003
        /*0910*/ 	.word	0x00016850
        /*0914*/ 	.short	0x010a
        /*0916*/ 	.byte	0x3f
	.zero		1


	//   ....[45]....
        /*0918*/ 	.word	0x0000ed80
        /*091c*/ 	.word	0x0000002f
        /*0920*/ 	.word	0x00000000
        /*0924*/ 	.short	0x0101
        /*0926*/ 	.byte	0x3f
	.zero		1


	//   ....[46]....
        /*0928*/ 	.word	0x0000eed0
        /*092c*/ 	.word	0x0000002f
        /*0930*/ 	.word	0x00000000
        /*0934*/ 	.short	0x0101
        /*0936*/ 	.byte	0x3f
	.zero		1


	//   ....[47]....
        /*0938*/ 	.word	0x0000f700
        /*093c*/ 	.word	0x0000000d
        /*0940*/ 	.word	0x00016850
        /*0944*/ 	.short	0x010a
        /*0946*/ 	.byte	0x3f
	.zero		1


	//   ....[48]....
        /*0948*/ 	.word	0x0000f770
        /*094c*/ 	.word	0x0000000d
        /*0950*/ 	.word	0x00016850
        /*0954*/ 	.short	0x010a
        /*0956*/ 	.byte	0x3f
	.zero		1


	//   ....[49]....
        /*0958*/ 	.word	0x0000fd40
        /*095c*/ 	.word	0x00000008
        /*0960*/ 	.word	0x00000000
        /*0964*/ 	.short	0x0101
        /*0966*/ 	.byte	0x3f
	.zero		1


	//   ....[50]....
        /*0968*/ 	.word	0x00010b20
        /*096c*/ 	.word	0x00000000
        /*0970*/ 	.word	0x00000000
        /*0974*/ 	.short	0x0101
        /*0976*/ 	.byte	0x3f
	.zero		1


	//   ....[51]....
        /*0978*/ 	.word	0x00012d20
        /*097c*/ 	.word	0x00000006
        /*0980*/ 	.word	0x00016820
        /*0984*/ 	.short	0x010a
        /*0986*/ 	.byte	0x3f
	.zero		1


	//   ....[52]....
        /*0988*/ 	.word	0x00012d90
        /*098c*/ 	.word	0x00000005
        /*0990*/ 	.word	0x000168a0
        /*0994*/ 	.short	0x010a
        /*0996*/ 	.byte	0x3f
	.zero		1


	//   ....[53]....
        /*0998*/ 	.word	0x00012f40
        /*099c*/ 	.word	0x00000005
        /*09a0*/ 	.word	0x000168c0
        /*09a4*/ 	.short	0x010a
        /*09a6*/ 	.byte	0x3f
	.zero		1


	//   ....[54]....
        /*09a8*/ 	.word	0x000131b0
        /*09ac*/ 	.word	0x0000000a
        /*09b0*/ 	.word	0x000168a0
        /*09b4*/ 	.short	0x010a
        /*09b6*/ 	.byte	0x3f
	.zero		1


	//   ....[55]....
        /*09b8*/ 	.word	0x00013350
        /*09bc*/ 	.word	0x0000000a
        /*09c0*/ 	.word	0x000168c0
        /*09c4*/ 	.short	0x010a
        /*09c6*/ 	.byte	0x3f
	.zero		1


	//   ....[56]....
        /*09c8*/ 	.word	0x00013ee0
        /*09cc*/ 	.word	0x00000005
        /*09d0*/ 	.word	0x00016840
        /*09d4*/ 	.short	0x010a
        /*09d6*/ 	.byte	0x3f
	.zero		1


	//   ....[57]....
        /*09d8*/ 	.word	0x00014230
        /*09dc*/ 	.word	0x0000001b
        /*09e0*/ 	.word	0x00016820
        /*09e4*/ 	.short	0x010a
        /*09e6*/ 	.byte	0x3f
	.zero		1


	//   ....[58]....
        /*09e8*/ 	.word	0x00014500
        /*09ec*/ 	.word	0x00000003
        /*09f0*/ 	.word	0x00016840
        /*09f4*/ 	.short	0x010a
        /*09f6*/ 	.byte	0x3f
	.zero		1


	//   ....[59]....
        /*09f8*/ 	.word	0x000146e0
        /*09fc*/ 	.word	0x00000002
        /*0a00*/ 	.word	0x00000060
        /*0a04*/ 	.short	0x010a
        /*0a06*/ 	.byte	0x3f
	.zero		1


	//   ....[60]....
        /*0a08*/ 	.word	0x00014b50
        /*0a0c*/ 	.word	0x00000003
        /*0a10*/ 	.word	0x00016840
        /*0a14*/ 	.short	0x010a
        /*0a16*/ 	.byte	0x3f
	.zero		1


	//   ....[61]....
        /*0a18*/ 	.word	0x00014d30
        /*0a1c*/ 	.word	0x00000003
        /*0a20*/ 	.word	0x00000060
        /*0a24*/ 	.short	0x010a
        /*0a26*/ 	.byte	0x3f
	.zero		1


	//   ....[62]....
        /*0a28*/ 	.word	0x000150f0
        /*0a2c*/ 	.word	0x00000002
        /*0a30*/ 	.word	0x00016840
        /*0a34*/ 	.short	0x010a
        /*0a36*/ 	.byte	0x3f
	.zero		1


	//   ....[63]....
        /*0a38*/ 	.word	0x000152e0
        /*0a3c*/ 	.word	0x00000002
        /*0a40*/ 	.word	0x00000060
        /*0a44*/ 	.short	0x010a
        /*0a46*/ 	.byte	0x3f
	.zero		1


	//   ....[64]....
        /*0a48*/ 	.word	0x00015630
        /*0a4c*/ 	.word	0x00000003
        /*0a50*/ 	.word	0x00016860
        /*0a54*/ 	.short	0x010a
        /*0a56*/ 	.byte	0x3f
	.zero		1


	//   ....[65]....
        /*0a58*/ 	.word	0x000164b0
        /*0a5c*/ 	.word	0x00000009
        /*0a60*/ 	.word	0x00016820
        /*0a64*/ 	.short	0x010a
        /*0a66*/ 	.byte	0x3f
	.zero		1


	//   ....[66]....
        /*0a68*/ 	.word	0x00016640
        /*0a6c*/ 	.word	0x00000007
        /*0a70*/ 	.word	0x00000000
        /*0a74*/ 	.short	0x010a
        /*0a76*/ 	.byte	0x3f
	.zero		1


	//   ....[67]....
        /*0a78*/ 	.word	0x000166b0
        /*0a7c*/ 	.word	0x00000003
        /*0a80*/ 	.word	0x00000000
        /*0a84*/ 	.short	0x010a
        /*0a86*/ 	.byte	0x3f
	.zero		1


	//   ....[68]....
        /*0a88*/ 	.word	0x00016710
        /*0a8c*/ 	.word	0x00000005
        /*0a90*/ 	.word	0x00000000
        /*0a94*/ 	.short	0x010a
        /*0a96*/ 	.byte	0x3f
	.zero		1


	//   ....[69]....
        /*0a98*/ 	.word	0x00016740
        /*0a9c*/ 	.word	0x00000003
        /*0aa0*/ 	.word	0x00000000
        /*0aa4*/ 	.short	0x010a
        /*0aa6*/ 	.byte	0x3f
	.zero		1


	//   ....[70]....
        /*0aa8*/ 	.word	0x000167a0
        /*0aac*/ 	.word	0x0000004f
        /*0ab0*/ 	.word	0x00016890
        /*0ab4*/ 	.short	0x010a
        /*0ab6*/ 	.byte	0x3f
	.zero		1


	//   ....[71]....
        /*0ab8*/ 	.word	0x000167f0
        /*0abc*/ 	.word	0x0000004f
        /*0ac0*/ 	.word	0x00016890
        /*0ac4*/ 	.short	0x010a
        /*0ac6*/ 	.byte	0x3f
	.zero		1


	//   ....[72]....
        /*0ac8*/ 	.word	0x00016840
        /*0acc*/ 	.word	0x0000004f
        /*0ad0*/ 	.word	0x00016890
        /*0ad4*/ 	.short	0x010a
        /*0ad6*/ 	.byte	0x3f
	.zero		1


	//   ....[73]....
        /*0ad8*/ 	.word	0x00016890
        /*0adc*/ 	.word	0x0000004f
        /*0ae0*/ 	.word	0x000168b0
        /*0ae4*/ 	.short	0x010a
        /*0ae6*/ 	.byte	0x3f
	.zero		1


	//   ....[74]....
        /*0ae8*/ 	.word	0x00016e80
        /*0aec*/ 	.word	0x00000002
        /*0af0*/ 	.word	0x00016800
        /*0af4*/ 	.short	0x010a
        /*0af6*/ 	.byte	0x3f
	.zero		1


	//   ....[75]....
        /*0af8*/ 	.word	0x000173d0
        /*0afc*/ 	.word	0x00000002
        /*0b00*/ 	.word	0x00016800
        /*0b04*/ 	.short	0x010a
        /*0b06*/ 	.byte	0x3f
	.zero		1


	//   ....[76]....
        /*0b08*/ 	.word	0x00017420
        /*0b0c*/ 	.word	0x00000004
        /*0b10*/ 	.word	0x00016830
        /*0b14*/ 	.short	0x010a
        /*0b16*/ 	.byte	0x3f
	.zero		1


	//   ....[77]....
        /*0b18*/ 	.word	0x00017470
        /*0b1c*/ 	.word	0x00000000
        /*0b20*/ 	.word	0x00016830
        /*0b24*/ 	.short	0x010a
        /*0b26*/ 	.byte	0x3f
	.zero		1


	//   ....[78]....
        /*0b28*/ 	.word	0x000174c0
        /*0b2c*/ 	.word	0x00000003
        /*0b30*/ 	.word	0x00016850
        /*0b34*/ 	.short	0x010a
        /*0b36*/ 	.byte	0x3f
	.zero		1


	//   ....[79]....
        /*0b38*/ 	.word	0x00017510
        /*0b3c*/ 	.word	0x00000000
        /*0b40*/ 	.word	0x00016830
        /*0b44*/ 	.short	0x010a
        /*0b46*/ 	.byte	0x3f
	.zero		1


	//   ....[80]....
        /*0b48*/ 	.word	0x00017560
        /*0b4c*/ 	.word	0x00000003
        /*0b50*/ 	.word	0x00016850
        /*0b54*/ 	.short	0x010a
        /*0b56*/ 	.byte	0x3f
	.zero		1


	//   ....[81]....
        /*0b58*/ 	.word	0x000175b0
        /*0b5c*/ 	.word	0x0000000d
        /*0b60*/ 	.word	0x00016850
        /*0b64*/ 	.short	0x010a
        /*0b66*/ 	.byte	0x3f
	.zero		1


	//   ....[82]....
        /*0b68*/ 	.word	0x00017750
        /*0b6c*/ 	.word	0x00000006
        /*0b70*/ 	.word	0x00016820
        /*0b74*/ 	.short	0x010a
        /*0b76*/ 	.byte	0x3f
	.zero		1


	//   ....[83]....
        /*0b78*/ 	.word	0x000177a0
        /*0b7c*/ 	.word	0x00000005
        /*0b80*/ 	.word	0x000168a0
        /*0b84*/ 	.short	0x010a
        /*0b86*/ 	.byte	0x3f
	.zero		1


	//   ....[84]....
        /*0b88*/ 	.word	0x000177f0
        /*0b8c*/ 	.word	0x00000005
        /*0b90*/ 	.word	0x000168c0
        /*0b94*/ 	.short	0x010a
        /*0b96*/ 	.byte	0x3f
	.zero		1


	//   ....[85]....
        /*0b98*/ 	.word	0x00017840
        /*0b9c*/ 	.word	0x0000000a
        /*0ba0*/ 	.word	0x000168a0
        /*0ba4*/ 	.short	0x010a
        /*0ba6*/ 	.byte	0x3f
	.zero		1


	//   ....[86]....
        /*0ba8*/ 	.word	0x00017890
        /*0bac*/ 	.word	0x0000000a
        /*0bb0*/ 	.word	0x000168c0
        /*0bb4*/ 	.short	0x010a
        /*0bb6*/ 	.byte	0x3f
	.zero		1


	//   ....[87]....
        /*0bb8*/ 	.word	0x00017a30
        /*0bbc*/ 	.word	0x00000005
        /*0bc0*/ 	.word	0x00016840
        /*0bc4*/ 	.short	0x010a
        /*0bc6*/ 	.byte	0x3f
	.zero		1


	//   ....[88]....
        /*0bc8*/ 	.word	0x00017a80
        /*0bcc*/ 	.word	0x0000001b
        /*0bd0*/ 	.word	0x00016820
        /*0bd4*/ 	.short	0x010a
        /*0bd6*/ 	.byte	0x3f
	.zero		1


	//   ....[89]....
        /*0bd8*/ 	.word	0x00017ad0
        /*0bdc*/ 	.word	0x00000003
        /*0be0*/ 	.word	0x00016840
        /*0be4*/ 	.short	0x010a
        /*0be6*/ 	.byte	0x3f
	.zero		1


	//   ....[90]....
        /*0be8*/ 	.word	0x00017b20
        /*0bec*/ 	.word	0x00000002
        /*0bf0*/ 	.word	0x00000060
        /*0bf4*/ 	.short	0x010a
        /*0bf6*/ 	.byte	0x3f
	.zero		1


	//   ....[91]....
        /*0bf8*/ 	.word	0x00017b70
        /*0bfc*/ 	.word	0x00000003
        /*0c00*/ 	.word	0x00016840
        /*0c04*/ 	.short	0x010a
        /*0c06*/ 	.byte	0x3f
	.zero		1


	//   ....[92]....
        /*0c08*/ 	.word	0x00017bc0
        /*0c0c*/ 	.word	0x00000003
        /*0c10*/ 	.word	0x00000060
        /*0c14*/ 	.short	0x010a
        /*0c16*/ 	.byte	0x3f
	.zero		1


	//   ....[93]....
        /*0c18*/ 	.word	0x00017c10
        /*0c1c*/ 	.word	0x00000002
        /*0c20*/ 	.word	0x00016840
        /*0c24*/ 	.short	0x010a
        /*0c26*/ 	.byte	0x3f
	.zero		1


	//   ....[94]....
        /*0c28*/ 	.word	0x00017c60
        /*0c2c*/ 	.word	0x00000002
        /*0c30*/ 	.word	0x00000060
        /*0c34*/ 	.short	0x010a
        /*0c36*/ 	.byte	0x3f
	.zero		1


	//   ....[95]....
        /*0c38*/ 	.word	0x00017cb0
        /*0c3c*/ 	.word	0x00000003
        /*0c40*/ 	.word	0x00016860
        /*0c44*/ 	.short	0x010a
        /*0c46*/ 	.byte	0x3f
	.zero		1


	//   ....[96]....
        /*0c48*/ 	.word	0x00018660
        /*0c4c*/ 	.word	0x00000009
        /*0c50*/ 	.word	0x00016820
        /*0c54*/ 	.short	0x010a
        /*0c56*/ 	.byte	0x3f
	.zero		1


	//   ....[97]....
        /*0c58*/ 	.word	0x00018800
        /*0c5c*/ 	.word	0x00000007
        /*0c60*/ 	.word	0x00000000
        /*0c64*/ 	.short	0x010a
        /*0c66*/ 	.byte	0x3f
	.zero		1


	//   ....[98]....
        /*0c68*/ 	.word	0x00018850
        /*0c6c*/ 	.word	0x00000003
        /*0c70*/ 	.word	0x00000000
        /*0c74*/ 	.short	0x010a
        /*0c76*/ 	.byte	0x3f
	.zero		1


	//   ....[99]....
        /*0c78*/ 	.word	0x000188a0
        /*0c7c*/ 	.word	0x00000005
        /*0c80*/ 	.word	0x00000000
        /*0c84*/ 	.short	0x010a
        /*0c86*/ 	.byte	0x3f
	.zero		1


	//----- nvinfo : EIATTR_NUM_MBARRIERS
	.align		4
.L_325:
        /*0c88*/ 	.byte	0x03, 0x38
        /*0c8a*/ 	.short	0x0016


	//----- nvinfo : EIATTR_EXIT_INSTR_OFFSETS
	.align		4
        /*0c8c*/ 	.byte	0x04, 0x1c
        /*0c8e*/ 	.short	(.L_327 - .L_326)


	//   ....[0]....
.L_326:
        /*0c90*/ 	.word	0x00016790


	//----- nvinfo : EIATTR_MAX_THREADS
	.align		4
.L_327:
        /*0c94*/ 	.byte	0x04, 0x05
        /*0c96*/ 	.short	(.L_329 - .L_328)
.L_328:
        /*0c98*/ 	.word	0x00000200
        /*0c9c*/ 	.word	0x00000001
        /*0ca0*/ 	.word	0x00000001


	//----- nvinfo : EIATTR_CRS_STACK_SIZE
	.align		4
.L_329:
        /*0ca4*/ 	.byte	0x04, 0x1e
        /*0ca6*/ 	.short	(.L_331 - .L_330)
.L_330:
        /*0ca8*/ 	.word	0x00000000


	//----- nvinfo : EIATTR_CBANK_PARAM_SIZE
	.align		4
.L_331:
        /*0cac*/ 	.byte	0x03, 0x19
        /*0cae*/ 	.short	0x0a70


	//----- nvinfo : EIATTR_PARAM_CBANK
	.align		4
        /*0cb0*/ 	.byte	0x04, 0x0a
        /*0cb2*/ 	.short	(.L_333 - .L_332)
	.align		4
.L_332:
        /*0cb4*/ 	.word	index@(.nv.constant0._ZN7cutlass13device_kernelIN5flash11enable_sm90INS1_16FlashAttnFwdSm90INS1_25CollectiveMainloopFwdSm90ILi2EN4cute5tupleIJNS5_1CILi1EEES8_S8_EEENS6_IJNS7_ILi192EEENS7_ILi128EEENS7_ILi64EEEEEELi64ENS_6half_tEfNS_4arch4Sm90ELb1ELb0ELb0ELb1ELb0ELb1ELb0ELb1ELb1ELb0ELb0ELb0EEENS1_21CollectiveEpilogueFwdINS6_IJSA_SC_SB_EEES9_SE_SG_Li384ELb1ELb0ELb0ELb0EEENS1_36VarlenDynamicPersistentTileSchedulerILi192ELi128ELi384ELi32ELb0ELb0ELb1ELb1ELb1ELb1EEEEEEEEEvNT_6ParamsE)
        /*0cb8*/ 	.short	0x0210
        /*0cba*/ 	.short	0x0a70


	//----- nvinfo : EIATTR_SW_WAR
	.align		4
.L_333:
        /*0cbc*/ 	.byte	0x04, 0x36
        /*0cbe*/ 	.short	(.L_335 - .L_334)
.L_334:
        /*0cc0*/ 	.word	0x00000008
.L_335:


//--------------------- .nv.callgraph             --------------------------
	.section	.nv.callgraph,"",@"SHT_CUDA_CALLGRAPH"
	.align	4
	.sectionentsize	8
	.align		4
        /*0000*/ 	.word	0x00000000
	.align		4
        /*0004*/ 	.word	0xffffffff
	.align		4
        /*0008*/ 	.word	index@(_ZN7cutlass13device_kernelIN5flash11enable_sm90INS1_16FlashAttnFwdSm90INS1_25CollectiveMainloopFwdSm90ILi2EN4cute5tupleIJNS5_1CILi1EEES8_S8_EEENS6_IJNS7_ILi192EEESA_NS7_ILi64EEEEEELi64ENS_6half_tEfNS_4arch4Sm90ELb0ELb0ELb0ELb0ELb0ELb0ELb0ELb0ELb1ELb0ELb0ELb0EEENS1_21CollectiveEpilogueFwdINS6_IJSA_SB_SA_EEES9_SD_SF_Li384ELb0ELb0ELb0ELb0EEENS1_29StaticPersistentTileSchedulerILb0EEEEEEEEEvNT_6ParamsE)
	.align		4
        /*000c*/ 	.word	index@(__assertfail)
	.align		4
        /*0010*/ 	.word	index@(_ZN7cutlass13device_kernelIN5flash11enable_sm90INS1_16FlashAttnFwdSm90INS1_25CollectiveMainloopFwdSm90ILi2EN4cute5tupleIJNS5_1CILi1EEES8_S8_EEENS6_IJNS7_ILi192EEESA_NS7_ILi64EEEEEELi64ENS_6half_tEfNS_4arch4Sm90ELb0ELb0ELb0ELb1ELb0ELb0ELb0ELb0ELb1ELb0ELb0ELb0EEENS1_21CollectiveEpilogueFwdINS6_IJSA_SB_SA_EEES9_SD_SF_Li384ELb1ELb0ELb0ELb0EEENS1_36VarlenDynamicPersistentTileSchedulerILi192ELi192ELi384ELi32ELb0ELb0ELb1ELb0ELb1ELb1EEEEEEEEEvNT_6ParamsE)
	.align		4
        /*0014*/ 	.word	index@(__assertfail)
	.align		4
        /*0018*/ 	.word	index@(_ZN7cutlass13device_kernelIN5flash11enable_sm90INS1_16FlashAttnFwdSm90INS1_25CollectiveMainloopFwdSm90ILi2EN4cute5tupleIJNS5_1CILi1EEES8_S8_EEENS6_IJNS7_ILi192EEESA_NS7_ILi64EEEEEELi64ENS_6half_tEfNS_4arch4Sm90ELb0ELb0ELb0ELb1ELb0ELb1ELb0ELb0ELb1ELb0ELb0ELb0EEENS1_21CollectiveEpilogueFwdINS6_IJSA_SB_SA_EEES9_SD_SF_Li384ELb1ELb0ELb0ELb0EEENS1_36VarlenDynamicPersistentTileSchedulerILi192ELi192ELi384ELi32ELb0ELb0ELb1ELb0ELb1ELb1EEEEEEEEEvNT_6ParamsE)
	.align		4
        /*001c*/ 	.word	index@(__assertfail)
	.align		4
        /*0020*/ 	.word	index@(_ZN7cutlass13device_kernelIN5flash11enable_sm90INS1_16FlashAttnFwdSm90INS1_25CollectiveMainloopFwdSm90ILi2EN4cute5tupleIJNS5_1CILi1EEES8_S8_EEENS6_IJNS7_ILi192EEENS7_ILi128EEENS7_ILi64EEEEEELi64ENS_6half_tEfNS_4arch4Sm90ELb0ELb1ELb0ELb0ELb0ELb0ELb0ELb1ELb1ELb0ELb0ELb0EEENS1_21CollectiveEpilogueFwdINS6_IJSA_SC_SB_EEES9_SE_SG_Li384ELb0ELb0ELb0ELb0EEENS1_30DynamicPersistentTileSchedulerILi384ELi32ELb0ELb0ELb1EEEEEEEEEvNT_6ParamsE)
	.align		4
        /*0024*/ 	.word	index@(__assertfail)
	.align		4
        /*0028*/ 	.word	index@(_ZN7cutlass13device_kernelIN5flash11enable_sm90INS1_16FlashAttnFwdSm90INS1_25CollectiveMainloopFwdSm90ILi2EN4cute5tupleIJNS5_1CILi1EEES8_S8_EEENS6_IJNS7_ILi192EEENS7_ILi128EEENS7_ILi64EEEEEELi64ENS_6half_tEfNS_4arch4Sm90ELb0ELb1ELb0ELb1ELb0ELb0ELb0ELb1ELb1ELb0ELb0ELb0EEENS1_21CollectiveEpilogueFwdINS6_IJSA_SC_SB_EEES9_SE_SG_Li384ELb1ELb0ELb0ELb0EEENS1_36VarlenDynamicPersistentTileSchedulerILi192ELi128ELi384ELi32ELb0ELb0ELb1ELb1ELb0ELb1EEEEEEEEEvNT_6ParamsE)
	.align		4
        /*002c*/ 	.word	index@(__assertfail)
	.align		4
        /*0030*/ 	.word	index@(_ZN7cutlass13device_kernelIN5flash11enable_sm90INS1_16FlashAttnFwdSm90INS1_25CollectiveMainloopFwdSm90ILi2EN4cute5tupleIJNS5_1CILi1EEES8_S8_EEENS6_IJNS7_ILi192EEENS7_ILi128EEENS7_ILi64EEEEEELi64ENS_6half_tEfNS_4arch4Sm90ELb0ELb1ELb0ELb1ELb0ELb1ELb0ELb1ELb1ELb0ELb0ELb0EEENS1_21CollectiveEpilogueFwdINS6_IJSA_SC_SB_EEES9_SE_SG_Li384ELb1ELb0ELb0ELb0EEENS1_36VarlenDynamicPersistentTileSchedulerILi192ELi128ELi384ELi32ELb0ELb0ELb1ELb1ELb0ELb1EEEEEEEEEvNT_6ParamsE)
	.align		4
        /*0034*/ 	.word	index@(__assertfail)
	.align		4
        /*0038*/ 	.word	index@(_ZN7cutlass13device_kernelIN5flash11enable_sm90INS1_16FlashAttnFwdSm90INS1_25CollectiveMainloopFwdSm90ILi2EN4cute5tupleIJNS5_1CILi1EEES8_S8_EEENS6_IJNS7_ILi192EEENS7_ILi128EEENS7_ILi64EEEEEELi64ENS_6half_tEfNS_4arch4Sm90ELb1ELb0ELb0ELb0ELb0ELb0ELb0ELb1ELb1ELb0ELb0ELb0EEENS1_21CollectiveEpilogueFwdINS6_IJSA_SC_SB_EEES9_SE_SG_Li384ELb0ELb0ELb0ELb0EEENS1_30DynamicPersistentTileSchedulerILi384ELi32ELb0ELb0ELb1EEEEEEEEEvNT_6ParamsE)
	.align		4
        /*003c*/ 	.word	index@(__assertfail)
	.align		4
        /*0040*/ 	.word	index@(_ZN7cutlass13device_kernelIN5flash11enable_sm90INS1_16FlashAttnFwdSm90INS1_25CollectiveMainloopFwdSm90ILi2EN4cute5tupleIJNS5_1CILi1EEES8_S8_EEENS6_IJNS7_ILi192EEENS7_ILi128EEENS7_ILi64EEEEEELi64ENS_6half_tEfNS_4arch4Sm90ELb1ELb0ELb0ELb1ELb0ELb0ELb0ELb1ELb1ELb0ELb0ELb0EEENS1_21CollectiveEpilogueFwdINS6_IJSA_SC_SB_EEES9_SE_SG_Li384ELb1ELb0ELb0ELb0EEENS1_36VarlenDynamicPersistentTileSchedulerILi192ELi128ELi384ELi32ELb0ELb0ELb1ELb1ELb1ELb1EEEEEEEEEvNT_6ParamsE)
	.align		4
        /*0044*/ 	.word	index@(__assertfail)
	.align		4
        /*0048*/ 	.word	index@(_ZN7cutlass13device_kernelIN5flash11enable_sm90INS1_16FlashAttnFwdSm90INS1_25CollectiveMainloopFwdSm90ILi2EN4cute5tupleIJNS5_1CILi1EEES8_S8_EEENS6_IJNS7_ILi192EEENS7_ILi128EEENS7_ILi64EEEEEELi64ENS_6half_tEfNS_4arch4Sm90ELb1ELb0ELb0ELb1ELb0ELb1ELb0ELb1ELb1ELb0ELb0ELb0EEENS1_21CollectiveEpilogueFwdINS6_IJSA_SC_SB_EEES9_SE_SG_Li384ELb1ELb0ELb0ELb0EEENS1_36VarlenDynamicPersistentTileSchedulerILi192ELi128ELi384ELi32ELb0ELb0ELb1ELb1ELb1ELb1EEEEEEEEEvNT_6ParamsE)
	.align		4
        /*004c*/ 	.word	index@(__assertfail)
	.align		4
        /*0050*/ 	.word	0x00000000
	.align		4
        /*0054*/ 	.word	0xfffffffe
	.align		4
        /*0058*/ 	.word	0x00000000
	.align		4
        /*005c*/ 	.word	0xfffffffd
	.align		4
        /*0060*/ 	.word	0x00000000
	.align		4
        /*0064*/ 	.word	0xfffffffc


//--------------------- .nv.constant4             --------------------------
	.section	.nv.constant4,"a",@progbits
	.align	8
	.align		8
.nv.constant4:
        /*0000*/ 	.dword	__assertfail
	.align		8
        /*0008*/ 	.dword	__unnamed_1
	.align		8
        /*0010*/ 	.dword	__unnamed_2
	.align		8
        /*0018*/ 	.dword	__unnamed_3
	.align		8
        /*0020*/ 	.dword	__unnamed_4
	.align		8
        /*0028*/ 	.dword	__unnamed_5
	.align		8
        /*0030*/ 	.dword	__unnamed_6
	.align		8
        /*0038*/ 	.dword	__unnamed_7
	.align		8
        /*0040*/ 	.dword	__unnamed_8
	.align		8
        /*0048*/ 	.dword	__unnamed_9
	.align		8
        /*0050*/ 	.dword	_ZN65_INTERNAL_93c7e9e2_29_flash_fwd_hdim64_fp16_sm90_cu_ea41c527_39074cuda3std3__45__cpo5beginE
	.align		8
        /*0058*/ 	.dword	_ZN65_INTERNAL_93c7e9e2_29_flash_fwd_hdim64_fp16_sm90_cu_ea41c527_39074cuda3std3__45__cpo3endE
	.align		8
        /*0060*/ 	.dword	_ZN65_INTERNAL_93c7e9e2_29_flash_fwd_hdim64_fp16_sm90_cu_ea41c527_39074cuda3std3__45__cpo6cbeginE
	.align		8
        /*0068*/ 	.dword	_ZN65_INTERNAL_93c7e9e2_29_flash_fwd_hdim64_fp16_sm90_cu_ea41c527_39074cuda3std3__45__cpo4cendE
	.align		8
        /*0070*/ 	.dword	_ZN65_INTERNAL_93c7e9e2_29_flash_fwd_hdim64_fp16_sm90_cu_ea41c527_39074cuda3std3__467_GLOBAL__N__93c7e9e2_29_flash_fwd_hdim64_fp16_sm90_cu_ea41c527_39076ignoreE
	.align		8
        /*0078*/ 	.dword	_ZN65_INTERNAL_93c7e9e2_29_flash_fwd_hdim64_fp16_sm90_cu_ea41c527_39074cuda3std3__419piecewise_constructE
	.align		8
        /*0080*/ 	.dword	_ZN65_INTERNAL_93c7e9e2_29_flash_fwd_hdim64_fp16_sm90_cu_ea41c527_39074cuda3std3__48in_placeE
	.align		8
        /*0088*/ 	.dword	_ZN65_INTERNAL_93c7e9e2_29_flash_fwd_hdim64_fp16_sm90_cu_ea41c527_39074cuda3std6ranges3__45__cpo4swapE
	.align		8
        /*0090*/ 	.dword	_ZN65_INTERNAL_93c7e9e2_29_flash_fwd_hdim64_fp16_sm90_cu_ea41c527_39074cuda3std6ranges3__45__cpo9iter_moveE
	.align		8
        /*0098*/ 	.dword	_ZN65_INTERNAL_93c7e9e2_29_flash_fwd_hdim64_fp16_sm90_cu_ea41c527_39074cute7productE
	.align		8
        /*00a0*/ 	.dword	_ZN65_INTERNAL_93c7e9e2_29_flash_fwd_hdim64_fp16_sm90_cu_ea41c527_39074cute1_E
	.align		8
        /*00a8*/ 	.dword	$str$20
	.align		8
        /*00b0*/ 	.dword	$str$21


//--------------------- .text._ZN7cutlass13device_kernelIN5flash11enable_sm90INS1_16FlashAttnFwdSm90INS1_25CollectiveMainloopFwdSm90ILi2EN4cute5tupleIJNS5_1CILi1EEES8_S8_EEENS6_IJNS7_ILi192EEESA_NS7_ILi64EEEEEELi64ENS_6half_tEfNS_4arch4Sm90ELb0ELb0ELb0ELb0ELb0ELb0ELb0ELb0ELb1ELb0ELb0ELb0EEENS1_21CollectiveEpilogueFwdINS6_IJSA_SB_SA_EEES9_SD_SF_Li384ELb0ELb0ELb0ELb0EEENS1_29StaticPersistentTileSchedulerILb0EEEEEEEEEvNT_6ParamsE --------------------------
	.section	.text._ZN7cutlass13device_kernelIN5flash11enable_sm90INS1_16FlashAttnFwdSm90INS1_25CollectiveMainloopFwdSm90ILi2EN4cute5tupleIJNS5_1CILi1EEES8_S8_EEENS6_IJNS7_ILi192EEESA_NS7_ILi64EEEEEELi64ENS_6half_tEfNS_4arch4Sm90ELb0ELb0ELb0ELb0ELb0ELb0ELb0ELb0ELb1ELb0ELb0ELb0EEENS1_21CollectiveEpilogueFwdINS6_IJSA_SB_SA_EEES9_SD_SF_Li384ELb0ELb0ELb0ELb0EEENS1_29StaticPersistentTileSchedulerILb0EEEEEEEEEvNT_6ParamsE,"ax",@progbits
	.align	128
.text._ZN7cutlass13device_kernelIN5flash11enable_sm90INS1_16FlashAttnFwdSm90INS1_25CollectiveMainloopFwdSm90ILi2EN4cute5tupleIJNS5_1CILi1EEES8_S8_EEENS6_IJNS7_ILi192EEESA_NS7_ILi64EEEEEELi64ENS_6half_tEfNS_4arch4Sm90ELb0ELb0ELb0ELb0ELb0ELb0ELb0ELb0ELb1ELb0ELb0ELb0EEENS1_21CollectiveEpilogueFwdINS6_IJSA_SB_SA_EEES9_SD_SF_Li384ELb0ELb0ELb0ELb0EEENS1_29StaticPersistentTileSchedulerILb0EEEEEEEEEvNT_6ParamsE:
        .type           _ZN7cutlass13device_kernelIN5flash11enable_sm90INS1_16FlashAttnFwdSm90INS1_25CollectiveMainloopFwdSm90ILi2EN4cute5tupleIJNS5_1CILi1EEES8_S8_EEENS6_IJNS7_ILi192EEESA_NS7_ILi64EEEEEELi64ENS_6half_tEfNS_4arch4Sm90ELb0ELb0ELb0ELb0ELb0ELb0ELb0ELb0ELb1ELb0ELb0ELb0EEENS1_21CollectiveEpilogueFwdINS6_IJSA_SB_SA_EEES9_SD_SF_Li384ELb0ELb0ELb0ELb0EEENS1_29StaticPersistentTileSchedulerILb0EEEEEEEEEvNT_6ParamsE,@function
        .size           _ZN7cutlass13device_kernelIN5flash11enable_sm90INS1_16FlashAttnFwdSm90INS1_25CollectiveMainloopFwdSm90ILi2EN4cute5tupleIJNS5_1CILi1EEES8_S8_EEENS6_IJNS7_ILi192EEESA_NS7_ILi64EEEEEELi64ENS_6half_tEfNS_4arch4Sm90ELb0ELb0ELb0ELb0ELb0ELb0ELb0ELb0ELb1ELb0ELb0ELb0EEENS1_21CollectiveEpilogueFwdINS6_IJSA_SB_SA_EEES9_SD_SF_Li384ELb0ELb0ELb0ELb0EEENS1_29StaticPersistentTileSchedulerILb0EEEEEEEEEvNT_6ParamsE,(.L_x_2276 - _ZN7cutlass13device_kernelIN5flash11enable_sm90INS1_16FlashAttnFwdSm90INS1_25CollectiveMainloopFwdSm90ILi2EN4cute5tupleIJNS5_1CILi1EEES8_S8_EEENS6_IJNS7_ILi192EEESA_NS7_ILi64EEEEEELi64ENS_6half_tEfNS_4arch4Sm90ELb0ELb0ELb0ELb0ELb0ELb0ELb0ELb0ELb1ELb0ELb0ELb0EEENS1_21CollectiveEpilogueFwdINS6_IJSA_SB_SA_EEES9_SD_SF_Li384ELb0ELb0ELb0ELb0EEENS1_29StaticPersistentTileSchedulerILb0EEEEEEEEEvNT_6ParamsE)
        .other          _ZN7cutlass13device_kernelIN5flash11enable_sm90INS1_16FlashAttnFwdSm90INS1_25CollectiveMainloopFwdSm90ILi2EN4cute5tupleIJNS5_1CILi1EEES8_S8_EEENS6_IJNS7_ILi192EEESA_NS7_ILi64EEEEEELi64ENS_6half_tEfNS_4arch4Sm90ELb0ELb0ELb0ELb0ELb0ELb0ELb0ELb0ELb1ELb0ELb0ELb0EEENS1_21CollectiveEpilogueFwdINS6_IJSA_SB_SA_EEES9_SD_SF_Li384ELb0ELb0ELb0ELb0EEENS1_29StaticPersistentTileSchedulerILb0EEEEEEEEEvNT_6ParamsE,@"STO_CUDA_ENTRY STV_DEFAULT"
_ZN7cutlass13device_kernelIN5flash11enable_sm90INS1_16FlashAttnFwdSm90INS1_25CollectiveMainloopFwdSm90ILi2EN4cute5tupleIJNS5_1CILi1EEES8_S8_EEENS6_IJNS7_ILi192EEESA_NS7_ILi64EEEEEELi64ENS_6half_tEfNS_4arch4Sm90ELb0ELb0ELb0ELb0ELb0ELb0ELb0ELb0ELb1ELb0ELb0ELb0EEENS1_21CollectiveEpilogueFwdINS6_IJSA_SB_SA_EEES9_SD_SF_Li384ELb0ELb0ELb0ELb0EEENS1_29StaticPersistentTileSchedulerILb0EEEEEEEEEvNT_6ParamsE:
[----:B------:R-:W1:Y:S02]  /*0000*/  LDC R1, c[0x0][0x28] ;  /* 0x00000a00ff017b82 */ /* 0x000e640000000800 */
[----:B-1----:R-:W-:Y:S01]  /*0010*/  VIADD R1, R1, 0xffffffe8 ;  /* 0xffffffe801017836 */ /* 0x002fe20000000000 */
[----:B------:R-:W1:Y:S01]  /*0020*/  S2R R3, SR_TID.X ;  /* 0x0000000000037919 */ /* 0x000e620000002100 */
[----:B------:R-:W-:Y:S01]  /*0030*/  ELECT P0, URZ, PT ;  /* 0x00000000003f782f */ /* 0x000fe20003800000 */
[----:B------:R-:W-:Y:S01]  /*0040*/  BSSY B0, `(.L_x_0) ;  /* 0x0000013000007945 */ /* 0x000fe20003800000 */
[----:B-1----:R-:W-:-:S05]  /*0050*/  SHF.R.U32.HI R0, RZ, 0x5, R3 ;  /* 0x00000005ff007819 */ /* 0x002fca0000011603 */
[----:B------:R-:W1:Y:S02]  /*0060*/  SHFL.IDX PT, R2, R0, RZ, 0x1f ;  /* 0x00001fff00027589 */ /* 0x000e6400000e0000 */
[----:B-1----:R-:W-:-:S13]  /*0070*/  ISETP.EQ.AND P0, PT, R2, RZ, P0 ;  /* 0x000000ff0200720c */ /* 0x002fda0000702270 */
[----:B------:R-:W-:Y:S05]  /*0080*/  @!P0 BRA `(.L_x_1) ;  /* 0x0000000000388947 */ /* 0x000fea0003800000 */
[----:B------:R-:W-:Y:S02]  /*0090*/  ULDC.64 UR4, c[0x0][0x198] ;  /* 0x0000660000047ab9 */ /* 0x000fe40000000a00 */
[----:B------:R-:W-:Y:S02]  /*00a0*/  UIADD3 UR6, UP0, UR4, 0x270, URZ ;  /* 0x0000027004067890 */ /* 0x000fe4000ff1e03f */
[----:B------:R-:W-:Y:S02]  /*00b0*/  UIADD3 UR8, UP1, UR4, 0x370, URZ ;  /* 0x0000037004087890 */ /* 0x000fe4000ff3e03f */
[----:B------:R-:W-:Y:S02]  /*00c0*/  UIADD3 UR10, UP2, UR4, 0x470, URZ ;  /* 0x00000470040a7890 */ /* 0x000fe4000ff5e03f */
[----:B------:R-:W-:Y:S02]  /*00d0*/  UIADD3 UR4, UP3, UR4, 0x9f0, URZ ;  /* 0x000009f004047890 */ /* 0x000fe4000ff7e03f */
[----:B------:R-:W-:-:S02]  /*00e0*/  UIADD3.X UR7, URZ, UR5, URZ, UP0, !UPT ;  /* 0x000000053f077290 */ /* 0x000fc400087fe43f */
[----:B------:R-:W-:Y:S02]  /*00f0*/  UIADD3.X UR9, URZ, UR5, URZ, UP1, !UPT ;  /* 0x000000053f097290 */ /* 0x000fe40008ffe43f */
[----:B------:R-:W-:Y:S02]  /*0100*/  UIADD3.X UR11, URZ, UR5, URZ, UP2, !UPT ;  /* 0x000000053f0b7290 */ /* 0x000fe400097fe43f */
[----:B------:R-:W-:-:S03]  /*0110*/  UIADD3.X UR5, URZ, UR5, URZ, UP3, !UPT ;  /* 0x000000053f057290 */ /* 0x000fc60009ffe43f */
[----:B------:R1:W-:Y:S02]  /*0120*/  UTMACCTL.PF [UR6] ;  /* 0x00000000060079b9 */ /* 0x0003e40008040000 */
[----:B------:R1:W-:Y:S02]  /*0130*/  UTMACCTL.PF [UR8] ;  /* 0x00000000080079b9 */ /* 0x0003e40008040000 */
[----:B------:R1:W-:Y:S02]  /*0140*/  UTMACCTL.PF [UR10] ;  /* 0x000000000a0079b9 */ /* 0x0003e40008040000 */
[----:B------:R1:W-:Y:S02]  /*0150*/  UTMACCTL.PF [UR4] ;  /* 0x00000000040079b9 */ /* 0x0003e40008040000 */
[----:B-1----:R-:W-:Y:S01]  /*0160*/  NOP ;  /* 0x0000000000007918 */ /* 0x002fe20000000000 */
.L_x_1:
[----:B------:R-:W-:Y:S05]  /*0170*/  BSYNC B0 ;  /* 0x0000000000007941 */ /* 0x000fea0003800000 */
.L_x_0:
[----:B------:R-:W-:Y:S01]  /*0180*/  VOTEU.ANY UP0, P0 ;  /* 0x00000000003f7886 */ /* 0x000fe20000000100 */
[----:B------:R-:W1:Y:S01]  /*0190*/  SHFL.IDX PT, R2, R0, RZ, 0x1f ;  /* 0x00001fff00027589 */ /* 0x000e6200000e0000 */
[----:B------:R-:W-:Y:S01]  /*01a0*/  UMOV UR4, 0x1 ;  /* 0x0000000100047882 */ /* 0x000fe20000000000 */
[----:B------:R-:W-:Y:S01]  /*01b0*/  SHF.R.U32.HI R3, RZ, 0x7, R3 ;  /* 0x00000007ff037819 */ /* 0x000fe20000011603 */
[----:B------:R-:W-:Y:S01]  /*01c0*/  VOTEU.ANY UP1, P0 ;  /* 0x00000000003f7886 */ /* 0x000fe20000020100 */
[----:B------:R-:W2:Y:S01]  /*01d0*/  @UP0 S2UR UR7, SR_CgaCtaId ;  /* 0x00000000000709c3 */ /* 0x000ea20000008800 */
[----:B------:R-:W-:Y:S01]  /*01e0*/  @UP0 UMOV UR6, 0x400 ;  /* 0x0000040000060882 */ /* 0x000fe20000000000 */
[----:B------:R-:W-:-:S04]  /*01f0*/  @UP0 UIADD3 UR4, -UR4, 0x100000, URZ ;  /* 0x0010000004040890 */ /* 0x000fc8000fffe13f */
[----:B------:R-:W-:Y:S02]  /*0200*/  @UP0 USHF.L.U32 UR5, UR4, 0xb, URZ ;  /* 0x0000000b04050899 */ /* 0x000fe4000800063f */
[----:B------:R-:W-:Y:S01]  /*0210*/  @UP0 USHF.L.U32 UR4, UR4, 0x1, URZ ;  /* 0x0000000104040899 */ /* 0x000fe2000800063f */
[----:B-1----:R-:W-:Y:S02]  /*0220*/  ISETP.NE.AND P1, PT, R2, RZ, PT ;  /* 0x000000ff0200720c */ /* 0x002fe40003f25270 */
[----:B------:R1:W3:Y:S01]  /*0230*/  SHFL.IDX PT, R2, R3, RZ, 0x1f ;  /* 0x00001fff03027589 */ /* 0x0002e200000e0000 */
[----:B--2---:R-:W-:Y:S01]  /*0240*/  @UP0 ULEA UR6, UR7, UR6, 0x18 ;  /* 0x0000000607060291 */ /* 0x004fe2000f8ec03f */
[----:B------:R-:W-:Y:S02]  /*0250*/  VOTEU.ANY UP0, P0 ;  /* 0x00000000003f7886 */ /* 0x000fe40000000100 */
[----:B------:R-:W2:Y:S09]  /*0260*/  FENCE.VIEW.ASYNC.S ;  /* 0x00000000000073c6 */ /* 0x000eb20000000000 */
[----:B--2---:R1:W2:Y:S01]  /*0270*/  @UP0 SYNCS.EXCH.64 URZ, [UR6+0x30800], UR4 ;  /* 0x03080004063f05b2 */ /* 0x0042a20008000100 */
[----:B------:R1:W4:Y:S02]  /*0280*/  @UP1 SYNCS.EXCH.64 URZ, [UR6+0x30820], UR4 ;  /* 0x03082004063f15b2 */ /* 0x0003240008000100 */
[----:B-1----:R-:W-:Y:S05]  /*0290*/  @P1 BRA `(.L_x_2) ;  /* 0x0000000000481947 */ /* 0x002fea0003800000 */
[----:B------:R-:W1:Y:S01]  /*02a0*/  S2UR UR5, SR_CgaCtaId ;  /* 0x00000000000579c3 */ /* 0x000e620000008800 */
[----:B------:R-:W-:Y:S01]  /*02b0*/  UMOV UR4, 0x400 ;  /* 0x0000040000047882 */ /* 0x000fe20000000000 */
[----:B------:R-:W-:Y:S01]  /*02c0*/  UMOV UR6, 0x1 ;  /* 0x0000000100067882 */ /* 0x000fe20000000000 */
[----:B------:R-:W-:Y:S01]  /*02d0*/  UMOV UR9, 0x3 ;  /* 0x0000000300097882 */ /* 0x000fe20000000000 */
[----:B------:R-:W-:-:S04]  /*02e0*/  UIADD3 UR6, -UR6, 0x100000, URZ ;  /* 0x0010000006067890 */ /* 0x000fc8000fffe13f */
[----:B------:R-:W-:Y:S02]  /*02f0*/  USHF.L.U32 UR7, UR6, 0xb, URZ ;  /* 0x0000000b06077899 */ /* 0x000fe4000800063f */
[----:B------:R-:W-:Y:S01]  /*0300*/  USHF.L.U32 UR6, UR6, 0x1, URZ ;  /* 0x0000000106067899 */ /* 0x000fe2000800063f */
[----:B------:R-:W-:Y:S01]  /*0310*/  ELECT P0, URZ, PT ;  /* 0x00000000003f782f */ /* 0x000fe20003800000 */
[----:B-1----:R-:W-:Y:S02]  /*0320*/  ULEA UR8, UR5, UR4, 0x18 ;  /* 0x0000000405087291 */ /* 0x002fe4000f8ec03f */
[----:B------:R-:W-:-:S04]  /*0330*/  UIADD3 UR4, -UR9, 0x100000, URZ ;  /* 0x0010000009047890 */ /* 0x000fc8000fffe13f */
[----:B------:R-:W-:Y:S02]  /*0340*/  USHF.L.U32 UR5, UR4, 0xb, URZ ;  /* 0x0000000b04057899 */ /* 0x000fe4000800063f */
[----:B------:R-:W-:Y:S01]  /*0350*/  USHF.L.U32 UR4, UR4, 0x1, URZ ;  /* 0x0000000104047899 */ /* 0x000fe2000800063f */
[----:B------:R-:W1:Y:S03]  /*0360*/  FENCE.VIEW.ASYNC.S ;  /* 0x00000000000073c6 */ /* 0x000e660000000000 */
[----:B-1----:R1:W1:Y:S08]  /*0370*/  SYNCS.EXCH.64 URZ, [UR8+0x30830], UR6 ;  /* 0x03083006083f75b2 */ /* 0x0022700008000100 */
[----:B------:R1:W1:Y:S01]  /*0380*/  SYNCS.EXCH.64 URZ, [UR8+0x30840], UR4 ;  /* 0x03084004083f75b2 */ /* 0x0002620008000100 */
[----:B------:R1:W1:Y:S01]  /*0390*/  SYNCS.EXCH.64 URZ, [UR8+0x30838], UR6 ;  /* 0x03083806083f75b2 */ /* 0x0002620008000100 */
[----:B------:R1:W1:Y:S01]  /*03a0*/  SYNCS.EXCH.64 URZ, [UR8+0x30848], UR4 ;  /* 0x03084804083f75b2 */ /* 0x0002620008000100 */
[----:B------:R-:W-:Y:S01]  /*03b0*/  NOP ;  /* 0x0000000000007918 */ /* 0x000fe20000000000 */
.L_x_2:
[----:B------:R-:W5:Y:S01]  /*03c0*/  SHFL.IDX PT, R3, R0, RZ, 0x1f ;  /* 0x00001fff00037589 */ /* 0x000f6200000e0000 */
[----:B------:R-:W-:Y:S01]  /*03d0*/  NOP ;  /* 0x0000000000007918 */ /* 0x000fe20000000000 */
[----:B-----5:R-:W-:-:S13]  /*03e0*/  ISETP.NE.AND P0, PT, R3, RZ, PT ;  /* 0x000000ff0300720c */ /* 0x020fda0003f05270 */
[----:B------:R-:W-:Y:S05]  /*03f0*/  @P0 BRA `(.L_x_3) ;  /* 0x0000000000480947 */ /* 0x000fea0003800000 */
[----:B-1----:R-:W1:Y:S01]  /*0400*/  S2UR UR5, SR_CgaCtaId ;  /* 0x00000000000579c3 */ /* 0x002e620000008800 */
[----:B------:R-:W-:Y:S01]  /*0410*/  UMOV UR4, 0x400 ;  /* 0x0000040000047882 */ /* 0x000fe20000000000 */
[----:B------:R-:W-:Y:S01]  /*0420*/  UMOV UR6, 0x1 ;  /* 0x0000000100067882 */ /* 0x000fe20000000000 */
[----:B------:R-:W-:Y:S01]  /*0430*/  UMOV UR7, 0x3 ;  /* 0x0000000300077882 */ /* 0x000fe20000000000 */
[----:B------:R-:W-:Y:S01]  /*0440*/  ELECT P0, URZ, PT ;  /* 0x00000000003f782f */ /* 0x000fe20003800000 */
[----:B-1----:R-:W-:Y:S02]  /*0450*/  ULEA UR8, UR5, UR4, 0x18 ;  /* 0x0000000405087291 */ /* 0x002fe4000f8ec03f */
[----:B------:R-:W-:-:S04]  /*0460*/  UIADD3 UR4, -UR6, 0x100000, URZ ;  /* 0x0010000006047890 */ /* 0x000fc8000fffe13f */
[----:B------:R-:W-:Y:S02]  /*0470*/  USHF.L.U32 UR5, UR4, 0xb, URZ ;  /* 0x0000000b04057899 */ /* 0x000fe4000800063f */
[----:B------:R-:W-:Y:S02]  /*0480*/  USHF.L.U32 UR4, UR4, 0x1, URZ ;  /* 0x0000000104047899 */ /* 0x000fe4000800063f */
        /* <DEDUP_REMOVED lines=9> */
.L_x_3:
[----:B------:R-:W5:Y:S01]  /*0520*/  SHFL.IDX PT, R3, R0, RZ, 0x1f ;  /* 0x00001fff00037589 */ /* 0x000f6200000e0000 */
[----:B------:R-:W-:Y:S01]  /*0530*/  NOP ;  /* 0x0000000000007918 */ /* 0x000fe20000000000 */
[----:B-----5:R-:W-:-:S13]  /*0540*/  ISETP.NE.AND P0, PT, R3, RZ, PT ;  /* 0x000000ff0300720c */ /* 0x020fda0003f05270 */
[----:B------:R-:W-:Y:S05]  /*0550*/  @P0 BRA `(.L_x_4) ;  /* 0x0000000000380947 */ /* 0x000fea0003800000 */
[----:B-1----:R-:W1:Y:S01]  /*0560*/  S2UR UR5, SR_CgaCtaId ;  /* 0x00000000000579c3 */ /* 0x002e620000008800 */
[----:B------:R-:W-:Y:S01]  /*0570*/  UMOV UR4, 0x400 ;  /* 0x0000040000047882 */ /* 0x000fe20000000000 */
[----:B------:R-:W-:Y:S01]  /*0580*/  UMOV UR7, 0x1 ;  /* 0x0000000100077882 */ /* 0x000fe20000000000 */
[----:B------:R-:W-:Y:S01]  /*0590*/  ELECT P0, URZ, PT ;  /* 0x00000000003f782f */ /* 0x000fe20003800000 */
[----:B-1----:R-:W-:Y:S02]  /*05a0*/  ULEA UR6, UR5, UR4, 0x18 ;  /* 0x0000000405067291 */ /* 0x002fe4000f8ec03f */
[----:B------:R-:W-:-:S04]  /*05b0*/  UIADD3 UR4, -UR7, 0x100000, URZ ;  /* 0x0010000007047890 */ /* 0x000fc8000fffe13f */
[----:B------:R-:W-:Y:S02]  /*05c0*/  USHF.L.U32 UR5, UR4, 0xb, URZ ;  /* 0x0000000b04057899 */ /* 0x000fe4000800063f */
[----:B------:R-:W-:Y:S01]  /*05d0*/  USHF.L.U32 UR4, UR4, 0x1, URZ ;  /* 0x0000000104047899 */ /* 0x000fe2000800063f */
[----:B------:R-:W1:Y:S11]  /*05e0*/  FENCE.VIEW.ASYNC.S ;  /* 0x00000000000073c6 */ /* 0x000e760000000000 */
[----:B-1----:R1:W1:Y:S01]  /*05f0*/  SYNCS.EXCH.64 URZ, [UR6+0x30870], UR4 ;  /* 0x03087004063f75b2 */ /* 0x0022620008000100 */
[----:B------:R1:W1:Y:S01]  /*0600*/  SYNCS.EXCH.64 URZ, [UR6+0x30880], UR4 ;  /* 0x03088004063f75b2 */ /* 0x0002620008000100 */
[----:B------:R1:W1:Y:S01]  /*0610*/  SYNCS.EXCH.64 URZ, [UR6+0x30878], UR4 ;  /* 0x03087804063f75b2 */ /* 0x0002620008000100 */
[----:B------:R1:W1:Y:S01]  /*0620*/  SYNCS.EXCH.64 URZ, [UR6+0x30888], UR4 ;  /* 0x03088804063f75b2 */ /* 0x0002620008000100 */
[----:B------:R-:W-:Y:S01]  /*0630*/  NOP ;  /* 0x0000000000007918 */ /* 0x000fe20000000000 */
.L_x_4:
        /* <DEDUP_REMOVED lines=22> */
.L_x_5:
        /* <DEDUP_REMOVED lines=22> */
.L_x_6:
[----:B---3--:R-:W-:Y:S01]  /*0900*/  ISETP.NE.AND P0, PT, R2, RZ, PT ;  /* 0x000000ff0200720c */ /* 0x008fe20003f05270 */
[----:B------:R-:W-:Y:S01]  /*0910*/  IMAD.MOV.U32 R2, RZ, RZ, 0x1 ;  /* 0x00000001ff027424 */ /* 0x000fe200078e00ff */
[----:B------:R-:W-:Y:S01]  /*0920*/  NOP ;  /* 0x0000000000007918 */ /* 0x000fe20000000000 */
[----:B------:R-:W-:-:S03]  /*0930*/  ULDC.64 UR38, c[0x0][0x208] ;  /* 0x0000820000267ab9 */ /* 0x000fc60000000a00 */
[----:B------:R-:W-:-:S05]  /*0940*/  SEL R2, R2, 0x2, !P0 ;  /* 0x0000000202027807 */ /* 0x000fca0004000000 */
[----:B------:R3:W-:Y:S01]  /*0950*/  STL [R1+0x10], R2 ;  /* 0x0000100201007387 */ /* 0x0007e20000100800 */
[----:B-12-4-:R-:W-:Y:S06]  /*0960*/  BAR.SYNC.DEFER_BLOCKING 0x0 ;  /* 0x0000000000007b1d */ /* 0x016fec0000010000 */
[----:B------:R-:W-:Y:S05]  /*0970*/  @!P0 BRA `(.L_x_7) ;  /* 0x0000007000c48947 */ /* 0x000fea0003800000 */
.L_x_8:
[----:B------:R-:W-:-:S08]  /*0980*/  NOP ;  /* 0x0000000000007918 */ /* 0x000fd00000000000 */
[----:B------:R-:W1:Y:S02]  /*0990*/  USETMAXREG.TRY_ALLOC.CTAPOOL UP0, 0xa0 ;  /* 0x000000a0000079c8 */ /* 0x000e640008000600 */
[----:B-1----:R-:W-:-:S13]  /*09a0*/  PLOP3.LUT P0, PT, PT, PT, UP0, 0x80, 0x0 ;  /* 0x000000000000781c */ /* 0x002fda0003f0f008 */
[----:B------:R-:W-:Y:S05]  /*09b0*/  @!P0 BRA `(.L_x_8) ;  /* 0xfffffffc00f08947 */ /* 0x000fea000383ffff */
[----:B---3--:R-:W1:Y:S01]  /*09c0*/  S2R R2, SR_TID.X ;  /* 0x0000000000027919 */ /* 0x008e620000002100 */
[----:B------:R-:W2:Y:S08]  /*09d0*/  S2UR UR48, SR_CTAID.X ;  /* 0x00000000003079c3 */ /* 0x000eb00000002500 */
[----:B------:R-:W-:Y:S06]  /*09e0*/  BAR.ARV 0x8, 0x1a0 ;  /* 0x0206800000007b1d */ /* 0x000fec0000002000 */
[----:B-1----:R-:W-:-:S04]  /*09f0*/  LOP3.LUT R0, R2, 0xffffff80, RZ, 0xc0, !PT ;  /* 0xffffff8002007812 */ /* 0x002fc800078ec0ff */
[----:B------:R-:W-:Y:S02]  /*0a00*/  ISETP.NE.AND P0, PT, R0, 0x80, PT ;  /* 0x000000800000780c */ /* 0x000fe40003f05270 */
[----:B------:R-:W2:Y:S11]  /*0a10*/  LDC R0, c[0x0][0xda4] ;  /* 0x00036900ff007b82 */ /* 0x000eb60000000800 */
[----:B------:R-:W-:Y:S06]  /*0a20*/  @!P0 BAR.ARV 0x9, 0x100 ;  /* 0x0244000000008b1d */ /* 0x000fec0000002000 */
[----:B--2---:R-:W-:-:S13]  /*0a30*/  ISETP.LE.AND P0, PT, R0, UR48, PT ;  /* 0x0000003000007c0c */ /* 0x004fda000bf03270 */
[----:B------:R-:W-:Y:S05]  /*0a40*/  @P0 EXIT ;  /* 0x000000000000094d */ /* 0x000fea0003800000 */
[----:B------:R-:W-:Y:S01]  /*0a50*/  VIADD R0, R2, 0xffffff80 ;  /* 0xffffff8002007836 */ /* 0x000fe20000000000 */
[----:B------:R-:W1:Y:S01]  /*0a60*/  S2UR UR4, SR_CgaCtaId ;  /* 0x00000000000479c3 */ /* 0x000e620000008800 */
[----:B------:R-:W-:-:S03]  /*0a70*/  UMOV UR40, 0x400 ;  /* 0x0000040000287882 */ /* 0x000fc60000000000 */
[----:B------:R-:W-:-:S04]  /*0a80*/  SHF.R.S32.HI R3, RZ, 0x1f, R0 ;  /* 0x0000001fff037819 */ /* 0x000fc80000011400 */
[CC--:B------:R-:W-:Y:S01]  /*0a90*/  LEA.HI R2, R3.reuse, R0.reuse, RZ, 0x7 ;  /* 0x0000000003027211 */ /* 0x0c0fe200078f38ff */
[----:B------:R-:W2:Y:S01]  /*0aa0*/  S2UR UR6, SR_SWINHI ;  /* 0x00000000000679c3 */ /* 0x000ea20000002f00 */
[CC--:B------:R-:W-:Y:S02]  /*0ab0*/  LEA.HI R4, R3.reuse, R0.reuse, RZ, 0x4 ;  /* 0x0000000003047211 */ /* 0x0c0fe400078f20ff */
[----:B------:R-:W-:Y:S02]  /*0ac0*/  LOP3.LUT R9, R2, 0xffffff80, RZ, 0xc0, !PT ;  /* 0xffffff8002097812 */ /* 0x000fe400078ec0ff */
[----:B------:R-:W-:Y:S02]  /*0ad0*/  LOP3.LUT R5, R4, 0xfffffff0, RZ, 0xc0, !PT ;  /* 0xfffffff004057812 */ /* 0x000fe400078ec0ff */
[----:B------:R-:W-:Y:S01]  /*0ae0*/  SHF.R.S32.HI R7, RZ, 0x4, R4 ;  /* 0x00000004ff077819 */ /* 0x000fe20000011404 */
[C---:B------:R-:W-:Y:S01]  /*0af0*/  IMAD.IADD R14, R0.reuse, 0x1, -R9 ;  /* 0x00000001000e7824 */ /* 0x040fe200078e0a09 */
[----:B------:R-:W-:Y:S01]  /*0b00*/  LEA.HI R3, R3, R0, RZ, 0x5 ;  /* 0x0000000003037211 */ /* 0x000fe200078f28ff */
[----:B------:R-:W-:Y:S01]  /*0b10*/  IMAD.IADD R5, R0, 0x1, -R5 ;  /* 0x0000000100057824 */ /* 0x000fe200078e0a05 */
[----:B------:R-:W-:-:S02]  /*0b20*/  LEA.HI R6, R4, R7, RZ, 0x1 ;  /* 0x0000000704067211 */ /* 0x000fc400078f08ff */
[----:B------:R3:W-:Y:S01]  /*0b30*/  STL [R1+0x4], R14 ;  /* 0x0000040e01007387 */ /* 0x0007e20000100800 */
[----:B------:R-:W-:Y:S02]  /*0b40*/  SHF.R.S32.HI R8, RZ, 0x1f, R14 ;  /* 0x0000001fff087819 */ /* 0x000fe4000001140e */
[----:B------:R-:W-:Y:S01]  /*0b50*/  SHF.R.S32.HI R4, RZ, 0x1f, R5 ;  /* 0x0000001fff047819 */ /* 0x000fe20000011405 */
[----:B------:R-:W4:Y:S01]  /*0b60*/  LDL.LU R12, [R1+0x10] ;  /* 0x00001000010c7983 */ /* 0x000f220000300800 */
[----:B------:R-:W-:Y:S02]  /*0b70*/  LOP3.LUT R6, R6, 0x1ffffffe, RZ, 0xc0, !PT ;  /* 0x1ffffffe06067812 */ /* 0x000fe400078ec0ff */
[----:B------:R-:W-:Y:S02]  /*0b80*/  LEA.HI R4, R4, R5, RZ, 0x3 ;  /* 0x0000000504047211 */ /* 0x000fe400078f18ff */
[----:B------:R-:W-:Y:S01]  /*0b90*/  SHF.R.S32.HI R10, RZ, 0x5, R3 ;  /* 0x00000005ff0a7819 */ /* 0x000fe20000011403 */
[----:B------:R-:W-:Y:S01]  /*0ba0*/  IMAD.IADD R6, R7, 0x1, -R6 ;  /* 0x0000000107067824 */ /* 0x000fe200078e0a06 */
[----:B------:R-:W-:-:S02]  /*0bb0*/  LOP3.LUT R0, R4, 0xfffffff8, RZ, 0xc0, !PT ;  /* 0xfffffff804007812 */ /* 0x000fc400078ec0ff */
[----:B------:R-:W-:Y:S01]  /*0bc0*/  LEA.HI R9, R8, R14, RZ, 0x2 ;  /* 0x0000000e08097211 */ /* 0x000fe200078f10ff */
[----:B------:R-:W-:Y:S02]  /*0bd0*/  IMAD.SHL.U32 R7, R10, 0x400, RZ ;  /* 0x000004000a077824 */ /* 0x000fe400078e00ff */
[C---:B------:R-:W-:Y:S01]  /*0be0*/  IMAD.IADD R0, R5.reuse, 0x1, -R0 ;  /* 0x0000000105007824 */ /* 0x040fe200078e0a00 */
[--C-:B------:R-:W-:Y:S02]  /*0bf0*/  SHF.R.S32.HI R10, RZ, 0x2, R9.reuse ;  /* 0x00000002ff0a7819 */ /* 0x100fe40000011409 */
[----:B------:R-:W-:Y:S01]  /*0c00*/  SHF.R.S32.HI R11, RZ, 0x1f, R9 ;  /* 0x0000001fff0b7819 */ /* 0x000fe20000011409 */
[----:B------:R-:W-:Y:S01]  /*0c10*/  IMAD.SHL.U32 R3, R0, 0x40, RZ ;  /* 0x0000004000037824 */ /* 0x000fe200078e00ff */
[----:B------:R-:W-:Y:S01]  /*0c20*/  SHF.R.S32.HI R13, RZ, 0x7, R2 ;  /* 0x00000007ff0d7819 */ /* 0x000fe20000011402 */
[----:B------:R-:W-:Y:S01]  /*0c30*/  IMAD R5, R5, 0x40, R7 ;  /* 0x0000004005057824 */ /* 0x000fe200078e0207 */
[----:B------:R-:W-:Y:S01]  /*0c40*/  LEA.HI R11, R11, R10, RZ, 0x3 ;  /* 0x0000000a0b0b7211 */ /* 0x000fe200078f18ff */
[----:B------:R-:W-:Y:S01]  /*0c50*/  IMAD.SHL.U32 R6, R6, 0x8, RZ ;  /* 0x0000000806067824 */ /* 0x000fe200078e00ff */
[----:B------:R-:W-:-:S02]  /*0c60*/  LOP3.LUT R3, R3, 0x1c0, RZ, 0xc0, !PT ;  /* 0x000001c003037812 */ /* 0x000fc400078ec0ff */
[----:B------:R-:W-:Y:S01]  /*0c70*/  R2P PR, R0, 0x6 ;  /* 0x0000000600007804 */ /* 0x000fe20000000000 */
[----:B------:R-:W-:Y:S01]  /*0c80*/  IMAD.HI R0, R13, 0x55555556, RZ ;  /* 0x555555560d007827 */ /* 0x000fe200078e02ff */
[----:B------:R-:W-:Y:S02]  /*0c90*/  LOP3.LUT R11, R11, 0xfffffff8, RZ, 0xc0, !PT ;  /* 0xfffffff80b0b7812 */ /* 0x000fe400078ec0ff */
[----:B------:R-:W-:Y:S01]  /*0ca0*/  LEA.HI R8, R8, R14, RZ, 0x5 ;  /* 0x0000000e08087211 */ /* 0x000fe200078f28ff */
[----:B------:R-:W-:Y:S01]  /*0cb0*/  IMAD.IADD R5, R6, 0x1, R5 ;  /* 0x0000000106057824 */ /* 0x000fe200078e0205 */
[----:B------:R-:W-:Y:S01]  /*0cc0*/  LOP3.LUT R6, R3, 0x8, R6, 0xf8, !PT ;  /* 0x0000000803067812 */ /* 0x000fe200078ef806 */
[----:B------:R-:W-:Y:S01]  /*0cd0*/  IMAD.SHL.U32 R4, R4, 0x40, RZ ;  /* 0x0000004004047824 */ /* 0x000fe200078e00ff */
[----:B------:R-:W-:Y:S02]  /*0ce0*/  SHF.R.U32.HI R3, RZ, 0x3, R3 ;  /* 0x00000003ff037819 */ /* 0x000fe40000011603 */
[----:B------:R-:W-:Y:S01]  /*0cf0*/  LOP3.LUT R9, R9, 0x7ffffffc, RZ, 0xc0, !PT ;  /* 0x7ffffffc09097812 */ /* 0x000fe200078ec0ff */
[----:B------:R-:W-:Y:S01]  /*0d00*/  IMAD.IADD R11, R10, 0x1, -R11 ;  /* 0x000000010a0b7824 */ /* 0x000fe200078e0a0b */
[----:B------:R-:W-:-:S02]  /*0d10*/  LEA.HI R0, R0, R0, RZ, 0x1 ;  /* 0x0000000000007211 */ /* 0x000fc400078f08ff */
[----:B------:R-:W-:Y:S01]  /*0d20*/  SHF.R.S32.HI R8, RZ, 0x5, R8 ;  /* 0x00000005ff087819 */ /* 0x000fe20000011408 */
[----:B------:R-:W-:Y:S01]  /*0d30*/  IMAD.IADD R9, R14, 0x1, -R9 ;  /* 0x000000010e097824 */ /* 0x000fe200078e0a09 */
[----:B------:R-:W-:Y:S01]  /*0d40*/  LOP3.LUT R3, R6, R3, RZ, 0x3c, !PT ;  /* 0x0000000306037212 */ /* 0x000fe200078e3cff */
[----:B------:R-:W-:Y:S01]  /*0d50*/  IMAD.MOV.U32 R6, RZ, RZ, -0x2 ;  /* 0xfffffffeff067424 */ /* 0x000fe200078e00ff */
[----:B------:R-:W-:Y:S01]  /*0d60*/  LOP3.LUT R4, R4, 0x7ffffe00, RZ, 0xc0, !PT ;  /* 0x7ffffe0004047812 */ /* 0x000fe200078ec0ff */
[----:B------:R-:W-:Y:S02]  /*0d70*/  IMAD R0, R0, -0x3, R13 ;  /* 0xfffffffd00007824 */ /* 0x000fe400078e020d */
[----:B------:R-:W-:Y:S01]  /*0d80*/  IMAD R11, R8, 0x10, R11 ;  /* 0x00000010080b7824 */ /* 0x000fe200078e020b */
[----:B------:R-:W-:Y:S01]  /*0d90*/  IADD3 R2, R3, R4, R7 ;  /* 0x0000000403027210 */ /* 0x000fe20007ffe007 */
[----:B------:R-:W-:Y:S02]  /*0da0*/  IMAD R3, R9, R6, 0xc0 ;  /* 0x000000c009037424 */ /* 0x000fe400078e0206 */
[----:B------:R-:W-:-:S03]  /*0db0*/  IMAD R0, R0, 0x40, R11 ;  /* 0x0000004000007824 */ /* 0x000fc600078e020b */
[----:B------:R3:W-:Y:S01]  /*0dc0*/  STL [R1+0xc], R3 ;  /* 0x00000c0301007387 */ /* 0x0007e20000100800 */
[----:B-1----:R-:W-:-:S03]  /*0dd0*/  ULEA UR40, UR4, UR40, 0x18 ;  /* 0x0000002804287291 */ /* 0x002fc6000f8ec03f */
[----:B------:R3:W-:Y:S04]  /*0de0*/  STL [R1+0x8], R0 ;  /* 0x0000080001007387 */ /* 0x0007e80000100800 */
[----:B------:R3:W-:Y:S01]  /*0df0*/  STL [R1], RZ ;  /* 0x000000ff01007387 */ /* 0x0007e20000100800 */
[----:B------:R-:W-:Y:S01]  /*0e00*/  LEA R2, R2, UR40, 0x1 ;  /* 0x0000002802027c11 */ /* 0x000fe2000f8e08ff */
[----:B------:R-:W-:Y:S01]  /*0e10*/  IMAD.MOV.U32 R16, RZ, RZ, 0x40 ;  /* 0x00000040ff107424 */ /* 0x000fe200078e00ff */
[----:B------:R-:W-:Y:S01]  /*0e20*/  UMOV UR4, UR40 ;  /* 0x0000002800047c82 */ /* 0x000fe20008000000 */
[----:B--2---:R-:W-:Y:S02]  /*0e30*/  UMOV UR5, UR6 ;  /* 0x0000000600057c82 */ /* 0x004fe40008000000 */
[----:B------:R-:W-:Y:S01]  /*0e40*/  VIADD R17, R2, 0x1e800 ;  /* 0x0001e80002117836 */ /* 0x000fe20000000000 */
[----:B------:R-:W-:Y:S01]  /*0e50*/  SEL R16, R16, 0xffffffc0, !P2 ;  /* 0xffffffc010107807 */ /* 0x000fe20005000000 */
[----:B------:R-:W-:-:S02]  /*0e60*/  VIADD R152, R2, 0x1e820 ;  /* 0x0001e82002987836 */ /* 0x000fc40000000000 */
[----:B------:R-:W-:Y:S02]  /*0e70*/  IMAD.U32 R156, RZ, RZ, UR4 ;  /* 0x00000004ff9c7e24 */ /* 0x000fe4000f8e00ff */
[----:B------:R-:W-:Y:S02]  /*0e80*/  IMAD.U32 R157, RZ, RZ, UR5 ;  /* 0x00000005ff9d7e24 */ /* 0x000fe4000f8e00ff */
[C---:B------:R-:W-:Y:S02]  /*0e90*/  @P1 VIADD R152, R17.reuse, 0xffffffe0 ;  /* 0xffffffe011981836 */ /* 0x040fe40000000000 */
[----:B------:R-:W-:Y:S02]  /*0ea0*/  IMAD.IADD R17, R17, 0x1, R16 ;  /* 0x0000000111117824 */ /* 0x000fe400078e0210 */
[----:B------:R-:W-:Y:S01]  /*0eb0*/  IMAD.WIDE R156, R5, 0x2, R156 ;  /* 0x00000002059c7825 */ /* 0x000fe200078e029c */
[----:B------:R-:W-:-:S03]  /*0ec0*/  ULDC.64 UR36, c[0x0][0x198] ;  /* 0x0000660000247ab9 */ /* 0x000fc60000000a00 */
[----:B------:R-:W-:Y:S02]  /*0ed0*/  IMAD.IADD R16, R16, 0x1, R152 ;  /* 0x0000000110107824 */ /* 0x000fe400078e0298 */
[C---:B------:R-:W-:Y:S02]  /*0ee0*/  VIADD R154, R152.reuse, 0x6000 ;  /* 0x00006000989a7836 */ /* 0x040fe40000000000 */
[----:B------:R-:W-:Y:S01]  /*0ef0*/  VIADD R153, R152, 0xc000 ;  /* 0x0000c00098997836 */ /* 0x000fe20000000000 */
[----:B------:R-:W-:Y:S01]  /*0f00*/  UMOV UR47, URZ ;  /* 0x0000003f002f7c82 */ /* 0x000fe20008000000 */
[----:B------:R-:W-:Y:S01]  /*0f10*/  UMOV UR46, URZ ;  /* 0x0000003f002e7c82 */ /* 0x000fe20008000000 */
[----:B---34-:R-:W-:-:S07]  /*0f20*/  LOP3.LUT R155, R12, 0x1, RZ, 0xfc, !PT ;  /* 0x000000010c9b7812 */ /* 0x018fce00078efcff */
.L_x_31:
[----:B-1----:R-:W1:Y:S01]  /*0f30*/  S2R R0, SR_TID.X ;  /* 0x0000000000007919 */ /* 0x002e620000002100 */
[----:B------:R-:W2:Y:S01]  /*0f40*/  LDC R23, c[0x0][0x2e0] ;  /* 0x0000b800ff177b82 */ /* 0x000ea20000000800 */
[----:B------:R-:W-:Y:S01]  /*0f50*/  ULDC.64 UR6, c[0x0][0x3f8] ;  /* 0x0000fe0000067ab9 */ /* 0x000fe20000000a00 */
[----:B------:R-:W-:Y:S01]  /*0f60*/  ULDC UR4, c[0x0][0xda8] ;  /* 0x00036a0000047ab9 */ /* 0x000fe20000000800 */
[----:B------:R-:W-:Y:S02]  /*0f70*/  UISETP.NE.U32.AND UP0, UPT, UR6, URZ, UPT ;  /* 0x0000003f0600728c */ /* 0x000fe4000bf05070 */
[----:B------:R-:W-:Y:S02]  /*0f80*/  UISETP.NE.AND UP1, UPT, UR4, 0x1, UPT ;  /* 0x000000010400788c */ /* 0x000fe4000bf25270 */
[----:B------:R-:W-:Y:S01]  /*0f90*/  UISETP.NE.AND.EX UP0, UPT, UR7, URZ, UPT, UP0 ;  /* 0x0000003f0700728c */ /* 0x000fe2000bf05300 */
[----:B------:R-:W-:Y:S01]  /*0fa0*/  ULDC UR6, c[0x0][0x404] ;  /* 0x0001010000067ab9 */ /* 0x000fe20000000800 */
[----:B------:R-:W-:-:S02]  /*0fb0*/  UIADD3 UR7, UR40, 0x1e800, URZ ;  /* 0x0001e80028077890 */ /* 0x000fc4000fffe03f */
[----:B------:R-:W-:Y:S01]  /*0fc0*/  USEL UR6, UR6, 0x1, UP0 ;  /* 0x0000000106067887 */ /* 0x000fe20008000000 */
[----:B------:R-:W-:Y:S01]  /*0fd0*/  ULDC UR4, c[0x0][0xdb4] ;  /* 0x00036d0000047ab9 */ /* 0x000fe20000000800 */
[----:B------:R-:W-:Y:S02]  /*0fe0*/  ULOP3.LUT UP0, URZ, UR7, 0x3ff, URZ, 0xc0, !UPT ;  /* 0x000003ff073f7892 */ /* 0x000fe4000f80c03f */
[----:B------:R-:W-:Y:S01]  /*0ff0*/  UISETP.NE.AND UP2, UPT, UR4, 0x1, UPT ;  /* 0x000000010400788c */ /* 0x000fe2000bf45270 */
[----:B------:R-:W-:Y:S02]  /*1000*/  UMOV UR41, UR48 ;  /* 0x0000003000297c82 */ /* 0x000fe40008000000 */
[----:B------:R-:W-:Y:S01]  /*1010*/  @UP1 ULDC UR4, c[0x0][0xdac] ;  /* 0x00036b0000041ab9 */ /* 0x000fe20000000800 */
[----:B------:R-:W-:Y:S01]  /*1020*/  PLOP3.LUT P0, PT, PT, PT, UP0, 0x80, 0x0 ;  /* 0x000000000000781c */ /* 0x000fe20003f0f008 */
[----:B------:R-:W-:Y:S01]  /*1030*/  UIMAD.WIDE.U32 UR4, UR48, UR4, URZ ;  /* 0x00000004300472a5 */ /* 0x000fe2000f8e003f */
[----:B--2---:R-:W-:Y:S01]  /*1040*/  IMAD R23, R23, UR6, RZ ;  /* 0x0000000617177c24 */ /* 0x004fe2000f8e02ff */
[----:B------:R-:W-:-:S02]  /*1050*/  @UP1 ULDC UR6, c[0x0][0xdb0] ;  /* 0x00036c0000061ab9 */ /* 0x000fc40000000800 */
[----:B------:R-:W-:-:S03]  /*1060*/  @UP1 USHF.R.U32.HI UR41, URZ, UR6, UR5 ;  /* 0x000000063f291299 */ /* 0x000fc60008011605 */
[----:B------:R-:W-:Y:S01]  /*1070*/  @UP2 ULDC.64 UR6, c[0x0][0xdb8] ;  /* 0x00036e0000062ab9 */ /* 0x000fe20000000a00 */
[C---:B-1----:R-:W-:Y:S01]  /*1080*/  VIADD R3, R0.reuse, 0xffffff80 ;  /* 0xffffff8000037836 */ /* 0x042fe20000000000 */
[----:B------:R-:W-:Y:S01]  /*1090*/  UIMAD.WIDE.U32 UR4, UR41, UR6, URZ ;  /* 0x00000006290472a5 */ /* 0x000fe2000f8e003f */
[----:B------:R-:W-:Y:S01]  /*10a0*/  VIADD R0, R0, 0xffffff80 ;  /* 0xffffff8000007836 */ /* 0x000fe20000000000 */
[----:B------:R-:W-:Y:S02]  /*10b0*/  UMOV UR44, UR41 ;  /* 0x00000029002c7c82 */ /* 0x000fe40008000000 */
[----:B------:R-:W-:Y:S02]  /*10c0*/  @UP2 USHF.R.U32.HI UR44, URZ, UR7, UR5 ;  /* 0x000000073f2c2299 */ /* 0x000fe40008011605 */
[----:B------:R-:W-:-:S04]  /*10d0*/  SHF.R.S32.HI R0, RZ, 0x1f, R0 ;  /* 0x0000001fff007819 */ /* 0x000fc80000011400 */
[----:B------:R-:W-:-:S04]  /*10e0*/  LEA.HI R0, R0, R3, RZ, 0x7 ;  /* 0x0000000300007211 */ /* 0x000fc800078f38ff */
[----:B------:R-:W-:-:S05]  /*10f0*/  SHF.R.S32.HI R0, RZ, 0x7, R0 ;  /* 0x00000007ff007819 */ /* 0x000fca0000011400 */
[----:B------:R1:W2:Y:S02]  /*1100*/  SHFL.IDX PT, R22, R0, RZ, 0x1f ;  /* 0x00001fff00167589 */ /* 0x0002a400000e0000 */
[----:B-1----:R-:W-:-:S04]  /*1110*/  VIADD R0, R23, 0xbf ;  /* 0x000000bf17007836 */ /* 0x002fc80000000000 */
[----:B------:R-:W-:-:S04]  /*1120*/  IMAD.HI R0, R0, 0x2aaaaaab, RZ ;  /* 0x2aaaaaab00007827 */ /* 0x000fc800078e02ff */
[----:B--2---:R-:W-:-:S05]  /*1130*/  IMAD.HI R3, R22, 0x55555556, RZ ;  /* 0x5555555616037827 */ /* 0x004fca00078e02ff */
[----:B------:R-:W-:Y:S02]  /*1140*/  LEA.HI R5, R3, R3, RZ, 0x1 ;  /* 0x0000000303057211 */ /* 0x000fe400078f08ff */
[----:B------:R-:W-:-:S03]  /*1150*/  SHF.R.U32.HI R3, RZ, 0x1f, R0 ;  /* 0x0000001fff037819 */ /* 0x000fc60000011600 */
[----:B------:R-:W-:Y:S01]  /*1160*/  IMAD R19, R5, -0x3, R22 ;  /* 0xfffffffd05137824 */ /* 0x000fe200078e0216 */
[----:B------:R-:W-:Y:S01]  /*1170*/  LEA.HI.SX32 R18, R0, R3, 0x1b ;  /* 0x0000000300127211 */ /* 0x000fe200078fdaff */
[----:B------:R-:W-:Y:S06]  /*1180*/  @!P0 BRA `(.L_x_9) ;  /* 0x0000000000408947 */ /* 0x000fec0003800000 */
[----:B------:R-:W-:Y:S01]  /*1190*/  MOV R0, 0x0 ;  /* 0x0000000000007802 */ /* 0x000fe20000000f00 */
[----:B------:R-:W-:Y:S01]  /*11a0*/  ULDC.64 UR4, c[0x4][0xa8] ;  /* 0x01002a0000047ab9 */ /* 0x000fe20000000a00 */
[----:B------:R-:W-:Y:S01]  /*11b0*/  ULDC.64 UR6, c[0x4][0x48] ;  /* 0x0100120000067ab9 */ /* 0x000fe20000000a00 */
[----:B------:R-:W-:Y:S01]  /*11c0*/  IMAD.U32 R4, RZ, RZ, UR4 ;  /* 0x00000004ff047e24 */ /* 0x000fe2000f8e00ff */
[----:B------:R1:W2:Y:S01]  /*11d0*/  LDC.64 R14, c[0x4][R0] ;  /* 0x01000000000e7b82 */ /* 0x0002a20000000a00 */
[----:B------:R-:W-:Y:S01]  /*11e0*/  IMAD.U32 R5, RZ, RZ, UR5 ;  /* 0x00000005ff057e24 */ /* 0x000fe2000f8e00ff */
[----:B------:R-:W-:Y:S01]  /*11f0*/  ULDC.64 UR4, c[0x4][0xb0] ;  /* 0x01002c0000047ab9 */ /* 0x000fe20000000a00 */
[----:B------:R-:W-:Y:S02]  /*1200*/  IMAD.U32 R10, RZ, RZ, UR6 ;  /* 0x00000006ff0a7e24 */ /* 0x000fe4000f8e00ff */
[----:B------:R-:W-:Y:S02]  /*1210*/  IMAD.U32 R6, RZ, RZ, UR4 ;  /* 0x00000004ff067e24 */ /* 0x000fe4000f8e00ff */
[----:B------:R-:W-:-:S02]  /*1220*/  IMAD.U32 R7, RZ, RZ, UR5 ;  /* 0x00000005ff077e24 */ /* 0x000fc4000f8e00ff */
[----:B------:R-:W-:Y:S02]  /*1230*/  IMAD.U32 R11, RZ, RZ, UR7 ;  /* 0x00000007ff0b7e24 */ /* 0x000fe4000f8e00ff */
[----:B------:R-:W-:Y:S02]  /*1240*/  IMAD.MOV.U32 R8, RZ, RZ, 0x70 ;  /* 0x00000070ff087424 */ /* 0x000fe400078e00ff */
[----:B------:R-:W-:Y:S02]  /*1250*/  IMAD.MOV.U32 R12, RZ, RZ, 0x1 ;  /* 0x00000001ff0c7424 */ /* 0x000fe400078e00ff */
[----:B-1----:R-:W-:-:S07]  /*1260*/  IMAD.MOV.U32 R13, RZ, RZ, RZ ;  /* 0x000000ffff0d7224 */ /* 0x002fce00078e00ff */
[----:B------:R-:W-:-:S07]  /*1270*/  LEPC R20, `(.L_x_9) ;  /* 0x000000001014794e */ /* 0x000fce0000000000 */
[----:B--2---:R-:W-:Y:S05]  /*1280*/  CALL.ABS.NOINC R14 ;  /* 0x000000000e007343 */ /* 0x004fea0003c00000 */
.L_x_9:
[----:B------:R-:W2:Y:S01]  /*1290*/  LDL R20, [R1] ;  /* 0x0000000001147983 */ /* 0x000ea20000100800 */
[----:B------:R-:W-:Y:S02]  /*12a0*/  ISETP.NE.AND P0, PT, R155, 0x3, PT ;  /* 0x000000039b00780c */ /* 0x000fe40003f05270 */
[----:B--2---:R-:W-:-:S04]  /*12b0*/  LOP3.LUT R0, R20, 0x1, RZ, 0xc0, !PT ;  /* 0x0000000114007812 */ /* 0x004fc800078ec0ff */
[----:B------:R-:W-:-:S04]  /*12c0*/  SHF.L.U32 R0, R0, 0x1f, RZ ;  /* 0x0000001f00007819 */ /* 0x000fc800000006ff */
[----:B------:R-:W1:Y:S02]  /*12d0*/  SYNCS.PHASECHK.TRANS64.TRYWAIT P1, [UR40+0x30800], R0 ;  /* 0x03080000ff0075a7 */ /* 0x000e640008020168 */
[----:B-1----:R-:W-:Y:S05]  /*12e0*/  @!P1 BRA `(.L_x_10) ;  /* 0x0000008c00cc9947 */ /* 0x002fea0003800000 */
.L_x_87:
[----:B------:R-:W-:Y:S05]  /*12f0*/  @!P0 BRA `(.L_x_11) ;  /* 0x0000000000048947 */ /* 0x000fea0003800000 */
[----:B------:R-:W-:Y:S01]  /*1300*/  BPT.TRAP 0x1 ;  /* 0x000000040000795c */ /* 0x000fe20000300000 */
.L_x_11:
[----:B------:R-:W-:Y:S02]  /*1310*/  IMAD.U32 R4, RZ, RZ, UR46 ;  /* 0x0000002eff047e24 */ /* 0x000fe4000f8e00ff */
[----:B-1----:R-:W-:-:S03]  /*1320*/  IMAD.U32 R3, RZ, RZ, UR47 ;  /* 0x0000002fff037e24 */ /* 0x002fc6000f8e00ff */
[----:B------:R-:W-:Y:S02]  /*1330*/  LEA R4, R4, UR40, 0x3 ;  /* 0x0000002804047c11 */ /* 0x000fe4000f8e18ff */
[----:B------:R-:W-:-:S04]  /*1340*/  SHF.L.U32 R3, R3, 0x1f, RZ ;  /* 0x0000001f03037819 */ /* 0x000fc800000006ff */
[----:B------:R1:W2:Y:S01]  /*1350*/  SYNCS.PHASECHK.TRANS64.TRYWAIT P2, [R4+URZ+0x30830], R3 ;  /* 0x03083003040075a7 */ /* 0x0002a2000804017f */
[----:B------:R-:W-:Y:S05]  /*1360*/  @!P0 BRA `(.L_x_12) ;  /* 0x0000000000048947 */ /* 0x000fea0003800000 */
[----:B------:R-:W-:Y:S01]  /*1370*/  BPT.TRAP 0x1 ;  /* 0x000000040000795c */ /* 0x000fe20000300000 */
.L_x_12:
[----:B------:R-:W3:Y:S01]  /*1380*/  S2R R5, SR_TID.X ;  /* 0x0000000000057919 */ /* 0x000ee20000002100 */
[----:B------:R-:W-:-:S05]  /*1390*/  LEA R19, R19, UR40, 0xd ;  /* 0x0000002813137c11 */ /* 0x000fca000f8e68ff */
[----:B------:R-:W-:-:S05]  /*13a0*/  VIADD R0, R19, 0xc400 ;  /* 0x0000c40013007836 */ /* 0x000fca0000000000 */
[----:B------:R-:W-:-:S04]  /*13b0*/  SHF.R.U32.HI R0, RZ, 0x4, R0 ;  /* 0x00000004ff007819 */ /* 0x000fc80000011600 */
[----:B------:R-:W-:Y:S02]  /*13c0*/  LOP3.LUT R0, R0, 0x3fff, RZ, 0xc0, !PT ;  /* 0x00003fff00007812 */ /* 0x000fe400078ec0ff */
[----:B---3--:R-:W-:Y:S01]  /*13d0*/  LOP3.LUT P1, RZ, R5, 0x7f, RZ, 0xc0, !PT ;  /* 0x0000007f05ff7812 */ /* 0x008fe2000782c0ff */
[----:B--2---:R-:W-:-:S12]  /*13e0*/  @P2 BRA `(.L_x_13) ;  /* 0x0000000000082947 */ /* 0x004fd80003800000 */
[----:B------:R-:W2:Y:S02]  /*13f0*/  SYNCS.PHASECHK.TRANS64.TRYWAIT P2, [R4+URZ+0x30830], R3 ;  /* 0x03083003040075a7 */ /* 0x000ea4000804017f */
[----:B--2---:R-:W-:Y:S05]  /*1400*/  @!P2 BRA `(.L_x_14) ;  /* 0x0000008c009ca947 */ /* 0x004fea0003800000 */
.L_x_13:
[----:B------:R-:W-:Y:S05]  /*1410*/  WARPSYNC.ALL ;  /* 0x0000000000007948 */ /* 0x000fea0003800000 */
[----:B------:R-:W-:Y:S01]  /*1420*/  IMAD.MOV.U32 R151, RZ, RZ, RZ ;  /* 0x000000ffff977224 */ /* 0x000fe200078e00ff */
[----:B------:R-:W-:Y:S01]  /*1430*/  LOP3.LUT R20, R0, 0x10000, RZ, 0xfc, !PT ;  /* 0x0001000000147812 */ /* 0x000fe200078efcff */
[----:B------:R-:W-:Y:S01]  /*1440*/  IMAD.MOV.U32 R21, RZ, RZ, 0x40000040 ;  /* 0x40000040ff157424 */ /* 0x000fe200078e00ff */
[----:B------:R-:W-:Y:S02]  /*1450*/  UIADD3 UR4, UR40, 0x12400, URZ ;  /* 0x0001240028047890 */ /* 0x000fe4000fffe03f */
[C---:B------:R-:W-:Y:S01]  /*1460*/  R2UR UR8, R20.reuse ;  /* 0x00000000140872ca */ /* 0x040fe200000e0000 */
[----:B------:R-:W1:Y:S01]  /*1470*/  LDL R5, [R1+0xc] ;  /* 0x00000c0001057983 */ /* 0x000e620000100800 */
[----:B------:R-:W-:Y:S01]  /*1480*/  R2UR UR9, R21 ;  /* 0x00000000150972ca */ /* 0x000fe200000e0000 */
[----:B------:R-:W-:Y:S01]  /*1490*/  USHF.R.U32.HI UR4, URZ, 0x4, UR4 ;  /* 0x000000043f047899 */ /* 0x000fe20008011604 */
[----:B------:R-:W-:Y:S01]  /*14a0*/  WARPGROUP.ARRIVE ;  /* 0x00000000000079c5 */ /* 0x000fe20000000000 */
[----:B------:R-:W-:Y:S01]  /*14b0*/  UMOV UR11, 0x40000040 ;  /* 0x40000040000b7882 */ /* 0x000fe20000000000 */
[----:B------:R-:W-:Y:S01]  /*14c0*/  R2UR UR16, R20 ;  /* 0x00000000141072ca */ /* 0x000fe200000e0000 */
[----:B------:R-:W-:Y:S01]  /*14d0*/  ULOP3.LUT UR4, UR4, 0x3fff, URZ, 0xc0, !UPT ;  /* 0x00003fff04047892 */ /* 0x000fe2000f8ec03f */
[----:B------:R-:W-:Y:S01]  /*14e0*/  P2R R8, PR, RZ, 0x2 ;  /* 0x00000002ff087803 */ /* 0x000fe20000000000 */
[----:B------:R-:W-:Y:S01]  /*14f0*/  UMOV UR13, 0x40000040 ;  /* 0x40000040000d7882 */ /* 0x000fe20000000000 */
[----:B------:R-:W-:Y:S01]  /*1500*/  UMOV UR15, 0x40000040 ;  /* 0x40000040000f7882 */ /* 0x000fe20000000000 */
[----:B------:R-:W-:Y:S01]  /*1510*/  ULOP3.LUT UR4, UR4, 0x10000, URZ, 0xfc, !UPT ;  /* 0x0001000004047892 */ /* 0x000fe2000f8efc3f */
[----:B------:R-:W-:Y:S01]  /*1520*/  P2R R6, PR, RZ, 0x1 ;  /* 0x00000001ff067803 */ /* 0x000fe20000000000 */
[----:B------:R-:W-:Y:S01]  /*1530*/  UMOV UR17, 0x40000040 ;  /* 0x4000004000117882 */ /* 0x000fe20000000000 */
[----:B------:R-:W-:Y:S01]  /*1540*/  UMOV UR19, 0x40000040 ;  /* 0x4000004000137882 */ /* 0x000fe20000000000 */
[----:B------:R-:W-:Y:S01]  /*1550*/  UIMAD UR6, UR46, 0x600, UR4 ;  /* 0x000006002e0678a4 */ /* 0x000fe2000f8e0204 */
[--C-:B------:R-:W-:Y:S01]  /*1560*/  IMAD.MOV.U32 R150, RZ, RZ, R151.reuse ;  /* 0x000000ffff967224 */ /* 0x100fe200078e0097 */
[----:B------:R-:W-:Y:S01]  /*1570*/  ULDC UR5, c[0x0][0x988] ;  /* 0x0002620000057ab9 */ /* 0x000fe20000000800 */
[--C-:B------:R-:W-:Y:S01]  /*1580*/  IMAD.MOV.U32 R148, RZ, RZ, R151.reuse ;  /* 0x000000ffff947224 */ /* 0x100fe200078e0097 */
[----:B------:R-:W-:Y:S01]  /*1590*/  UIADD3 UR12, UR16, 0x4, URZ ;  /* 0x00000004100c7890 */ /* 0x000fe2000fffe03f */
[--C-:B------:R-:W-:Y:S01]  /*15a0*/  IMAD.MOV.U32 R146, RZ, RZ, R151.reuse ;  /* 0x000000ffff927224 */ /* 0x100fe200078e0097 */
[----:B------:R-:W-:Y:S01]  /*15b0*/  UIADD3 UR14, UR6, 0x4, URZ ;  /* 0x00000004060e7890 */ /* 0x000fe2000fffe03f */
[--C-:B------:R-:W-:Y:S01]  /*15c0*/  IMAD.MOV.U32 R144, RZ, RZ, R151.reuse ;  /* 0x000000ffff907224 */ /* 0x100fe200078e0097 */
[----:B------:R-:W-:Y:S01]  /*15d0*/  UMOV UR10, UR6 ;  /* 0x00000006000a7c82 */ /* 0x000fe20008000000 */
[----:B------:R-:W-:Y:S01]  /*15e0*/  UIADD3 UR18, UR6, 0x6, URZ ;  /* 0x0000000606127890 */ /* 0x000fe2000fffe03f */
[----:B------:R-:W-:Y:S01]  /*15f0*/  HGMMA.64x192x16.F32 R24, gdesc[UR8], RZ, !UPT, gsb0 ;  /* 0x02e00000081879f0 */ /* 0x000fe2000c0008ff */
[----:B------:R-:W-:Y:S01]  /*1600*/  UIADD3 UR8, UR16, 0x2, URZ ;  /* 0x0000000210087890 */ /* 0x000fe2000fffe03f */
[--C-:B------:R-:W-:Y:S01]  /*1610*/  IMAD.MOV.U32 R142, RZ, RZ, R151.reuse ;  /* 0x000000ffff8e7224 */ /* 0x100fe200078e0097 */
[----:B------:R-:W-:Y:S01]  /*1620*/  UIADD3 UR10, UR6, 0x2, URZ ;  /* 0x00000002060a7890 */ /* 0x000fe2000fffe03f */
[--C-:B------:R-:W-:Y:S01]  /*1630*/  IMAD.MOV.U32 R140, RZ, RZ, R151.reuse ;  /* 0x000000ffff8c7224 */ /* 0x100fe200078e0097 */
[----:B------:R-:W-:Y:S01]  /*1640*/  UMOV UR9, 0x40000040 ;  /* 0x4000004000097882 */ /* 0x000fe20000000000 */
[----:B------:R-:W-:Y:S01]  /*1650*/  UMOV UR11, 0x40000040 ;  /* 0x40000040000b7882 */ /* 0x000fe20000000000 */
[----:B------:R-:W-:Y:S01]  /*1660*/  UIADD3 UR16, UR16, 0x6, URZ ;  /* 0x0000000610107890 */ /* 0x000fe2000fffe03f */
[----:B------:R-:W-:-:S02]  /*1670*/  IMAD.MOV.U32 R138, RZ, RZ, R151 ;  /* 0x000000ffff8a7224 */ /* 0x000fc400078e0097 */
[--C-:B------:R-:W-:Y:S02]  /*1680*/  IMAD.MOV.U32 R136, RZ, RZ, R151.reuse ;  /* 0x000000ffff887224 */ /* 0x100fe400078e0097 */
[--C-:B------:R-:W-:Y:S02]  /*1690*/  IMAD.MOV.U32 R134, RZ, RZ, R151.reuse ;  /* 0x000000ffff867224 */ /* 0x100fe400078e0097 */
[--C-:B------:R-:W-:Y:S02]  /*16a0*/  IMAD.MOV.U32 R132, RZ, RZ, R151.reuse ;  /* 0x000000ffff847224 */ /* 0x100fe400078e0097 */
[--C-:B------:R-:W-:Y:S02]  /*16b0*/  IMAD.MOV.U32 R130, RZ, RZ, R151.reuse ;  /* 0x000000ffff827224 */ /* 0x100fe400078e0097 */
[--C-:B------:R-:W-:Y:S02]  /*16c0*/  IMAD.MOV.U32 R128, RZ, RZ, R151.reuse ;  /* 0x000000ffff807224 */ /* 0x100fe400078e0097 */
[----:B------:R-:W-:-:S02]  /*16d0*/  IMAD.MOV.U32 R126, RZ, RZ, R151 ;  /* 0x000000ffff7e7224 */ /* 0x000fc400078e0097 */
[--C-:B------:R-:W-:Y:S02]  /*16e0*/  IMAD.MOV.U32 R124, RZ, RZ, R151.reuse ;  /* 0x000000ffff7c7224 */ /* 0x100fe400078e0097 */
[--C-:B------:R-:W-:Y:S02]  /*16f0*/  IMAD.MOV.U32 R122, RZ, RZ, R151.reuse ;  /* 0x000000ffff7a7224 */ /* 0x100fe400078e0097 */
[----:B------:R-:W-:Y:S01]  /*1700*/  IMAD.MOV.U32 R120, RZ, RZ, R151 ;  /* 0x000000ffff787224 */ /* 0x000fe200078e0097 */
[----:B------:R-:W-:Y:S02]  /*1710*/  WARPGROUP.DEPBAR.LE gsb0, 0x0 ;  /* 0x00008000000079c5 */ /* 0x000fe40000010000 */
[----:B------:R-:W-:-:S06]  /*1720*/  WARPGROUP.ARRIVE ;  /* 0x00000000000079c5 */ /* 0x000fcc0000000000 */
[----:B------:R-:W-:Y:S01]  /*1730*/  HGMMA.64x192x16.F32 R24, gdesc[UR8], R24, gsb0 ;  /* 0x02e00000081879f0 */ /* 0x000fe20008000818 */
[----:B-12---:R-:W-:-:S04]  /*1740*/  IMAD.IADD R3, R5, 0x1, R23 ;  /* 0x0000000105037824 */ /* 0x006fc800078e0217 */
[----:B------:R-:W-:-:S05]  /*1750*/  IMAD R3, R18, -0xc0, R3 ;  /* 0xffffff4012037824 */ /* 0x000fca00078e0203 */
[C---:B------:R-:W-:Y:S02]  /*1760*/  ISETP.GT.AND P5, PT, R3.reuse, RZ, PT ;  /* 0x000000ff0300720c */ /* 0x040fe40003fa4270 */
[C---:B------:R-:W-:Y:S02]  /*1770*/  ISETP.GT.AND P4, PT, R3.reuse, 0x1, PT ;  /* 0x000000010300780c */ /* 0x040fe40003f84270 */
[C---:B------:R-:W-:Y:S02]  /*1780*/  ISETP.GT.AND P3, PT, R3.reuse, 0x8, PT ;  /* 0x000000080300780c */ /* 0x040fe40003f64270 */
[C---:B------:R-:W-:Y:S02]  /*1790*/  ISETP.GT.AND P2, PT, R3.reuse, 0x9, PT ;  /* 0x000000090300780c */ /* 0x040fe40003f44270 */
[C---:B------:R-:W-:Y:S02]  /*17a0*/  ISETP.GT.AND P6, PT, R3.reuse, 0x10, PT ;  /* 0x000000100300780c */ /* 0x040fe40003fc4270 */
[----:B------:R-:W-:-:S02]  /*17b0*/  ISETP.GT.AND P1, PT, R3, 0x99, PT ;  /* 0x000000990300780c */ /* 0x000fc40003f24270 */
[----:B------:R-:W-:Y:S01]  /*17c0*/  ISETP.GT.AND P0, PT, R3, 0xa0, PT ;  /* 0x000000a00300780c */ /* 0x000fe20003f04270 */
[----:B------:R-:W-:Y:S02]  /*17d0*/  WARPGROUP.DEPBAR.LE gsb0, 0x0 ;  /* 0x00008000000079c5 */ /* 0x000fe40000010000 */
[----:B------:R-:W-:-:S06]  /*17e0*/  WARPGROUP.ARRIVE ;  /* 0x00000000000079c5 */ /* 0x000fcc0000000000 */
[----:B------:R-:W-:Y:S03]  /*17f0*/  HGMMA.64x192x16.F32 R24, gdesc[UR12], R24, gsb0 ;  /* 0x02e000000c1879f0 */ /* 0x000fe60008000818 */
[----:B------:R-:W-:Y:S02]  /*1800*/  WARPGROUP.DEPBAR.LE gsb0, 0x0 ;  /* 0x00008000000079c5 */ /* 0x000fe40000010000 */
[----:B------:R-:W-:-:S15]  /*1810*/  WARPGROUP.ARRIVE ;  /* 0x00000000000079c5 */ /* 0x000fde0000000000 */
[----:B------:R-:W-:Y:S03]  /*1820*/  HGMMA.64x192x16.F32 R24, gdesc[UR16], R24, gsb0 ;  /* 0x02e00000101879f0 */ /* 0x000fe60008000818 */
[----:B------:R-:W-:Y:S02]  /*1830*/  WARPGROUP.DEPBAR.LE gsb0, 0x0 ;  /* 0x00008000000079c5 */ /* 0x000fe40000010000 */
[----:B------:R-:W-:Y:S02]  /*1840*/  FSEL R5, R26, -INF , P5 ;  /* 0xff8000001a057808 */ /* 0x000fe40002800000 */
[----:B------:R-:W-:Y:S02]  /*1850*/  FSEL R27, R27, -INF , P4 ;  /* 0xff8000001b1b7808 */ /* 0x000fe40002000000 */
[----:B------:R-:W-:Y:S02]  /*1860*/  FSEL R7, R30, -INF , P3 ;  /* 0xff8000001e077808 */ /* 0x000fe40001800000 */
[----:B------:R-:W-:-:S02]  /*1870*/  FMNMX.FTZ R0, R5, R27, !PT ;  /* 0x0000001b05007209 */ /* 0x000fc40007810000 */
[----:B------:R-:W-:Y:S02]  /*1880*/  FSEL R31, R31, -INF , P2 ;  /* 0xff8000001f1f7808 */ /* 0x000fe40001000000 */
[----:B------:R-:W-:Y:S02]  /*1890*/  FMNMX.FTZ R0, R7, R0, !PT ;  /* 0x0000000007007209 */ /* 0x000fe40007810000 */
[----:B------:R-:W-:Y:S02]  /*18a0*/  FSEL R11, R24, -INF , P5 ;  /* 0xff800000180b7808 */ /* 0x000fe40002800000 */
[----:B------:R-:W-:Y:S02]  /*18b0*/  ISETP.GT.AND P5, PT, R3, 0x11, PT ;  /* 0x000000110300780c */ /* 0x000fe40003fa4270 */
[----:B------:R-:W-:Y:S02]  /*18c0*/  FSEL R13, R34, -INF , P6 ;  /* 0xff800000220d7808 */ /* 0x000fe40003000000 */
[----:B------:R-:W-:-:S02]  /*18d0*/  FMNMX.FTZ R0, R31, R0, !PT ;  /* 0x000000001f007209 */ /* 0x000fc40007810000 */
[----:B------:R-:W-:Y:S02]  /*18e0*/  FSEL R25, R25, -INF , P4 ;  /* 0xff80000019197808 */ /* 0x000fe40002000000 */
[----:B------:R-:W-:Y:S02]  /*18f0*/  ISETP.GT.AND P4, PT, R3, 0x18, PT ;  /* 0x000000180300780c */ /* 0x000fe40003f84270 */
[----:B------:R-:W-:Y:S02]  /*1900*/  FSEL R35, R35, -INF , P5 ;  /* 0xff80000023237808 */ /* 0x000fe40002800000 */
[----:B------:R-:W-:Y:S02]  /*1910*/  FMNMX.FTZ R0, R13, R0, !PT ;  /* 0x000000000d007209 */ /* 0x000fe40007810000 */
[----:B------:R-:W-:Y:S02]  /*1920*/  FSEL R15, R28, -INF , P3 ;  /* 0xff8000001c0f7808 */ /* 0x000fe40001800000 */
[----:B------:R-:W-:-:S02]  /*1930*/  ISETP.GT.AND P3, PT, R3, 0x19, PT ;  /* 0x000000190300780c */ /* 0x000fc40003f64270 */
        /* <DEDUP_REMOVED lines=83> */
[----:B------:R-:W-:-:S02]  /*1e70*/  FSEL R69, R69, -INF , P2 ;  /* 0xff80000045457808 */ /* 0x000fc40001000000 */
[C---:B------:R-:W-:Y:S02]  /*1e80*/  ISETP.GT.AND P4, PT, R3.reuse, 0x79, PT ;  /* 0x000000790300780c */ /* 0x040fe40003f84270 */
[----:B------:R-:W-:Y:S02]  /*1e90*/  ISETP.GT.AND P2, PT, R3, 0x70, PT ;  /* 0x000000700300780c */ /* 0x000fe40003f44270 */
[----:B------:R-:W-:Y:S02]  /*1ea0*/  FSEL R79, R79, -INF , P3 ;  /* 0xff8000004f4f7808 */ /* 0x000fe40001800000 */
[----:B------:R-:W-:Y:S02]  /*1eb0*/  FMNMX.FTZ R0, R78, R9, !PT ;  /* 0x000000094e007209 */ /* 0x000fe40007810000 */
[----:B------:R-:W-:Y:S02]  /*1ec0*/  FSEL R14, R87, -INF , P4 ;  /* 0xff800000570e7808 */ /* 0x000fe40002000000 */
[----:B------:R-:W-:-:S02]  /*1ed0*/  FSEL R82, R82, -INF , P2 ;  /* 0xff80000052527808 */ /* 0x000fc40001000000 */
[----:B------:R-:W-:Y:S02]  /*1ee0*/  FSEL R87, R80, -INF , P2 ;  /* 0xff80000050577808 */ /* 0x000fe40001000000 */
[----:B------:R-:W-:Y:S02]  /*1ef0*/  FSEL R72, R72, -INF , P6 ;  /* 0xff80000048487808 */ /* 0x000fe40003000000 */
[C---:B------:R-:W-:Y:S02]  /*1f00*/  ISETP.GT.AND P2, PT, R3.reuse, 0x81, PT ;  /* 0x000000810300780c */ /* 0x040fe40003f44270 */
[----:B------:R-:W-:Y:S02]  /*1f10*/  ISETP.GT.AND P6, PT, R3, 0x71, PT ;  /* 0x000000710300780c */ /* 0x000fe40003fc4270 */
[----:B------:R-:W-:Y:S02]  /*1f20*/  FMNMX.FTZ R9, R79, R0, !PT ;  /* 0x000000004f097209 */ /* 0x000fe40007810000 */
[----:B------:R-:W-:-:S02]  /*1f30*/  FSEL R73, R73, -INF , P5 ;  /* 0xff80000049497808 */ /* 0x000fc40002800000 */
[----:B------:R-:W-:Y:S02]  /*1f40*/  FSEL R24, R91, -INF , P2 ;  /* 0xff8000005b187808 */ /* 0x000fe40001000000 */
[----:B------:R-:W-:Y:S02]  /*1f50*/  FSEL R89, R89, -INF , P2 ;  /* 0xff80000059597808 */ /* 0x000fe40001000000 */
[----:B------:R-:W-:Y:S02]  /*1f60*/  ISETP.GT.AND P5, PT, R3, 0x78, PT ;  /* 0x000000780300780c */ /* 0x000fe40003fa4270 */
[----:B------:R-:W-:Y:S02]  /*1f70*/  FSEL R83, R83, -INF , P6 ;  /* 0xff80000053537808 */ /* 0x000fe40003000000 */
[----:B------:R-:W-:Y:S02]  /*1f80*/  FMNMX.FTZ R0, R82, R9, !PT ;  /* 0x0000000952007209 */ /* 0x000fe40007810000 */
[----:B------:R-:W-:-:S02]  /*1f90*/  ISETP.GT.AND P2, PT, R3, 0x98, PT ;  /* 0x000000980300780c */ /* 0x000fc40003f44270 */
[----:B------:R-:W-:Y:S02]  /*1fa0*/  FSEL R30, R103, -INF , P1 ;  /* 0xff800000671e7808 */ /* 0x000fe40000800000 */
[----:B------:R-:W-:Y:S02]  /*1fb0*/  ISETP.GT.AND P1, PT, R3, 0xa1, PT ;  /* 0x000000a10300780c */ /* 0x000fe40003f24270 */
[----:B------:R-:W-:Y:S02]  /*1fc0*/  FSEL R86, R86, -INF , P5 ;  /* 0xff80000056567808 */ /* 0x000fe40002800000 */
[----:B------:R-:W-:Y:S02]  /*1fd0*/  FMNMX.FTZ R9, R83, R0, !PT ;  /* 0x0000000053097209 */ /* 0x000fe40007810000 */
[----:B------:R-:W-:Y:S02]  /*1fe0*/  FSEL R102, R102, -INF , P2 ;  /* 0xff80000066667808 */ /* 0x000fe40001000000 */
[----:B------:R-:W-:-:S02]  /*1ff0*/  FSEL R103, R100, -INF , P2 ;  /* 0xff80000064677808 */ /* 0x000fc40001000000 */
[----:B------:R-:W-:Y:S02]  /*2000*/  FSEL R107, R107, -INF , P1 ;  /* 0xff8000006b6b7808 */ /* 0x000fe40000800000 */
[----:B------:R-:W-:Y:S02]  /*2010*/  P2R R46, PR, RZ, 0x2 ;  /* 0x00000002ff2e7803 */ /* 0x000fe40000000000 */
[C---:B------:R-:W-:Y:S02]  /*2020*/  ISETP.GT.AND P2, PT, R3.reuse, 0xa9, PT ;  /* 0x000000a90300780c */ /* 0x040fe40003f44270 */
[----:B------:R-:W-:Y:S02]  /*2030*/  ISETP.GT.AND P1, PT, R3, 0xa0, PT ;  /* 0x000000a00300780c */ /* 0x000fe40003f24270 */
[----:B------:R-:W-:Y:S02]  /*2040*/  FSEL R12, R77, -INF , P3 ;  /* 0xff8000004d0c7808 */ /* 0x000fe40001800000 */
[----:B------:R-:W-:-:S02]  /*2050*/  ISETP.GT.AND P3, PT, R3, 0x80, PT ;  /* 0x000000800300780c */ /* 0x000fc40003f64270 */
[----:B------:R-:W-:Y:S02]  /*2060*/  FMNMX.FTZ R9, R86, R9, !PT ;  /* 0x0000000956097209 */ /* 0x000fe40007810000 */
[----:B------:R-:W-:Y:S02]  /*2070*/  FSEL R32, R111, -INF , P2 ;  /* 0xff8000006f207808 */ /* 0x000fe40001000000 */
[----:B------:R-:W-:Y:S02]  /*2080*/  FSEL R111, R104, -INF , P1 ;  /* 0xff800000686f7808 */ /* 0x000fe40000800000 */
[----:B------:R-:W-:Y:S02]  /*2090*/  ISETP.NE.AND P1, PT, R46, RZ, PT ;  /* 0x000000ff2e00720c */ /* 0x000fe40003f25270 */
[----:B------:R-:W-:Y:S02]  /*20a0*/  FSEL R90, R90, -INF , P3 ;  /* 0xff8000005a5a7808 */ /* 0x000fe40001800000 */
[----:B------:R-:W-:-:S02]  /*20b0*/  FMNMX.FTZ R9, R14, R9, !PT ;  /* 0x000000090e097209 */ /* 0x000fc40007810000 */
[----:B------:R-:W-:Y:S02]  /*20c0*/  FSEL R81, R81, -INF , P6 ;  /* 0xff80000051517808 */ /* 0x000fe40003000000 */
[----:B------:R-:W-:Y:S02]  /*20d0*/  FSEL R105, R105, -INF , P1 ;  /* 0xff80000069697808 */ /* 0x000fe40000800000 */
[----:B------:R-:W-:Y:S02]  /*20e0*/  ISETP.GT.AND P6, PT, R3, 0x88, PT ;  /* 0x000000880300780c */ /* 0x000fe40003fc4270 */
[----:B------:R-:W-:Y:S02]  /*20f0*/  FMNMX.FTZ R9, R90, R9, !PT ;  /* 0x000000095a097209 */ /* 0x000fe40007810000 */
[----:B------:R-:W-:Y:S02]  /*2100*/  ISETP.NE.AND P1, PT, R8, RZ, PT ;  /* 0x000000ff0800720c */ /* 0x000fe40003f25270 */
[----:B------:R-:W-:-:S02]  /*2110*/  FMNMX.FTZ R8, R11, R25, !PT ;  /* 0x000000190b087209 */ /* 0x000fc40007810000 */
[----:B------:R-:W-:Y:S02]  /*2120*/  FSEL R77, R84, -INF , P5 ;  /* 0xff800000544d7808 */ /* 0x000fe40002800000 */
[----:B------:R-:W-:Y:S02]  /*2130*/  ISETP.GT.AND P5, PT, R3, 0x89, PT ;  /* 0x000000890300780c */ /* 0x000fe40003fa4270 */
[----:B------:R-:W-:Y:S02]  /*2140*/  FSEL R94, R94, -INF , P6 ;  /* 0xff8000005e5e7808 */ /* 0x000fe40003000000 */
[----:B------:R-:W-:Y:S02]  /*2150*/  FMNMX.FTZ R9, R24, R9, !PT ;  /* 0x0000000918097209 */ /* 0x000fe40007810000 */
[----:B------:R-:W-:Y:S01]  /*2160*/  FMNMX.FTZ R8, R15, R8, !PT ;  /* 0x000000080f087209 */ /* 0x000fe20007810000 */
[----:B------:R-:W-:Y:S01]  /*2170*/  @!P1 VIADD R4, R4, 0x30840 ;  /* 0x0003084004049836 */ /* 0x000fe20000000000 */
[----:B------:R-:W-:-:S02]  /*2180*/  FSEL R85, R85, -INF , P4 ;  /* 0xff80000055557808 */ /* 0x000fc40002000000 */
[----:B------:R-:W-:Y:S02]  /*2190*/  ISETP.GT.AND P4, PT, R3, 0x90, PT ;  /* 0x000000900300780c */ /* 0x000fe40003f84270 */
[----:B------:R-:W-:Y:S02]  /*21a0*/  FSEL R26, R95, -INF , P5 ;  /* 0xff8000005f1a7808 */ /* 0x000fe40002800000 */
[----:B------:R-:W-:Y:S02]  /*21b0*/  FMNMX.FTZ R9, R94, R9, !PT ;  /* 0x000000095e097209 */ /* 0x000fe40007810000 */
[----:B------:R-:W-:Y:S02]  /*21c0*/  FMNMX.FTZ R8, R29, R8, !PT ;  /* 0x000000081d087209 */ /* 0x000fe40007810000 */
[----:B------:R-:W-:Y:S02]  /*21d0*/  FSEL R91, R88, -INF , P3 ;  /* 0xff800000585b7808 */ /* 0x000fe40001800000 */
[----:B------:R-:W-:-:S02]  /*21e0*/  ISETP.GT.AND P3, PT, R3, 0x91, PT ;  /* 0x000000910300780c */ /* 0x000fc40003f64270 */
[----:B------:R-:W-:Y:S02]  /*21f0*/  FSEL R98, R98, -INF , P4 ;  /* 0xff80000062627808 */ /* 0x000fe40002000000 */
[----:B------:R-:W-:Y:S02]  /*2200*/  FMNMX.FTZ R9, R26, R9, !PT ;  /* 0x000000091a097209 */ /* 0x000fe40007810000 */
[----:B------:R-:W-:Y:S02]  /*2210*/  FMNMX.FTZ R8, R39, R8, !PT ;  /* 0x0000000827087209 */ /* 0x000fe40007810000 */
[----:B------:R-:W-:Y:S02]  /*2220*/  FSEL R28, R99, -INF , P3 ;  /* 0xff800000631c7808 */ /* 0x000fe40001800000 */
[----:B------:R-:W-:Y:S02]  /*2230*/  FMNMX.FTZ R9, R98, R9, !PT ;  /* 0x0000000962097209 */ /* 0x000fe40007810000 */
[----:B------:R-:W-:-:S02]  /*2240*/  FMNMX.FTZ R8, R33, R8, !PT ;  /* 0x0000000821087209 */ /* 0x000fc40007810000 */
[----:B------:R-:W-:Y:S02]  /*2250*/  FMNMX.FTZ R9, R28, R9, !PT ;  /* 0x000000091c097209 */ /* 0x000fe40007810000 */
[----:B------:R-:W-:Y:S02]  /*2260*/  FMNMX.FTZ R8, R127, R8, !PT ;  /* 0x000000087f087209 */ /* 0x000fe40007810000 */
[----:B------:R-:W-:Y:S02]  /*2270*/  FMNMX.FTZ R9, R102, R9, !PT ;  /* 0x0000000966097209 */ /* 0x000fe40007810000 */
[----:B------:R-:W-:Y:S02]  /*2280*/  FMNMX.FTZ R8, R37, R8, !PT ;  /* 0x0000000825087209 */ /* 0x000fe40007810000 */
[----:B------:R-:W-:Y:S02]  /*2290*/  FSEL R106, R106, -INF , P0 ;  /* 0xff8000006a6a7808 */ /* 0x000fe40000000000 */
[----:B------:R-:W-:-:S02]  /*22a0*/  FMNMX.FTZ R9, R30, R9, !PT ;  /* 0x000000091e097209 */ /* 0x000fc40007810000 */
[----:B------:R-:W-:Y:S02]  /*22b0*/  FMNMX.FTZ R8, R47, R8, !PT ;  /* 0x000000082f087209 */ /* 0x000fe40007810000 */
[----:B------:R-:W-:Y:S02]  /*22c0*/  ISETP.GT.AND P0, PT, R3, 0xa8, PT ;  /* 0x000000a80300780c */ /* 0x000fe40003f04270 */
[----:B------:R-:W-:Y:S02]  /*22d0*/  FMNMX.FTZ R0, R106, R9, !PT ;  /* 0x000000096a007209 */ /* 0x000fe40007810000 */
[----:B------:R-:W-:Y:S02]  /*22e0*/  FMNMX.FTZ R8, R41, R8, !PT ;  /* 0x0000000829087209 */ /* 0x000fe40007810000 */
[----:B------:R-:W-:Y:S02]  /*22f0*/  FSEL R110, R110, -INF , P0 ;  /* 0xff8000006e6e7808 */ /* 0x000fe40000000000 */
[----:B------:R-:W-:-:S02]  /*2300*/  FMNMX.FTZ R9, R107, R0, !PT ;  /* 0x000000006b097209 */ /* 0x000fc40007810000 */
[----:B------:R-:W-:Y:S02]  /*2310*/  FMNMX.FTZ R8, R51, R8, !PT ;  /* 0x0000000833087209 */ /* 0x000fe40007810000 */
[----:B------:R-:W-:Y:S02]  /*2320*/  FSEL R97, R97, -INF , P3 ;  /* 0xff80000061617808 */ /* 0x000fe40001800000 */
[----:B------:R-:W-:Y:S02]  /*2330*/  FMNMX.FTZ R9, R110, R9, !PT ;  /* 0x000000096e097209 */ /* 0x000fe40007810000 */
[----:B------:R-:W-:Y:S02]  /*2340*/  ISETP.GT.AND P3, PT, R3, 0xb0, PT ;  /* 0x000000b00300780c */ /* 0x000fe40003f64270 */
[----:B------:R-:W-:Y:S02]  /*2350*/  FMNMX.FTZ R8, R45, R8, !PT ;  /* 0x000000082d087209 */ /* 0x000fe40007810000 */
[----:B------:R-:W-:-:S02]  /*2360*/  FSEL R99, R96, -INF , P4 ;  /* 0xff80000060637808 */ /* 0x000fc40002000000 */
[----:B------:R-:W-:Y:S02]  /*2370*/  FSEL R114, R114, -INF , P3 ;  /* 0xff80000072727808 */ /* 0x000fe40001800000 */
[----:B------:R-:W-:Y:S02]  /*2380*/  FMNMX.FTZ R9, R32, R9, !PT ;  /* 0x0000000920097209 */ /* 0x000fe40007810000 */
[----:B------:R-:W-:Y:S02]  /*2390*/  ISETP.GT.AND P4, PT, R3, 0xb1, PT ;  /* 0x000000b10300780c */ /* 0x000fe40003f84270 */
[----:B------:R-:W-:Y:S02]  /*23a0*/  FMNMX.FTZ R8, R139, R8, !PT ;  /* 0x000000088b087209 */ /* 0x000fe40007810000 */
[----:B------:R-:W-:Y:S02]  /*23b0*/  FSEL R93, R93, -INF , P5 ;  /* 0xff8000005d5d7808 */ /* 0x000fe40002800000 */
[----:B------:R-:W-:-:S02]  /*23c0*/  FSEL R34, R115, -INF , P4 ;  /* 0xff80000073227808 */ /* 0x000fc40002000000 */
[----:B------:R-:W-:Y:S02]  /*23d0*/  FMNMX.FTZ R9, R114, R9, !PT ;  /* 0x0000000972097209 */ /* 0x000fe40007810000 */
[----:B------:R-:W-:Y:S02]  /*23e0*/  ISETP.GT.AND P5, PT, R3, 0xb8, PT ;  /* 0x000000b80300780c */ /* 0x000fe40003fa4270 */
[----:B------:R-:W-:Y:S02]  /*23f0*/  FMNMX.FTZ R8, R49, R8, !PT ;  /* 0x0000000831087209 */ /* 0x000fe40007810000 */
[----:B------:R-:W-:Y:S02]  /*2400*/  FSEL R95, R92, -INF , P6 ;  /* 0xff8000005c5f7808 */ /* 0x000fe40003000000 */
[----:B------:R-:W-:Y:S02]  /*2410*/  FSEL R118, R118, -INF , P5 ;  /* 0xff80000076767808 */ /* 0x000fe40002800000 */
[----:B------:R-:W-:-:S02]  /*2420*/  FMNMX.FTZ R9, R34, R9, !PT ;  /* 0x0000000922097209 */ /* 0x000fc40007810000 */
[----:B------:R-:W-:Y:S02]  /*2430*/  ISETP.GT.AND P6, PT, R3, 0xb9, PT ;  /* 0x000000b90300780c */ /* 0x000fe40003fc4270 */
[----:B------:R-:W-:Y:S02]  /*2440*/  FMNMX.FTZ R8, R143, R8, !PT ;  /* 0x000000088f087209 */ /* 0x000fe40007810000 */
[----:B------:R-:W-:Y:S02]  /*2450*/  FSEL R119, R119, -INF , P6 ;  /* 0xff80000077777808 */ /* 0x000fe40003000000 */
[----:B------:R-:W-:Y:S02]  /*2460*/  FMNMX.FTZ R0, R118, R9, !PT ;  /* 0x0000000976007209 */ /* 0x000fe40007810000 */
[----:B------:R-:W-:Y:S02]  /*2470*/  FMNMX.FTZ R8, R53, R8, !PT ;  /* 0x0000000835087209 */ /* 0x000fe40007810000 */
[----:B------:R-:W-:Y:S01]  /*2480*/  FMNMX.FTZ R38, R119, R0, !PT ;  /* 0x0000000077267209 */ /* 0x000fe20007810000 */
[----:B------:R-:W-:Y:S01]  /*2490*/  IMAD.U32 R0, RZ, RZ, UR5 ;  /* 0x00000005ff007e24 */ /* 0x000fe2000f8e00ff */
[----:B------:R-:W-:-:S02]  /*24a0*/  FMNMX.FTZ R8, R63, R8, !PT ;  /* 0x000000083f087209 */ /* 0x000fc40007810000 */
[----:B------:R-:W-:Y:S01]  /*24b0*/  P2R R44, PR, RZ, 0x1 ;  /* 0x00000001ff2c7803 */ /* 0x000fe20000000000 */
[----:B------:R-:W1:Y:S01]  /*24c0*/  SHFL.BFLY PT, R9, R38, 0x2, 0x1f ;  /* 0x0c401f0026097f89 */ /* 0x000e6200000e0000 */
[----:B------:R-:W-:Y:S02]  /*24d0*/  ISETP.GT.AND P0, PT, R3, 0x99, PT ;  /* 0x000000990300780c */ /* 0x000fe40003f04270 */
[----:B------:R-:W-:Y:S02]  /*24e0*/  FMNMX.FTZ R3, R57, R8, !PT ;  /* 0x0000000839037209 */ /* 0x000fe40007810000 */
[----:B------:R-:W-:Y:S02]  /*24f0*/  P2R R42, PR, RZ, 0x4 ;  /* 0x00000004ff2a7803 */ /* 0x000fe40000000000 */
[----:B------:R-:W-:Y:S02]  /*2500*/  FMNMX.FTZ R8, R60, R3, !PT ;  /* 0x000000033c087209 */ /* 0x000fe40007810000 */
[----:B------:R-:W-:-:S02]  /*2510*/  FSEL R101, R101, -INF , P0 ;  /* 0xff80000065657808 */ /* 0x000fc40000000000 */
[----:B------:R-:W-:Y:S02]  /*2520*/  FMNMX.FTZ R3, R61, R8, !PT ;  /* 0x000000083d037209 */ /* 0x000fe40007810000 */
[----:B------:R-:W-:Y:S02]  /*2530*/  ISETP.NE.AND P0, PT, R44, RZ, PT ;  /* 0x000000ff2c00720c */ /* 0x000fe40003f05270 */
[----:B------:R-:W-:Y:S02]  /*2540*/  FMNMX.FTZ R8, R64, R3, !PT ;  /* 0x0000000340087209 */ /* 0x000fe40007810000 */
[----:B------:R-:W-:Y:S02]  /*2550*/  FSEL R115, R108, -INF , P0 ;  /* 0xff8000006c737808 */ /* 0x000fe40000000000 */
[----:B------:R-:W-:Y:S02]  /*2560*/  FMNMX.FTZ R8, R65, R8, !PT ;  /* 0x0000000841087209 */ /* 0x000fe40007810000 */
[----:B------:R-:W-:-:S02]  /*2570*/  ISETP.NE.AND P0, PT, R6, RZ, PT ;  /* 0x000000ff0600720c */ /* 0x000fc40003f05270 */
[----:B------:R-:W-:Y:S02]  /*2580*/  FMNMX.FTZ R8, R75, R8, !PT ;  /* 0x000000084b087209 */ /* 0x000fe40007810000 */
[----:B-1----:R-:W-:Y:S02]  /*2590*/  FMNMX.FTZ R40, R38, R9, !PT ;  /* 0x0000000926287209 */ /* 0x002fe40007810000 */
[----:B------:R-:W-:Y:S02]  /*25a0*/  FMNMX.FTZ R3, R69, R8, !PT ;  /* 0x0000000845037209 */ /* 0x000fe40007810000 */
[----:B------:R-:W-:Y:S01]  /*25b0*/  @!P1 PRMT R4, RZ, 0x654, R4 ;  /* 0x00000654ff049816 */ /* 0x000fe20000000004 */
[----:B------:R-:W1:Y:S01]  /*25c0*/  SHFL.BFLY PT, R9, R40, 0x1, 0x1f ;  /* 0x0c201f0028097f89 */ /* 0x000e6200000e0000 */
[----:B------:R-:W-:Y:S02]  /*25d0*/  FMNMX.FTZ R8, R72, R3, !PT ;  /* 0x0000000348087209 */ /* 0x000fe40007810000 */
[----:B------:R2:W-:Y:S02]  /*25e0*/  @!P1 SYNCS.ARRIVE.TRANS64.RED.A1T0 RZ, [R4+URZ], RZ ;  /* 0x000000ff04ff99a7 */ /* 0x0005e4000810043f */
[----:B------:R-:W-:-:S04]  /*25f0*/  FMNMX.FTZ R3, R73, R8, !PT ;  /* 0x0000000849037209 */ /* 0x000fc80007810000 */
[----:B------:R-:W-:-:S04]  /*2600*/  FMNMX.FTZ R3, R76, R3, !PT ;  /* 0x000000034c037209 */ /* 0x000fc80007810000 */
[----:B------:R-:W-:-:S04]  /*2610*/  FMNMX.FTZ R8, R12, R3, !PT ;  /* 0x000000030c087209 */ /* 0x000fc80007810000 */
[----:B------:R-:W-:-:S04]  /*2620*/  FMNMX.FTZ R8, R87, R8, !PT ;  /* 0x0000000857087209 */ /* 0x000fc80007810000 */
[----:B------:R-:W-:Y:S02]  /*2630*/  FMNMX.FTZ R8, R81, R8, !PT ;  /* 0x0000000851087209 */ /* 0x000fe40007810000 */
[----:B-1----:R-:W-:Y:S02]  /*2640*/  FMNMX.FTZ R9, R40, R9, !PT ;  /* 0x0000000928097209 */ /* 0x002fe40007810000 */
[----:B------:R-:W-:Y:S02]  /*2650*/  FMNMX.FTZ R8, R77, R8, !PT ;  /* 0x000000084d087209 */ /* 0x000fe40007810000 */
[C---:B------:R-:W-:Y:S01]  /*2660*/  FSETP.NEU.FTZ.AND P2, PT, R9.reuse, -INF , PT ;  /* 0xff8000000900780b */ /* 0x040fe20003f5d000 */
[----:B------:R-:W-:Y:S01]  /*2670*/  FMUL.FTZ R36, R9, R0 ;  /* 0x0000000009247220 */ /* 0x000fe20000410000 */
[----:B------:R-:W-:-:S04]  /*2680*/  FMNMX.FTZ R8, R85, R8, !PT ;  /* 0x0000000855087209 */ /* 0x000fc80007810000 */
[----:B------:R-:W-:Y:S02]  /*2690*/  FMNMX.FTZ R8, R91, R8, !PT ;  /* 0x000000085b087209 */ /* 0x000fe40007810000 */
[----:B------:R-:W-:Y:S02]  /*26a0*/  FSEL R36, R36, RZ, P2 ;  /* 0x000000ff24247208 */ /* 0x000fe40001000000 */
[----:B------:R-:W-:Y:S02]  /*26b0*/  FMNMX.FTZ R8, R89, R8, !PT ;  /* 0x0000000859087209 */ /* 0x000fe40007810000 */
[----:B------:R-:W-:Y:S01]  /*26c0*/  ISETP.NE.AND P2, PT, R42, RZ, PT ;  /* 0x000000ff2a00720c */ /* 0x000fe20003f45270 */
[--C-:B------:R-:W-:Y:S01]  /*26d0*/  FFMA.FTZ R6, R27, R0, -R36.reuse ;  /* 0x000000001b067223 */ /* 0x100fe20000010824 */
[----:B------:R-:W-:Y:S01]  /*26e0*/  FMNMX.FTZ R8, R95, R8, !PT ;  /* 0x000000085f087209 */ /* 0x000fe20007810000 */
[-CC-:B------:R-:W-:Y:S01]  /*26f0*/  FFMA.FTZ R27, R125, R0.reuse, -R36.reuse ;  /* 0x000000007d1b7223 */ /* 0x180fe20000010824 */
[-CC-:B------:R-:W-:Y:S01]  /*2700*/  FFMA.FTZ R125, R59, R0.reuse, -R36.reuse ;  /* 0x000000003b7d7223 */ /* 0x180fe20000010824 */
[--C-:B------:R-:W-:Y:S01]  /*2710*/  FFMA.FTZ R59, R10, R0, -R36.reuse ;  /* 0x000000000a3b7223 */ /* 0x100fe20000010824 */
[----:B------:R-:W-:Y:S01]  /*2720*/  FMNMX.FTZ R10, R93, R8, !PT ;  /* 0x000000085d0a7209 */ /* 0x000fe20007810000 */
[-CC-:B------:R-:W-:Y:S01]  /*2730*/  FFMA.FTZ R48, R133, R0.reuse, -R36.reuse ;  /* 0x0000000085307223 */ /* 0x180fe20000010824 */
[-CC-:B------:R-:W-:Y:S01]  /*2740*/  FFMA.FTZ R62, R123, R0.reuse, -R36.reuse ;  /* 0x000000007b3e7223 */ /* 0x180fe20000010824 */
[----:B------:R-:W-:Y:S01]  /*2750*/  FSEL R133, R109, -INF , P2 ;  /* 0xff8000006d857808 */ /* 0x000fe20001000000 */
[--C-:B------:R-:W-:Y:S01]  /*2760*/  FFMA.FTZ R123, R55, R0, -R36.reuse ;  /* 0x00000000377b7223 */ /* 0x100fe20000010824 */
[----:B------:R-:W-:Y:S01]  /*2770*/  FMNMX.FTZ R10, R99, R10, !PT ;  /* 0x0000000a630a7209 */ /* 0x000fe20007810000 */
[-CC-:B------:R-:W-:Y:S01]  /*2780*/  FFMA.FTZ R58, R121, R0.reuse, -R36.reuse ;  /* 0x00000000793a7223 */ /* 0x180fe20000010824 */
[-CC-:B------:R-:W-:Y:S01]  /*2790*/  FFMA.FTZ R55, R71, R0.reuse, -R36.reuse ;  /* 0x0000000047377223 */ /* 0x180fe20000010824 */
[--C-:B------:R-:W-:Y:S01]  /*27a0*/  FFMA.FTZ R121, R135, R0, -R36.reuse ;  /* 0x0000000087797223 */ /* 0x100fe20000010824 */
[----:B------:R-:W-:Y:S01]  /*27b0*/  FMNMX.FTZ R10, R97, R10, !PT ;  /* 0x0000000a610a7209 */ /* 0x000fe20007810000 */
[-CC-:B------:R-:W-:Y:S01]  /*27c0*/  FFMA.FTZ R71, R14, R0.reuse, -R36.reuse ;  /* 0x000000000e477223 */ /* 0x180fe20000010824 */
[----:B------:R-:W-:Y:S01]  /*27d0*/  FSEL R135, R112, -INF , P3 ;  /* 0xff80000070877808 */ /* 0x000fe20001800000 */
        /* <DEDUP_REMOVED lines=15> */
[----:B------:R-:W-:Y:S01]  /*28d0*/  MUFU.EX2 R6, R6 ;  /* 0x0000000600067308 */ /* 0x000fe20000000800 */
[--C-:B------:R-:W-:Y:S01]  /*28e0*/  FFMA.FTZ R50, R31, R0, -R36.reuse ;  /* 0x000000001f327223 */ /* 0x100fe20000010824 */
[----:B------:R-:W-:Y:S01]  /*28f0*/  FMNMX.FTZ R68, R115, R68, !PT ;  /* 0x0000004473447209 */ /* 0x000fe20007810000 */
[-CC-:B------:R-:W-:Y:S01]  /*2900*/  FFMA.FTZ R13, R13, R0.reuse, -R36.reuse ;  /* 0x000000000d0d7223 */ /* 0x180fe20000010824 */
[-CC-:B------:R-:W-:Y:S01]  /*2910*/  FFMA.FTZ R82, R82, R0.reuse, -R36.reuse ;  /* 0x0000000052527223 */ /* 0x180fe20000010824 */
[--C-:B------:R-:W-:Y:S01]  /*2920*/  FFMA.FTZ R56, R35, R0, -R36.reuse ;  /* 0x0000000023387223 */ /* 0x100fe20000010824 */
[----:B------:R-:W-:Y:S01]  /*2930*/  FMNMX.FTZ R14, R133, R68, !PT ;  /* 0x00000044850e7209 */ /* 0x000fe20007810000 */
[-CC-:B------:R-:W-:Y:S01]  /*2940*/  FFMA.FTZ R46, R74, R0.reuse, -R36.reuse ;  /* 0x000000004a2e7223 */ /* 0x180fe20000010824 */
[----:B------:R-:W1:Y:S01]  /*2950*/  MUFU.EX2 R5, R5 ;  /* 0x0000000500057308 */ /* 0x000e620000000800 */
[--C-:B------:R-:W-:Y:S01]  /*2960*/  FFMA.FTZ R40, R43, R0, -R36.reuse ;  /* 0x000000002b287223 */ /* 0x100fe20000010824 */
[----:B------:R-:W-:Y:S01]  /*2970*/  FMNMX.FTZ R14, R135, R14, !PT ;  /* 0x0000000e870e7209 */ /* 0x000fe20007810000 */
[-CC-:B------:R-:W-:Y:S01]  /*2980*/  FFMA.FTZ R44, R131, R0.reuse, -R36.reuse ;  /* 0x00000000832c7223 */ /* 0x180fe20000010824 */
[-CC-:B------:R-:W-:Y:S01]  /*2990*/  FFMA.FTZ R74, R94, R0.reuse, -R36.reuse ;  /* 0x000000005e4a7223 */ /* 0x180fe20000010824 */
[--C-:B------:R-:W-:Y:S01]  /*29a0*/  FFMA.FTZ R31, R129, R0, -R36.reuse ;  /* 0x00000000811f7223 */ /* 0x100fe20000010824 */
[----:B------:R-:W-:Y:S01]  /*29b0*/  FMNMX.FTZ R14, R137, R14, !PT ;  /* 0x0000000e890e7209 */ /* 0x000fe20007810000 */
[-CC-:B------:R-:W-:Y:S01]  /*29c0*/  FFMA.FTZ R42, R70, R0.reuse, -R36.reuse ;  /* 0x00000000462a7223 */ /* 0x180fe20000010824 */
[----:B------:R-:W3:Y:S01]  /*29d0*/  MUFU.EX2 R7, R7 ;  /* 0x0000000700077308 */ /* 0x000ee20000000800 */
[--C-:B------:R-:W-:Y:S01]  /*29e0*/  FFMA.FTZ R52, R78, R0, -R36.reuse ;  /* 0x000000004e347223 */ /* 0x100fe20000010824 */
[----:B------:R-:W-:Y:S01]  /*29f0*/  FMNMX.FTZ R14, R141, R14, !PT ;  /* 0x0000000e8d0e7209 */ /* 0x000fe20007810000 */
[-CC-:B------:R-:W-:Y:S01]  /*2a00*/  FFMA.FTZ R43, R83, R0.reuse, -R36.reuse ;  /* 0x00000000532b7223 */ /* 0x180fe20000010824 */
[-CC-:B------:R-:W-:Y:S01]  /*2a10*/  FFMA.FTZ R117, R32, R0.reuse, -R36.reuse ;  /* 0x0000000020757223 */ /* 0x180fe20000010824 */
[--C-:B------:R-:W-:Y:S01]  /*2a20*/  FFMA.FTZ R131, R34, R0, -R36.reuse ;  /* 0x0000000022837223 */ /* 0x100fe20000010824 */
[----:B------:R-:W-:Y:S01]  /*2a30*/  FMNMX.FTZ R14, R145, R14, !PT ;  /* 0x0000000e910e7209 */ /* 0x000fe20007810000 */
[-CC-:B------:R-:W-:Y:S01]  /*2a40*/  FFMA.FTZ R129, R147, R0.reuse, -R36.reuse ;  /* 0x0000000093817223 */ /* 0x180fe20000010824 */
[----:B------:R-:W4:Y:S01]  /*2a50*/  MUFU.EX2 R50, R50 ;  /* 0x0000003200327308 */ /* 0x000f220000000800 */
[-CC-:B------:R-:W-:Y:S01]  /*2a60*/  FFMA.FTZ R35, R149, R0.reuse, -R36.reuse ;  /* 0x0000000095237223 */ /* 0x180fe20000010824 */
[-CC-:B------:R-:W-:Y:S01]  /*2a70*/  FFMA.FTZ R86, R86, R0.reuse, -R36.reuse ;  /* 0x0000000056567223 */ /* 0x180fe20000010824 */
[----:B------:R-:W5:Y:S01]  /*2a80*/  SHFL.BFLY PT, R3, R14, 0x2, 0x1f ;  /* 0x0c401f000e037f89 */ /* 0x000f6200000e0000 */
[-CC-:B------:R-:W-:Y:S01]  /*2a90*/  FFMA.FTZ R90, R90, R0.reuse, -R36.reuse ;  /* 0x000000005a5a7223 */ /* 0x180fe20000010824 */
[-CC-:B------:R-:W-:Y:S01]  /*2aa0*/  FFMA.FTZ R109, R26, R0.reuse, -R36.reuse ;  /* 0x000000001a6d7223 */ /* 0x180fe20000010824 */
[-CC-:B------:R-:W-:Y:S01]  /*2ab0*/  FFMA.FTZ R70, R98, R0.reuse, -R36.reuse ;  /* 0x0000000062467223 */ /* 0x180fe20000010824 */
[-CC-:B------:R-:W-:Y:S01]  /*2ac0*/  FFMA.FTZ R83, R28, R0.reuse, -R36.reuse ;  /* 0x000000001c537223 */ /* 0x180fe20000010824 */
[----:B------:R-:W2:Y:S01]  /*2ad0*/  MUFU.EX2 R13, R13 ;  /* 0x0000000d000d7308 */ /* 0x000ea20000000800 */
[-CC-:B------:R-:W-:Y:S01]  /*2ae0*/  FFMA.FTZ R78, R102, R0.reuse, -R36.reuse ;  /* 0x00000000664e7223 */ /* 0x180fe20000010824 */
[-CC-:B------:R-:W-:Y:S01]  /*2af0*/  FFMA.FTZ R113, R30, R0.reuse, -R36.reuse ;  /* 0x000000001e717223 */ /* 0x180fe20000010824 */
[-CC-:B------:R-:W-:Y:S01]  /*2b00*/  FFMA.FTZ R107, R107, R0.reuse, -R36.reuse ;  /* 0x000000006b6b7223 */ /* 0x180fe20000010824 */
[-CC-:B------:R-:W-:Y:S01]  /*2b10*/  FFMA.FTZ R84, R110, R0.reuse, -R36.reuse ;  /* 0x000000006e547223 */ /* 0x180fe20000010824 */
[-CC-:B------:R-:W-:Y:S01]  /*2b20*/  FFMA.FTZ R32, R114, R0.reuse, -R36.reuse ;  /* 0x0000000072207223 */ /* 0x180fe20000010824 */
[-CC-:B------:R-:W-:Y:S01]  /*2b30*/  FFMA.FTZ R34, R118, R0.reuse, -R36.reuse ;  /* 0x0000000076227223 */ /* 0x180fe20000010824 */
[----:B------:R-:W-:Y:S01]  /*2b40*/  FFMA.FTZ R119, R119, R0, -R36 ;  /* 0x0000000077777223 */ /* 0x000fe20000010824 */
[----:B------:R1:W-:Y:S01]  /*2b50*/  MUFU.EX2 R8, R82 ;  /* 0x0000005200087308 */ /* 0x0003e20000000800 */
[----:B------:R-:W-:-:S07]  /*2b60*/  IMAD.MOV.U32 R149, RZ, RZ, R151 ;  /* 0x000000ffff957224 */ /* 0x000fce00078e0097 */
[----:B------:R-:W2:Y:S01]  /*2b70*/  MUFU.EX2 R56, R56 ;  /* 0x0000003800387308 */ /* 0x000ea20000000800 */
[----:B-1----:R-:W-:Y:S01]  /*2b80*/  FFMA.FTZ R82, R106, R0, -R36 ;  /* 0x000000006a527223 */ /* 0x002fe20000010824 */
[----:B-----5:R-:W-:-:S05]  /*2b90*/  FMNMX.FTZ R24, R14, R3, !PT ;  /* 0x000000030e187209 */ /* 0x020fca0007810000 */
[----:B------:R-:W1:Y:S01]  /*2ba0*/  SHFL.BFLY PT, R3, R24, 0x1, 0x1f ;  /* 0x0c201f0018037f89 */ /* 0x000e6200000e0000 */
[----:B------:R5:W-:Y:S08]  /*2bb0*/  MUFU.EX2 R10, R86 ;  /* 0x00000056000a7308 */ /* 0x000bf00000000800 */
[----:B------:R-:W-:Y:S08]  /*2bc0*/  MUFU.EX2 R58, R58 ;  /* 0x0000003a003a7308 */ /* 0x000ff00000000800 */
[----:B------:R-:W-:Y:S01]  /*2bd0*/  MUFU.EX2 R62, R62 ;  /* 0x0000003e003e7308 */ /* 0x000fe20000000800 */
[----:B-1----:R-:W-:-:S07]  /*2be0*/  FMNMX.FTZ R3, R24, R3, !PT ;  /* 0x0000000318037209 */ /* 0x002fce0007810000 */
[----:B------:R-:W-:Y:S01]  /*2bf0*/  MUFU.EX2 R27, R27 ;  /* 0x0000001b001b7308 */ /* 0x000fe20000000800 */
[C---:B------:R-:W-:Y:S01]  /*2c00*/  FSETP.NEU.FTZ.AND P2, PT, R3.reuse, -INF , PT ;  /* 0xff8000000300780b */ /* 0x040fe20003f5d000 */
[----:B------:R-:W-:-:S06]  /*2c10*/  FMUL.FTZ R24, R3, R0 ;  /* 0x0000000003187220 */ /* 0x000fcc0000410000 */
[----:B------:R-:W-:Y:S01]  /*2c20*/  MUFU.EX2 R40, R40 ;  /* 0x0000002800287308 */ /* 0x000fe20000000800 */
[----:B------:R-:W-:Y:S02]  /*2c30*/  FSEL R24, R24, RZ, P2 ;  /* 0x000000ff18187208 */ /* 0x000fe40001000000 */
[----:B------:R-:W-:-:S03]  /*2c40*/  ISETP.GE.AND P2, PT, R23, 0xc1, PT ;  /* 0x000000c11700780c */ /* 0x000fc60003f46270 */
[-CC-:B------:R-:W-:Y:S01]  /*2c50*/  FFMA.FTZ R14, R11, R0.reuse, -R24.reuse ;  /* 0x000000000b0e7223 */ /* 0x180fe20000010818 */
[-CC-:B------:R-:W-:Y:S01]  /*2c60*/  FFMA.FTZ R25, R25, R0.reuse, -R24.reuse ;  /* 0x0000000019197223 */ /* 0x180fe20000010818 */
[-CC-:B------:R-:W-:Y:S01]  /*2c70*/  FFMA.FTZ R92, R15, R0.reuse, -R24.reuse ;  /* 0x000000000f5c7223 */ /* 0x180fe20000010818 */
[-CC-:B------:R-:W-:Y:S01]  /*2c80*/  FFMA.FTZ R29, R29, R0.reuse, -R24.reuse ;  /* 0x000000001d1d7223 */ /* 0x180fe20000010818 */
[-CC-:B------:R-:W-:Y:S01]  /*2c90*/  FFMA.FTZ R94, R39, R0.reuse, -R24.reuse ;  /* 0x00000000275e7223 */ /* 0x180fe20000010818 */
[-CC-:B------:R-:W-:Y:S01]  /*2ca0*/  FFMA.FTZ R36, R64, R0.reuse, -R24.reuse ;  /* 0x0000000040247223 */ /* 0x180fe20000010818 */
[----:B------:R-:W-:Y:S01]  /*2cb0*/  MUFU.EX2 R14, R14 ;  /* 0x0000000e000e7308 */ /* 0x000fe20000000800 */
[-CC-:B------:R-:W-:Y:S01]  /*2cc0*/  FFMA.FTZ R64, R72, R0.reuse, -R24.reuse ;  /* 0x0000000048407223 */ /* 0x180fe20000010818 */
[-C--:B------:R-:W-:Y:S01]  /*2cd0*/  FFMA.FTZ R147, R33, R0.reuse, -R24 ;  /* 0x0000000021937223 */ /* 0x080fe20000010818 */
[----:B------:R-:W-:Y:S01]  /*2ce0*/  FADD.FTZ R72, R5, R6 ;  /* 0x0000000605487221 */ /* 0x000fe20000010000 */
[-CC-:B-----5:R-:W-:Y:S01]  /*2cf0*/  FFMA.FTZ R86, R53, R0.reuse, -R24.reuse ;  /* 0x0000000035567223 */ /* 0x1a0fe20000010818 */
[-CC-:B------:R-:W-:Y:S01]  /*2d00*/  FFMA.FTZ R96, R127, R0.reuse, -R24.reuse ;  /* 0x000000007f607223 */ /* 0x180fe20000010818 */
[-C--:B------:R-:W-:Y:S01]  /*2d10*/  FFMA.FTZ R127, R37, R0.reuse, -R24 ;  /* 0x00000000257f7223 */ /* 0x080fe20000010818 */
[----:B---3--:R-:W-:Y:S01]  /*2d20*/  FADD.FTZ R53, R7, R72 ;  /* 0x0000004807357221 */ /* 0x008fe20000010000 */
[----:B------:R-:W1:Y:S01]  /*2d30*/  MUFU.EX2 R25, R25 ;  /* 0x0000001900197308 */ /* 0x000e620000000800 */
[-CC-:B------:R-:W-:Y:S01]  /*2d40*/  FFMA.FTZ R11, R47, R0.reuse, -R24.reuse ;  /* 0x000000002f0b7223 */ /* 0x180fe20000010818 */
[-CC-:B------:R-:W-:Y:S01]  /*2d50*/  FFMA.FTZ R26, R41, R0.reuse, -R24.reuse ;  /* 0x00000000291a7223 */ /* 0x180fe20000010818 */
[----:B----4-:R-:W-:Y:S01]  /*2d60*/  FADD.FTZ R72, R50, R53 ;  /* 0x0000003532487221 */ /* 0x010fe20000010000 */
[-CC-:B------:R-:W-:Y:S01]  /*2d70*/  FFMA.FTZ R28, R51, R0.reuse, -R24.reuse ;  /* 0x00000000331c7223 */ /* 0x180fe20000010818 */
[-CC-:B------:R-:W-:Y:S01]  /*2d80*/  FFMA.FTZ R33, R45, R0.reuse, -R24.reuse ;  /* 0x000000002d217223 */ /* 0x180fe20000010818 */
[-C--:B------:R-:W-:Y:S01]  /*2d90*/  FFMA.FTZ R30, R139, R0.reuse, -R24 ;  /* 0x000000008b1e7223 */ /* 0x080fe20000010818 */
[----:B--2---:R-:W-:Y:S01]  /*2da0*/  FADD.FTZ R53, R13, R72 ;  /* 0x000000480d357221 */ /* 0x004fe20000010000 */
[----:B------:R-:W2:Y:S01]  /*2db0*/  MUFU.EX2 R92, R92 ;  /* 0x0000005c005c7308 */ /* 0x000ea20000000800 */
[-CC-:B------:R-:W-:Y:S01]  /*2dc0*/  FFMA.FTZ R23, R76, R0.reuse, -R24.reuse ;  /* 0x000000004c177223 */ /* 0x180fe20000010818 */
[----:B------:R-:W-:Y:S01]  /*2dd0*/  F2FP.F16.F32.PACK_AB R5, R6, R5 ;  /* 0x000000050605723e */ /* 0x000fe200000000ff */
[----:B------:R-:W-:Y:S01]  /*2de0*/  FADD.FTZ R53, R56, R53 ;  /* 0x0000003538357221 */ /* 0x000fe20000010000 */
[-CC-:B------:R-:W-:Y:S01]  /*2df0*/  FFMA.FTZ R41, R49, R0.reuse, -R24.reuse ;  /* 0x0000000031297223 */ /* 0x180fe20000010818 */
[-CC-:B------:R-:W-:Y:S01]  /*2e00*/  FFMA.FTZ R45, R143, R0.reuse, -R24.reuse ;  /* 0x000000008f2d7223 */ /* 0x180fe20000010818 */
[-CC-:B------:R-:W-:Y:S01]  /*2e10*/  FFMA.FTZ R47, R63, R0.reuse, -R24.reuse ;  /* 0x000000003f2f7223 */ /* 0x180fe20000010818 */
[-CC-:B------:R-:W-:Y:S01]  /*2e20*/  FFMA.FTZ R88, R57, R0.reuse, -R24.reuse ;  /* 0x0000000039587223 */ /* 0x180fe20000010818 */
[----:B------:R-:W3:Y:S01]  /*2e30*/  MUFU.EX2 R29, R29 ;  /* 0x0000001d001d7308 */ /* 0x000ee20000000800 */
[----:B-1----:R-:W-:Y:S01]  /*2e40*/  FADD.FTZ R15, R14, R25 ;  /* 0x000000190e0f7221 */ /* 0x002fe20000010000 */
[-CC-:B------:R-:W-:Y:S01]  /*2e50*/  FFMA.FTZ R49, R60, R0.reuse, -R24.reuse ;  /* 0x000000003c317223 */ /* 0x180fe20000010818 */
[-CC-:B------:R-:W-:Y:S01]  /*2e60*/  FFMA.FTZ R37, R65, R0.reuse, -R24.reuse ;  /* 0x0000000041257223 */ /* 0x180fe20000010818 */
[-CC-:B------:R-:W-:Y:S01]  /*2e70*/  FFMA.FTZ R39, R75, R0.reuse, -R24.reuse ;  /* 0x000000004b277223 */ /* 0x180fe20000010818 */
[----:B------:R-:W-:Y:S01]  /*2e80*/  F2FP.F16.F32.PACK_AB R7, R50, R7 ;  /* 0x000000073207723e */ /* 0x000fe200000000ff */
[-CC-:B------:R-:W-:Y:S01]  /*2e90*/  FFMA.FTZ R60, R69, R0.reuse, -R24.reuse ;  /* 0x00000000453c7223 */ /* 0x180fe20000010818 */
[----:B------:R-:W-:Y:S01]  /*2ea0*/  F2FP.F16.F32.PACK_AB R13, R56, R13 ;  /* 0x0000000d380d723e */ /* 0x000fe200000000ff */
[----:B------:R-:W1:Y:S01]  /*2eb0*/  MUFU.EX2 R94, R94 ;  /* 0x0000005e005e7308 */ /* 0x000e620000000800 */
[----:B--2---:R-:W-:Y:S01]  /*2ec0*/  FADD.FTZ R4, R92, R15 ;  /* 0x0000000f5c047221 */ /* 0x004fe20000010000 */
[-CC-:B------:R-:W-:Y:S01]  /*2ed0*/  FFMA.FTZ R51, R73, R0.reuse, -R24.reuse ;  /* 0x0000000049337223 */ /* 0x180fe20000010818 */
[-CC-:B------:R-:W-:Y:S01]  /*2ee0*/  FFMA.FTZ R72, R12, R0.reuse, -R24.reuse ;  /* 0x000000000c487223 */ /* 0x180fe20000010818 */
[-CC-:B------:R-:W-:Y:S01]  /*2ef0*/  FFMA.FTZ R50, R87, R0.reuse, -R24.reuse ;  /* 0x0000000057327223 */ /* 0x180fe20000010818 */
[-CC-:B------:R-:W-:Y:S01]  /*2f00*/  FFMA.FTZ R56, R77, R0.reuse, -R24.reuse ;  /* 0x000000004d387223 */ /* 0x180fe20000010818 */
[-CC-:B------:R-:W-:Y:S01]  /*2f10*/  FFMA.FTZ R57, R85, R0.reuse, -R24.reuse ;  /* 0x0000000055397223 */ /* 0x180fe20000010818 */
[----:B------:R-:W-:Y:S01]  /*2f20*/  FFMA.FTZ R63, R93, R0, -R24 ;  /* 0x000000005d3f7223 */ /* 0x000fe20000010818 */
[----:B------:R-:W2:Y:S01]  /*2f30*/  MUFU.EX2 R147, R147 ;  /* 0x0000009300937308 */ /* 0x000ea20000000800 */
[C---:B---3--:R-:W-:Y:S01]  /*2f40*/  FADD.FTZ R15, R29.reuse, R4 ;  /* 0x000000041d0f7221 */ /* 0x048fe20000010000 */
[----:B------:R-:W-:Y:S01]  /*2f50*/  F2FP.F16.F32.PACK_AB R6, R29, R92 ;  /* 0x0000005c1d06723e */ /* 0x000fe200000000ff */
[-CC-:B------:R-:W-:Y:S01]  /*2f60*/  FFMA.FTZ R99, R99, R0.reuse, -R24.reuse ;  /* 0x0000000063637223 */ /* 0x180fe20000010818 */
[-CC-:B------:R-:W-:Y:S01]  /*2f70*/  FFMA.FTZ R97, R97, R0.reuse, -R24.reuse ;  /* 0x0000000061617223 */ /* 0x180fe20000010818 */
[-CC-:B------:R-:W-:Y:S01]  /*2f80*/  FFMA.FTZ R103, R103, R0.reuse, -R24.reuse ;  /* 0x0000000067677223 */ /* 0x180fe20000010818 */
[-CC-:B------:R-:W-:Y:S01]  /*2f90*/  FFMA.FTZ R101, R101, R0.reuse, -R24.reuse ;  /* 0x0000000065657223 */ /* 0x180fe20000010818 */
[-CC-:B------:R-:W-:Y:S01]  /*2fa0*/  FFMA.FTZ R111, R111, R0.reuse, -R24.reuse ;  /* 0x000000006f6f7223 */ /* 0x180fe20000010818 */
[----:B------:R-:W3:Y:S01]  /*2fb0*/  MUFU.EX2 R96, R96 ;  /* 0x0000006000607308 */ /* 0x000ee20000000800 */
[----:B-1----:R-:W-:Y:S01]  /*2fc0*/  FADD.FTZ R4, R94, R15 ;  /* 0x0000000f5e047221 */ /* 0x002fe20000010000 */
[----:B------:R-:W-:Y:S01]  /*2fd0*/  FADD.FTZ R15, R58, R53 ;  /* 0x000000353a0f7221 */ /* 0x000fe20000010000 */
[-CC-:B------:R-:W-:Y:S01]  /*2fe0*/  FFMA.FTZ R105, R105, R0.reuse, -R24.reuse ;  /* 0x0000000069697223 */ /* 0x180fe20000010818 */
[-CC-:B------:R-:W-:Y:S01]  /*2ff0*/  FFMA.FTZ R115, R115, R0.reuse, -R24.reuse ;  /* 0x0000000073737223 */ /* 0x180fe20000010818 */
[----:B------:R-:W-:Y:S01]  /*3000*/  FFMA.FTZ R133, R133, R0, -R24 ;  /* 0x0000000085857223 */ /* 0x000fe20000010818 */
[C---:B------:R-:W-:Y:S01]  /*3010*/  FADD.FTZ R98, R62.reuse, R15 ;  /* 0x0000000f3e627221 */ /* 0x040fe20000010000 */
[----:B------:R-:W-:Y:S01]  /*3020*/  F2FP.F16.F32.PACK_AB R15, R62, R58 ;  /* 0x0000003a3e0f723e */ /* 0x000fe200000000ff */
[----:B------:R-:W1:Y:S01]  /*3030*/  MUFU.EX2 R127, R127 ;  /* 0x0000007f007f7308 */ /* 0x000e620000000800 */
[----:B--2---:R-:W-:Y:S01]  /*3040*/  FADD.FTZ R53, R147, R4 ;  /* 0x0000000493357221 */ /* 0x004fe20000010000 */
[----:B------:R-:W-:Y:S01]  /*3050*/  F2FP.F16.F32.PACK_AB R4, R25, R14 ;  /* 0x0000000e1904723e */ /* 0x000fe200000000ff */
[----:B------:R-:W-:Y:S01]  /*3060*/  FADD.FTZ R25, R27, R98 ;  /* 0x000000621b197221 */ /* 0x000fe20000010000 */
[-CC-:B------:R-:W-:Y:S01]  /*3070*/  FFMA.FTZ R58, R91, R0.reuse, -R24.reuse ;  /* 0x000000005b3a7223 */ /* 0x180fe20000010818 */
[-CC-:B------:R-:W-:Y:S01]  /*3080*/  FFMA.FTZ R62, R95, R0.reuse, -R24.reuse ;  /* 0x000000005f3e7223 */ /* 0x180fe20000010818 */
[-CC-:B------:R-:W-:Y:S01]  /*3090*/  FFMA.FTZ R135, R135, R0.reuse, -R24.reuse ;  /* 0x0000000087877223 */ /* 0x180fe20000010818 */
[----:B------:R-:W-:Y:S01]  /*30a0*/  FADD.FTZ R92, R40, R25 ;  /* 0x00000019285c7221 */ /* 0x000fe20000010000 */
[----:B------:R-:W2:Y:S01]  /*30b0*/  MUFU.EX2 R11, R11 ;  /* 0x0000000b000b7308 */ /* 0x000ea20000000800 */
[----:B---3--:R-:W-:Y:S01]  /*30c0*/  FADD.FTZ R14, R96, R53 ;  /* 0x00000035600e7221 */ /* 0x008fe20000010000 */
[-CC-:B------:R-:W-:Y:S01]  /*30d0*/  FFMA.FTZ R53, R81, R0.reuse, -R24.reuse ;  /* 0x0000000051357223 */ /* 0x180fe20000010818 */
[-CC-:B------:R-:W-:Y:S01]  /*30e0*/  FFMA.FTZ R137, R137, R0.reuse, -R24.reuse ;  /* 0x0000000089897223 */ /* 0x180fe20000010818 */
[-CC-:B------:R-:W-:Y:S01]  /*30f0*/  FFMA.FTZ R141, R141, R0.reuse, -R24.reuse ;  /* 0x000000008d8d7223 */ /* 0x180fe20000010818 */
[----:B------:R-:W-:Y:S01]  /*3100*/  FFMA.FTZ R145, R145, R0, -R24 ;  /* 0x0000000091917223 */ /* 0x000fe20000010818 */
[----:B------:R-:W-:Y:S01]  /*3110*/  F2FP.F16.F32.PACK_AB R12, R147, R94 ;  /* 0x0000005e930c723e */ /* 0x000fe200000000ff */
[----:B------:R3:W-:Y:S01]  /*3120*/  STSM.16.M88.4 [R2+0x1e800], R4 ;  /* 0x01e8000402007844 */ /* 0x0007e20000000200 */
[----:B------:R-:W4:Y:S01]  /*3130*/  MUFU.EX2 R31, R31 ;  /* 0x0000001f001f7308 */ /* 0x000f220000000800 */
[C---:B-1----:R-:W-:Y:S01]  /*3140*/  FADD.FTZ R76, R127.reuse, R14 ;  /* 0x0000000e7f4c7221 */ /* 0x042fe20000010000 */
[----:B------:R-:W-:Y:S01]  /*3150*/  F2FP.F16.F32.PACK_AB R14, R127, R96 ;  /* 0x000000607f0e723e */ /* 0x000fe200000000ff */
[----:B------:R-:W-:-:S02]  /*3160*/  IMAD.MOV.U32 R147, RZ, RZ, R151 ;  /* 0x000000ffff937224 */ /* 0x000fc400078e0097 */
[--C-:B------:R-:W-:Y:S02]  /*3170*/  IMAD.MOV.U32 R143, RZ, RZ, R151.reuse ;  /* 0x000000ffff8f7224 */ /* 0x100fe400078e0097 */
[----:B------:R1:W-:Y:S01]  /*3180*/  STSM.16.M88.4 [R152], R12 ;  /* 0x0000000c98007844 */ /* 0x0003e20000000200 */
[----:B------:R-:W5:Y:S01]  /*3190*/  MUFU.EX2 R26, R26 ;  /* 0x0000001a001a7308 */ /* 0x000f620000000800 */
[----:B--2---:R-:W-:Y:S01]  /*31a0*/  FADD.FTZ R25, R11, R76 ;  /* 0x0000004c0b197221 */ /* 0x004fe20000010000 */
[--C-:B------:R-:W-:Y:S02]  /*31b0*/  IMAD.MOV.U32 R139, RZ, RZ, R151.reuse ;  /* 0x000000ffff8b7224 */ /* 0x100fe400078e0097 */
[----:B------:R-:W-:-:S04]  /*31c0*/  IMAD.MOV.U32 R127, RZ, RZ, R151 ;  /* 0x000000ffff7f7224 */ /* 0x000fc800078e0097 */
[----:B------:R-:W2:Y:S01]  /*31d0*/  MUFU.EX2 R44, R44 ;  /* 0x0000002c002c7308 */ /* 0x000ea20000000800 */
[----:B----4-:R-:W-:-:S07]  /*31e0*/  FADD.FTZ R29, R31, R92 ;  /* 0x0000005c1f1d7221 */ /* 0x010fce0000010000 */
[----:B------:R-:W4:Y:S01]  /*31f0*/  MUFU.EX2 R28, R28 ;  /* 0x0000001c001c7308 */ /* 0x000f220000000800 */
[----:B-----5:R-:W-:-:S07]  /*3200*/  FADD.FTZ R25, R26, R25 ;  /* 0x000000191a197221 */ /* 0x020fce0000010000 */
[----:B------:R-:W5:Y:S01]  /*3210*/  MUFU.EX2 R48, R48 ;  /* 0x0000003000307308 */ /* 0x000f620000000800 */
[----:B--2---:R-:W-:-:S07]  /*3220*/  FADD.FTZ R29, R44, R29 ;  /* 0x0000001d2c1d7221 */ /* 0x004fce0000010000 */
        /* <DEDUP_REMOVED lines=23> */
[C---:B--2---:R-:W-:Y:S01]  /*33a0*/  FADD.FTZ R29, R125.reuse, R92 ;  /* 0x0000005c7d1d7221 */ /* 0x044fe20000010000 */
[----:B---3--:R-:W-:Y:S01]  /*33b0*/  F2FP.F16.F32.PACK_AB R5, R125, R66 ;  /* 0x000000427d05723e */ /* 0x008fe200000000ff */
[----:B------:R-:W-:-:S05]  /*33c0*/  IMAD.MOV.U32 R125, RZ, RZ, R151 ;  /* 0x000000ffff7d7224 */ /* 0x000fca00078e0097 */
[----:B------:R-:W2:Y:S01]  /*33d0*/  MUFU.EX2 R88, R88 ;  /* 0x0000005800587308 */ /* 0x000ea20000000800 */
[----:B----4-:R-:W-:-:S07]  /*33e0*/  FADD.FTZ R25, R47, R76 ;  /* 0x0000004c2f197221 */ /* 0x010fce0000010000 */
[----:B------:R-:W3:Y:S01]  /*33f0*/  MUFU.EX2 R129, R129 ;  /* 0x0000008100817308 */ /* 0x000ee20000000800 */
[----:B-----5:R-:W-:Y:S01]  /*3400*/  FADD.FTZ R76, R80, R29 ;  /* 0x0000001d504c7221 */ /* 0x020fe20000010000 */
[----:B------:R-:W-:Y:S01]  /*3410*/  F2FP.F16.F32.PACK_AB R29, R121, R48 ;  /* 0x00000030791d723e */ /* 0x000fe200000000ff */
[----:B------:R-:W-:-:S05]  /*3420*/  IMAD.MOV.U32 R121, RZ, RZ, R151 ;  /* 0x000000ffff797224 */ /* 0x000fca00078e0097 */
[----:B------:R4:W-:Y:S08]  /*3430*/  MUFU.EX2 R68, R90 ;  /* 0x0000005a00447308 */ /* 0x0009f00000000800 */
[----:B------:R-:W5:Y:S01]  /*3440*/  MUFU.EX2 R49, R49 ;  /* 0x0000003100317308 */ /* 0x000f620000000800 */
[-CC-:B----4-:R-:W-:Y:S01]  /*3450*/  FFMA.FTZ R90, R61, R0.reuse, -R24.reuse ;  /* 0x000000003d5a7223 */ /* 0x190fe20000010818 */
[----:B------:R-:W-:Y:S01]  /*3460*/  FFMA.FTZ R61, R89, R0, -R24 ;  /* 0x00000000593d7223 */ /* 0x000fe20000010818 */
[----:B--2---:R-:W-:Y:S01]  /*3470*/  FADD.FTZ R24, R88, R25 ;  /* 0x0000001958187221 */ /* 0x004fe20000010000 */
[----:B---3--:R-:W-:Y:S01]  /*3480*/  FADD.FTZ R76, R129, R76 ;  /* 0x0000004c814c7221 */ /* 0x008fe20000010000 */
[----:B------:R-:W-:-:S02]  /*3490*/  F2FP.F16.F32.PACK_AB R25, R40, R27 ;  /* 0x0000001b2819723e */ /* 0x000fc400000000ff */
[----:B------:R-:W-:Y:S01]  /*34a0*/  F2FP.F16.F32.PACK_AB R27, R44, R31 ;  /* 0x0000001f2c1b723e */ /* 0x000fe200000000ff */
[----:B------:R-:W2:Y:S01]  /*34b0*/  MUFU.EX2 R35, R35 ;  /* 0x0000002300237308 */ /* 0x000ea20000000800 */
[----:B------:R-:W-:Y:S01]  /*34c0*/  F2FP.F16.F32.PACK_AB R31, R123, R54 ;  /* 0x000000367b1f723e */ /* 0x000fe200000000ff */
[--C-:B------:R-:W-:Y:S01]  /*34d0*/  IMAD.MOV.U32 R123, RZ, RZ, R151.reuse ;  /* 0x000000ffff7b7224 */ /* 0x100fe200078e0097 */
[----:B------:R-:W-:Y:S01]  /*34e0*/  F2FP.F16.F32.PACK_AB R7, R129, R80 ;  /* 0x000000508107723e */ /* 0x000fe200000000ff */
[----:B------:R-:W-:-:S04]  /*34f0*/  IMAD.MOV.U32 R129, RZ, RZ, R151 ;  /* 0x000000ffff817224 */ /* 0x000fc800078e0097 */
[----:B------:R-:W3:Y:S01]  /*3500*/  MUFU.EX2 R90, R90 ;  /* 0x0000005a005a7308 */ /* 0x000ee20000000800 */
[----:B-----5:R-:W-:Y:S01]  /*3510*/  FADD.FTZ R65, R49, R24 ;  /* 0x0000001831417221 */ /* 0x020fe20000010000 */
[----:B------:R-:W-:Y:S02]  /*3520*/  F2FP.F16.F32.PACK_AB R24, R26, R11 ;  /* 0x0000000b1a18723e */ /* 0x000fe400000000ff */
[----:B------:R-:W-:Y:S02]  /*3530*/  F2FP.F16.F32.PACK_AB R26, R33, R28 ;  /* 0x0000001c211a723e */ /* 0x000fe400000000ff */
[----:B------:R-:W-:Y:S02]  /*3540*/  F2FP.F16.F32.PACK_AB R28, R41, R30 ;  /* 0x0000001e291c723e */ /* 0x000fe400000000ff */
[----:B------:R-:W4:Y:S01]  /*3550*/  MUFU.EX2 R38, R38 ;  /* 0x0000002600267308 */ /* 0x000f220000000800 */
[----:B--2---:R-:W-:Y:S01]  /*3560*/  FADD.FTZ R69, R35, R76 ;  /* 0x0000004c23457221 */ /* 0x004fe20000010000 */
[----:B------:R-:W-:Y:S01]  /*3570*/  F2FP.F16.F32.PACK_AB R30, R86, R45 ;  /* 0x0000002d561e723e */ /* 0x000fe200000000ff */
[----:B------:R2:W-:Y:S04]  /*3580*/  STSM.16.M88.4 [R17], R24 ;  /* 0x0000001811007844 */ /* 0x0005e80000000200 */
[----:B------:R-:W-:Y:S01]  /*3590*/  STSM.16.M88.4 [R16], R28 ;  /* 0x0000001c10007844 */ /* 0x000fe20000000200 */
[----:B------:R-:W5:Y:S01]  /*35a0*/  MUFU.EX2 R36, R36 ;  /* 0x0000002400247308 */ /* 0x000f620000000800 */
[----:B---3--:R-:W-:-:S07]  /*35b0*/  FADD.FTZ R65, R90, R65 ;  /* 0x000000415a417221 */ /* 0x008fce0000010000 */
[----:B------:R-:W3:Y:S01]  /*35c0*/  MUFU.EX2 R42, R42 ;  /* 0x0000002a002a7308 */ /* 0x000ee20000000800 */
[----:B----4-:R-:W-:-:S07]  /*35d0*/  FADD.FTZ R69, R38, R69 ;  /* 0x0000004526457221 */ /* 0x010fce0000010000 */
[----:B------:R-:W4:Y:S01]  /*35e0*/  MUFU.EX2 R37, R37 ;  /* 0x0000002500257308 */ /* 0x000f220000000800 */
[----:B-----5:R-:W-:-:S07]  /*35f0*/  FADD.FTZ R4, R36, R65 ;  /* 0x0000004124047221 */ /* 0x020fce0000010000 */
[----:B------:R-:W1:Y:S01]  /*3600*/  MUFU.EX2 R55, R55 ;  /* 0x0000003700377308 */ /* 0x000e620000000800 */
[----:B---3--:R-:W-:-:S07]  /*3610*/  FADD.FTZ R6, R42, R69 ;  /* 0x000000452a067221 */ /* 0x008fce0000010000 */
[----:B------:R-:W3:Y:S01]  /*3620*/  MUFU.EX2 R39, R39 ;  /* 0x0000002700277308 */ /* 0x000ee20000000800 */
[----:B----4-:R-:W-:-:S07]  /*3630*/  FADD.FTZ R4, R37, R4 ;  /* 0x0000000425047221 */ /* 0x010fce0000010000 */
[----:B------:R-:W4:Y:S01]  /*3640*/  MUFU.EX2 R46, R46 ;  /* 0x0000002e002e7308 */ /* 0x000f220000000800 */
[----:B-1----:R-:W-:Y:S01]  /*3650*/  FADD.FTZ R13, R55, R6 ;  /* 0x00000006370d7221 */ /* 0x002fe20000010000 */
[----:B------:R-:W-:-:S06]  /*3660*/  F2FP.F16.F32.PACK_AB R6, R90, R49 ;  /* 0x000000315a06723e */ /* 0x000fcc00000000ff */
[----:B------:R-:W1:Y:S01]  /*3670*/  MUFU.EX2 R60, R60 ;  /* 0x0000003c003c7308 */ /* 0x000e620000000800 */
[----:B---3--:R-:W-:-:S07]  /*3680*/  FADD.FTZ R11, R39, R4 ;  /* 0x00000004270b7221 */ /* 0x008fce0000010000 */
[----:B------:R-:W3:Y:S01]  /*3690*/  MUFU.EX2 R59, R59 ;  /* 0x0000003b003b7308 */ /* 0x000ee20000000800 */
[----:B----4-:R-:W-:-:S07]  /*36a0*/  FADD.FTZ R4, R46, R13 ;  /* 0x0000000d2e047221 */ /* 0x010fce0000010000 */
[----:B------:R-:W4:Y:S01]  /*36b0*/  MUFU.EX2 R64, R64 ;  /* 0x0000004000407308 */ /* 0x000f220000000800 */
[----:B-1----:R-:W-:-:S07]  /*36c0*/  FADD.FTZ R11, R60, R11 ;  /* 0x0000000b3c0b7221 */ /* 0x002fce0000010000 */
[----:B------:R-:W1:Y:S01]  /*36d0*/  MUFU.EX2 R52, R52 ;  /* 0x0000003400347308 */ /* 0x000e620000000800 */
[C---:B---3--:R-:W-:Y:S01]  /*36e0*/  FADD.FTZ R13, R59.reuse, R4 ;  /* 0x000000043b0d7221 */ /* 0x048fe20000010000 */
[----:B------:R-:W-:Y:S02]  /*36f0*/  F2FP.F16.F32.PACK_AB R4, R88, R47 ;  /* 0x0000002f5804723e */ /* 0x000fe400000000ff */
[----:B------:R-:W-:-:S03]  /*3700*/  F2FP.F16.F32.PACK_AB R65, R59, R46 ;  /* 0x0000002e3b41723e */ /* 0x000fc600000000ff */
[----:B------:R3:W-:Y:S01]  /*3710*/  STSM.16.M88.4 [R2+0x24800], R4 ;  /* 0x0248000402007844 */ /* 0x0007e20000000200 */
[----:B------:R-:W5:Y:S01]  /*3720*/  MUFU.EX2 R51, R51 ;  /* 0x0000003300337308 */ /* 0x000f620000000800 */
[----:B----4-:R-:W-:-:S07]  /*3730*/  FADD.FTZ R12, R64, R11 ;  /* 0x0000000b400c7221 */ /* 0x010fce0000010000 */
[----:B------:R-:W4:Y:S01]  /*3740*/  MUFU.EX2 R67, R67 ;  /* 0x0000004300437308 */ /* 0x000f220000000800 */
[----:B-1----:R-:W-:-:S07]  /*3750*/  FADD.FTZ R14, R52, R13 ;  /* 0x0000000d340e7221 */ /* 0x002fce0000010000 */
[----:B------:R-:W1:Y:S01]  /*3760*/  MUFU.EX2 R23, R23 ;  /* 0x0000001700177308 */ /* 0x000e620000000800 */
[C---:B-----5:R-:W-:Y:S01]  /*3770*/  FADD.FTZ R12, R51.reuse, R12 ;  /* 0x0000000c330c7221 */ /* 0x060fe20000010000 */
[----:B------:R-:W-:-:S06]  /*3780*/  F2FP.F16.F32.PACK_AB R64, R51, R64 ;  /* 0x000000403340723e */ /* 0x000fcc00000000ff */
[----:B------:R-:W5:Y:S01]  /*3790*/  MUFU.EX2 R72, R72 ;  /* 0x0000004800487308 */ /* 0x000f620000000800 */
[C---:B----4-:R-:W-:Y:S01]  /*37a0*/  FADD.FTZ R13, R67.reuse, R14 ;  /* 0x0000000e430d7221 */ /* 0x050fe20000010000 */
[----:B------:R-:W-:-:S06]  /*37b0*/  F2FP.F16.F32.PACK_AB R67, R67, R52 ;  /* 0x000000344343723e */ /* 0x000fcc00000000ff */
[----:B------:R-:W4:Y:S01]  /*37c0*/  MUFU.EX2 R43, R43 ;  /* 0x0000002b002b7308 */ /* 0x000f220000000800 */
[----:B-1----:R-:W-:Y:S01]  /*37d0*/  FADD.FTZ R11, R23, R12 ;  /* 0x0000000c170b7221 */ /* 0x002fe20000010000 */
[----:B------:R-:W-:Y:S01]  /*37e0*/  FADD.FTZ R12, R8, R13 ;  /* 0x0000000d080c7221 */ /* 0x000fe20000010000 */
[----:B------:R-:W-:-:S05]  /*37f0*/  F2FP.F16.F32.PACK_AB R13, R38, R35 ;  /* 0x00000023260d723e */ /* 0x000fca00000000ff */
[----:B------:R-:W1:Y:S01]  /*3800*/  MUFU.EX2 R50, R50 ;  /* 0x0000003200327308 */ /* 0x000e620000000800 */
[C---:B-----5:R-:W-:Y:S01]  /*3810*/  FADD.FTZ R11, R72.reuse, R11 ;  /* 0x0000000b480b7221 */ /* 0x060fe20000010000 */
[----:B------:R-:W-:-:S06]  /*3820*/  F2FP.F16.F32.PACK_AB R66, R72, R23 ;  /* 0x000000174842723e */ /* 0x000fcc00000000ff */
[----:B------:R-:W5:Y:S01]  /*3830*/  MUFU.EX2 R53, R53 ;  /* 0x0000003500357308 */ /* 0x000f620000000800 */
[----:B----4-:R-:W-:-:S04]  /*3840*/  FADD.FTZ R15, R43, R12 ;  /* 0x0000000c2b0f7221 */ /* 0x010fc80000010000 */
[----:B------:R-:W-:Y:S01]  /*3850*/  FADD.FTZ R14, R10, R15 ;  /* 0x0000000f0a0e7221 */ /* 0x000fe20000010000 */
[----:B------:R-:W-:Y:S02]  /*3860*/  F2FP.F16.F32.PACK_AB R15, R55, R42 ;  /* 0x0000002a370f723e */ /* 0x000fe400000000ff */
[----:B------:R-:W2:Y:S01]  /*3870*/  MUFU.EX2 R71, R71 ;  /* 0x0000004700477308 */ /* 0x000ea20000000800 */
[----:B-1----:R-:W-:-:S07]  /*3880*/  FADD.FTZ R12, R50, R11 ;  /* 0x0000000b320c7221 */ /* 0x002fce0000010000 */
[----:B------:R-:W1:Y:S01]  /*3890*/  MUFU.EX2 R56, R56 ;  /* 0x0000003800387308 */ /* 0x000e620000000800 */
[----:B-----5:R-:W-:Y:S01]  /*38a0*/  FADD.FTZ R11, R53, R12 ;  /* 0x0000000c350b7221 */ /* 0x020fe20000010000 */
[----:B------:R-:W-:-:S06]  /*38b0*/  F2FP.F16.F32.PACK_AB R12, R37, R36 ;  /* 0x00000024250c723e */ /* 0x000fcc00000000ff */
[----:B------:R-:W4:Y:S01]  /*38c0*/  MUFU.EX2 R57, R57 ;  /* 0x0000003900397308 */ /* 0x000f220000000800 */
[----:B--2---:R-:W-:Y:S01]  /*38d0*/  FADD.FTZ R25, R71, R14 ;  /* 0x0000000e47197221 */ /* 0x004fe20000010000 */
[----:B------:R-:W-:-:S03]  /*38e0*/  F2FP.F16.F32.PACK_AB R14, R60, R39 ;  /* 0x000000273c0e723e */ /* 0x000fc600000000ff */
[----:B---3--:R-:W-:Y:S02]  /*38f0*/  FADD.FTZ R6, R68, R25 ;  /* 0x0000001944067221 */ /* 0x008fe40000010000 */
[----:B------:R2:W-:Y:S01]  /*3900*/  STSM.16.M88.4 [R154], R12 ;  /* 0x0000000c9a007844 */ /* 0x0005e20000000200 */
[----:B------:R-:W3:Y:S01]  /*3910*/  MUFU.EX2 R79, R79 ;  /* 0x0000004f004f7308 */ /* 0x000ee20000000800 */
[----:B-1----:R-:W-:Y:S02]  /*3920*/  FADD.FTZ R4, R56, R11 ;  /* 0x0000000b38047221 */ /* 0x002fe40000010000 */
[----:B------:R-:W-:Y:S05]  /*3930*/  STSM.16.M88.4 [R17+0x6000], R64 ;  /* 0x0060004011007844 */ /* 0x000fea0000000200 */
[----:B------:R-:W1:Y:S01]  /*3940*/  MUFU.EX2 R58, R58 ;  /* 0x0000003a003a7308 */ /* 0x000e620000000800 */
[----:B----4-:R-:W-:-:S07]  /*3950*/  FADD.FTZ R5, R57, R4 ;  /* 0x0000000439057221 */ /* 0x010fce0000010000 */
[----:B------:R-:W4:Y:S01]  /*3960*/  MUFU.EX2 R74, R74 ;  /* 0x0000004a004a7308 */ /* 0x000f220000000800 */
[C---:B---3--:R-:W-:Y:S01]  /*3970*/  FADD.FTZ R7, R79.reuse, R6 ;  /* 0x000000064f077221 */ /* 0x048fe20000010000 */
[----:B--2---:R-:W-:-:S06]  /*3980*/  F2FP.F16.F32.PACK_AB R13, R79, R68 ;  /* 0x000000444f0d723e */ /* 0x004fcc00000000ff */
[----:B------:R-:W2:Y:S01]  /*3990*/  MUFU.EX2 R61, R61 ;  /* 0x0000003d003d7308 */ /* 0x000ea20000000800 */
[----:B-1----:R-:W-:-:S07]  /*39a0*/  FADD.FTZ R4, R58, R5 ;  /* 0x000000053a047221 */ /* 0x002fce0000010000 */
[----:B------:R-:W1:Y:S01]  /*39b0*/  MUFU.EX2 R109, R109 ;  /* 0x0000006d006d7308 */ /* 0x000e620000000800 */
[----:B----4-:R-:W-:-:S07]  /*39c0*/  FADD.FTZ R6, R74, R7 ;  /* 0x000000074a067221 */ /* 0x010fce0000010000 */
[----:B------:R-:W3:Y:S01]  /*39d0*/  MUFU.EX2 R62, R62 ;  /* 0x0000003e003e7308 */ /* 0x000ee20000000800 */
[C---:B--2---:R-:W-:Y:S01]  /*39e0*/  FADD.FTZ R5, R61.reuse, R4 ;  /* 0x000000043d057221 */ /* 0x044fe20000010000 */
[----:B------:R-:W-:-:S06]  /*39f0*/  F2FP.F16.F32.PACK_AB R12, R61, R58 ;  /* 0x0000003a3d0c723e */ /* 0x000fcc00000000ff */
[----:B------:R-:W2:Y:S01]  /*3a00*/  MUFU.EX2 R70, R70 ;  /* 0x0000004600467308 */ /* 0x000ea20000000800 */
[C---:B-1----:R-:W-:Y:S01]  /*3a10*/  FADD.FTZ R7, R109.reuse, R6 ;  /* 0x000000066d077221 */ /* 0x042fe20000010000 */
[----:B------:R-:W-:-:S06]  /*3a20*/  F2FP.F16.F32.PACK_AB R15, R109, R74 ;  /* 0x0000004a6d0f723e */ /* 0x000fcc00000000ff */
[----:B------:R-:W1:Y:S01]  /*3a30*/  MUFU.EX2 R63, R63 ;  /* 0x0000003f003f7308 */ /* 0x000e620000000800 */
[----:B---3--:R-:W-:Y:S01]  /*3a40*/  FADD.FTZ R4, R62, R5 ;  /* 0x000000053e047221 */ /* 0x008fe20000010000 */
[----:B------:R-:W-:-:S06]  /*3a50*/  F2FP.F16.F32.PACK_AB R5, R43, R8 ;  /* 0x000000082b05723e */ /* 0x000fcc00000000ff */
[----:B------:R-:W3:Y:S01]  /*3a60*/  MUFU.EX2 R83, R83 ;  /* 0x0000005300537308 */ /* 0x000ee20000000800 */
[----:B--2---:R-:W-:Y:S01]  /*3a70*/  FADD.FTZ R6, R70, R7 ;  /* 0x0000000746067221 */ /* 0x004fe20000010000 */
[----:B------:R-:W-:-:S06]  /*3a80*/  F2FP.F16.F32.PACK_AB R7, R71, R10 ;  /* 0x0000000a4707723e */ /* 0x000fcc00000000ff */
[----:B------:R-:W2:Y:S01]  /*3a90*/  MUFU.EX2 R99, R99 ;  /* 0x0000006300637308 */ /* 0x000ea20000000800 */
[C---:B-1----:R-:W-:Y:S01]  /*3aa0*/  FADD.FTZ R4, R63.reuse, R4 ;  /* 0x000000043f047221 */ /* 0x042fe20000010000 */
[----:B------:R-:W-:-:S06]  /*3ab0*/  F2FP.F16.F32.PACK_AB R14, R63, R62 ;  /* 0x0000003e3f0e723e */ /* 0x000fcc00000000ff */
[----:B------:R-:W1:Y:S01]  /*3ac0*/  MUFU.EX2 R78, R78 ;  /* 0x0000004e004e7308 */ /* 0x000e620000000800 */
[C---:B---3--:R-:W-:Y:S01]  /*3ad0*/  FADD.FTZ R23, R83.reuse, R6 ;  /* 0x0000000653177221 */ /* 0x048fe20000010000 */
[----:B------:R-:W-:-:S06]  /*3ae0*/  F2FP.F16.F32.PACK_AB R25, R83, R70 ;  /* 0x000000465319723e */ /* 0x000fcc00000000ff */
[----:B------:R-:W3:Y:S01]  /*3af0*/  MUFU.EX2 R40, R97 ;  /* 0x0000006100287308 */ /* 0x000ee20000000800 */
[----:B--2---:R-:W-:Y:S01]  /*3b00*/  FADD.FTZ R11, R99, R4 ;  /* 0x00000004630b7221 */ /* 0x004fe20000010000 */
[----:B------:R-:W-:-:S06]  /*3b10*/  F2FP.F16.F32.PACK_AB R4, R53, R50 ;  /* 0x000000323504723e */ /* 0x000fcc00000000ff */
[----:B------:R-:W2:Y:S01]  /*3b20*/  MUFU.EX2 R113, R113 ;  /* 0x0000007100717308 */ /* 0x000ea20000000800 */
[----:B-1----:R-:W-:-:S07]  /*3b30*/  FADD.FTZ R6, R78, R23 ;  /* 0x000000174e067221 */ /* 0x002fce0000010000 */
[----:B------:R-:W1:Y:S01]  /*3b40*/  MUFU.EX2 R103, R103 ;  /* 0x0000006700677308 */ /* 0x000e620000000800 */
[----:B---3--:R-:W-:-:S07]  /*3b50*/  FADD.FTZ R10, R40, R11 ;  /* 0x0000000b280a7221 */ /* 0x008fce0000010000 */
[----:B------:R-:W3:Y:S01]  /*3b60*/  MUFU.EX2 R82, R82 ;  /* 0x0000005200527308 */ /* 0x000ee20000000800 */
[----:B--2---:R-:W-:Y:S01]  /*3b70*/  FADD.FTZ R23, R113, R6 ;  /* 0x0000000671177221 */ /* 0x004fe20000010000 */
[----:B------:R-:W-:Y:S02]  /*3b80*/  F2FP.F16.F32.PACK_AB R6, R57, R56 ;  /* 0x000000383906723e */ /* 0x000fe400000000ff */
[----:B------:R-:W-:-:S03]  /*3b90*/  F2FP.F16.F32.PACK_AB R27, R113, R78 ;  /* 0x0000004e711b723e */ /* 0x000fc600000000ff */
[----:B------:R2:W-:Y:S01]  /*3ba0*/  STSM.16.M88.4 [R16+0x6000], R4 ;  /* 0x0060000410007844 */ /* 0x0005e20000000200 */
[----:B------:R-:W4:Y:S01]  /*3bb0*/  MUFU.EX2 R44, R101 ;  /* 0x00000065002c7308 */ /* 0x000f220000000800 */
[----:B-1----:R-:W-:Y:S02]  /*3bc0*/  FADD.FTZ R11, R103, R10 ;  /* 0x0000000a670b7221 */ /* 0x002fe40000010000 */
[----:B------:R1:W-:Y:S05]  /*3bd0*/  STSM.16.M88.4 [R2+0x2a800], R12 ;  /* 0x02a8000c02007844 */ /* 0x0003ea0000000200 */
[----:B------:R-:W5:Y:S01]  /*3be0*/  MUFU.EX2 R107, R107 ;  /* 0x0000006b006b7308 */ /* 0x000f620000000800 */
[----:B---3--:R-:W-:-:S07]  /*3bf0*/  FADD.FTZ R24, R82, R23 ;  /* 0x0000001752187221 */ /* 0x008fce0000010000 */
[----:B------:R-:W3:Y:S01]  /*3c00*/  MUFU.EX2 R111, R111 ;  /* 0x0000006f006f7308 */ /* 0x000ee20000000800 */
[----:B----4-:R-:W-:-:S07]  /*3c10*/  FADD.FTZ R10, R44, R11 ;  /* 0x0000000b2c0a7221 */ /* 0x010fce0000010000 */
[----:B------:R-:W4:Y:S01]  /*3c20*/  MUFU.EX2 R84, R84 ;  /* 0x0000005400547308 */ /* 0x000f220000000800 */
[C---:B-----5:R-:W-:Y:S01]  /*3c30*/  FADD.FTZ R23, R107.reuse, R24 ;  /* 0x000000186b177221 */ /* 0x060fe20000010000 */
[----:B------:R-:W-:-:S06]  /*3c40*/  F2FP.F16.F32.PACK_AB R29, R107, R82 ;  /* 0x000000526b1d723e */ /* 0x000fcc00000000ff */
        /* <DEDUP_REMOVED lines=8> */
[C---:B---3--:R-:W-:Y:S01]  /*3cd0*/  FADD.FTZ R11, R28.reuse, R11 ;  /* 0x0000000b1c0b7221 */ /* 0x048fe20000010000 */
[----:B------:R-:W-:-:S06]  /*3ce0*/  F2FP.F16.F32.PACK_AB R28, R28, R111 ;  /* 0x0000006f1c1c723e */ /* 0x000fcc00000000ff */
[----:B------:R-:W2:Y:S01]  /*3cf0*/  MUFU.EX2 R131, R131 ;  /* 0x0000008300837308 */ /* 0x000ea20000000800 */
[----:B----4-:R-:W-:-:S07]  /*3d00*/  FADD.FTZ R26, R32, R23 ;  /* 0x00000017201a7221 */ /* 0x010fce0000010000 */
[----:B------:R-:W3:Y:S01]  /*3d10*/  MUFU.EX2 R133, R133 ;  /* 0x0000008500857308 */ /* 0x000ee20000000800 */
[----:B-----5:R-:W-:-:S07]  /*3d20*/  FADD.FTZ R24, R30, R11 ;  /* 0x0000000b1e187221 */ /* 0x020fce0000010000 */
[----:B------:R-:W-:Y:S01]  /*3d30*/  MUFU.EX2 R34, R34 ;  /* 0x0000002200227308 */ /* 0x000fe20000000800 */
[C---:B--2---:R-:W-:Y:S01]  /*3d40*/  FADD.FTZ R7, R131.reuse, R26 ;  /* 0x0000001a83077221 */ /* 0x044fe20000010000 */
[----:B------:R-:W-:Y:S02]  /*3d50*/  F2FP.F16.F32.PACK_AB R26, R44, R103 ;  /* 0x000000672c1a723e */ /* 0x000fe400000000ff */
[----:B-1----:R-:W-:Y:S01]  /*3d60*/  F2FP.F16.F32.PACK_AB R13, R131, R32 ;  /* 0x00000020830d723e */ /* 0x002fe200000000ff */
[----:B------:R-:W-:-:S03]  /*3d70*/  IMAD.MOV.U32 R131, RZ, RZ, R151 ;  /* 0x000000ffff837224 */ /* 0x000fc600078e0097 */
[----:B------:R-:W1:Y:S01]  /*3d80*/  MUFU.EX2 R119, R119 ;  /* 0x0000007700777308 */ /* 0x000e620000000800 */
[C---:B---3--:R-:W-:Y:S01]  /*3d90*/  FADD.FTZ R4, R133.reuse, R24 ;  /* 0x0000001885047221 */ /* 0x048fe20000010000 */
[----:B------:R-:W-:Y:S02]  /*3da0*/  F2FP.F16.F32.PACK_AB R24, R40, R99 ;  /* 0x000000632818723e */ /* 0x000fe400000000ff */
[----:B------:R-:W-:Y:S01]  /*3db0*/  F2FP.F16.F32.PACK_AB R30, R133, R30 ;  /* 0x0000001e851e723e */ /* 0x000fe200000000ff */
[----:B------:R-:W-:Y:S02]  /*3dc0*/  IMAD.MOV.U32 R133, RZ, RZ, R151 ;  /* 0x000000ffff857224 */ /* 0x000fe400078e0097 */
[----:B------:R2:W-:Y:S01]  /*3dd0*/  STSM.16.M88.4 [R153], R24 ;  /* 0x0000001899007844 */ /* 0x0005e20000000200 */
[----:B------:R-:W3:Y:S03]  /*3de0*/  MUFU.EX2 R135, R135 ;  /* 0x0000008700877308 */ /* 0x000ee60000000800 */
[----:B------:R2:W-:Y:S05]  /*3df0*/  STSM.16.M88.4 [R17+0xc000], R28 ;  /* 0x00c0001c11007844 */ /* 0x0005ea0000000200 */
[----:B------:R4:W5:Y:S01]  /*3e00*/  MUFU.EX2 R8, R137 ;  /* 0x0000008900087308 */ /* 0x0009620000000800 */
[----:B-1----:R-:W-:Y:S01]  /*3e10*/  F2FP.F16.F32.PACK_AB R15, R119, R34 ;  /* 0x00000022770f723e */ /* 0x002fe200000000ff */
[----:B------:R-:W-:-:S06]  /*3e20*/  FADD.FTZ R34, R34, R7 ;  /* 0x0000000722227221 */ /* 0x000fcc0000010000 */
[----:B------:R-:W-:Y:S01]  /*3e30*/  MUFU.EX2 R141, R141 ;  /* 0x0000008d008d7308 */ /* 0x000fe20000000800 */
[----:B---3--:R-:W-:Y:S01]  /*3e40*/  FADD.FTZ R5, R135, R4 ;  /* 0x0000000487057221 */ /* 0x008fe20000010000 */
[----:B----4-:R-:W-:-:S06]  /*3e50*/  IMAD.MOV.U32 R137, RZ, RZ, R151 ;  /* 0x000000ffff897224 */ /* 0x010fcc00078e0097 */
[----:B------:R1:W3:Y:S01]  /*3e60*/  MUFU.EX2 R10, R145 ;  /* 0x00000091000a7308 */ /* 0x0002e20000000800 */
[C---:B-----5:R-:W-:Y:S01]  /*3e70*/  F2FP.F16.F32.PACK_AB R12, R8.reuse, R135 ;  /* 0x00000087080c723e */ /* 0x060fe200000000ff */
[----:B------:R-:W-:Y:S01]  /*3e80*/  FADD.FTZ R4, R8, R5 ;  /* 0x0000000508047221 */ /* 0x000fe20000010000 */
[----:B------:R-:W-:Y:S01]  /*3e90*/  FADD.FTZ R5, R119, R34 ;  /* 0x0000002277057221 */ /* 0x000fe20000010000 */
[--C-:B------:R-:W-:Y:S02]  /*3ea0*/  IMAD.MOV.U32 R135, RZ, RZ, R151.reuse ;  /* 0x000000ffff877224 */ /* 0x100fe400078e0097 */
[----:B-1----:R-:W-:Y:S01]  /*3eb0*/  IMAD.MOV.U32 R145, RZ, RZ, R151 ;  /* 0x000000ffff917224 */ /* 0x002fe200078e0097 */
[----:B---3--:R-:W-:Y:S01]  /*3ec0*/  F2FP.F16.F32.PACK_AB R14, R10, R141 ;  /* 0x0000008d0a0e723e */ /* 0x008fe200000000ff */
[----:B------:R-:W-:-:S04]  /*3ed0*/  FADD.FTZ R141, R141, R4 ;  /* 0x000000048d8d7221 */ /* 0x000fc80000010000 */
[----:B------:R2:W-:Y:S01]  /*3ee0*/  STSM.16.M88.4 [R16+0xc000], R12 ;  /* 0x00c0000c10007844 */ /* 0x0005e20000000200 */
[----:B------:R-:W-:Y:S01]  /*3ef0*/  FADD.FTZ R6, R10, R141 ;  /* 0x0000008d0a067221 */ /* 0x000fe20000010000 */
[----:B------:R-:W-:Y:S01]  /*3f00*/  IMAD.MOV.U32 R141, RZ, RZ, R151 ;  /* 0x000000ffff8d7224 */ /* 0x000fe200078e0097 */
[----:B------:R1:W-:Y:S06]  /*3f10*/  MEMBAR.ALL.CTA ;  /* 0x0000000000007992 */ /* 0x0003ec0000008000 */
[----:B-1----:R-:W1:Y:S02]  /*3f20*/  FENCE.VIEW.ASYNC.S ;  /* 0x00000000000073c6 */ /* 0x002e640000000000 */
[----:B-1----:R-:W-:Y:S01]  /*3f30*/  NOP ;  /* 0x0000000000007918 */ /* 0x002fe20000000000 */
[----:B------:R-:W-:Y:S05]  /*3f40*/  @!P2 BRA `(.L_x_15) ;  /* 0x0000002800d4a947 */ /* 0x000fea0003800000 */
[----:B------:R-:W-:Y:S01]  /*3f50*/  VIADD R8, R18, 0xfffffffe ;  /* 0xfffffffe12087836 */ /* 0x000fe20000000000 */
[----:B------:R-:W-:Y:S01]  /*3f60*/  CS2R R150, SRZ ;  /* 0x0000000000967805 */ /* 0x000fe2000001ff00 */
[----:B------:R-:W-:Y:S01]  /*3f70*/  IMAD.MOV.U32 R7, RZ, RZ, R9 ;  /* 0x000000ffff077224 */ /* 0x000fe200078e0009 */
[----:B------:R-:W-:Y:S01]  /*3f80*/  CS2R R148, SRZ ;  /* 0x0000000000947805 */ /* 0x000fe2000001ff00 */
[----:B------:R-:W-:Y:S01]  /*3f90*/  IMAD.MOV.U32 R4, RZ, RZ, R3 ;  /* 0x000000ffff047224 */ /* 0x000fe200078e0003 */
[----:B------:R-:W-:Y:S02]  /*3fa0*/  CS2R R146, SRZ ;  /* 0x0000000000927805 */ /* 0x000fe4000001ff00 */
[----:B------:R-:W-:Y:S02]  /*3fb0*/  CS2R R144, SRZ ;  /* 0x0000000000907805 */ /* 0x000fe4000001ff00 */
[----:B------:R-:W-:Y:S02]  /*3fc0*/  CS2R R142, SRZ ;  /* 0x00000000008e7805 */ /* 0x000fe4000001ff00 */
[----:B------:R-:W-:-:S02]  /*3fd0*/  CS2R R140, SRZ ;  /* 0x00000000008c7805 */ /* 0x000fc4000001ff00 */
[----:B------:R-:W-:Y:S02]  /*3fe0*/  CS2R R138, SRZ ;  /* 0x00000000008a7805 */ /* 0x000fe4000001ff00 */
[----:B------:R-:W-:Y:S02]  /*3ff0*/  CS2R R136, SRZ ;  /* 0x0000000000887805 */ /* 0x000fe4000001ff00 */
[----:B------:R-:W-:Y:S02]  /*4000*/  CS2R R134, SRZ ;  /* 0x0000000000867805 */ /* 0x000fe4000001ff00 */
[----:B------:R-:W-:Y:S02]  /*4010*/  CS2R R132, SRZ ;  /* 0x0000000000847805 */ /* 0x000fe4000001ff00 */
[----:B------:R-:W-:Y:S02]  /*4020*/  CS2R R130, SRZ ;  /* 0x0000000000827805 */ /* 0x000fe4000001ff00 */
[----:B------:R-:W-:-:S02]  /*4030*/  CS2R R128, SRZ ;  /* 0x0000000000807805 */ /* 0x000fc4000001ff00 */
[----:B------:R-:W-:Y:S02]  /*4040*/  CS2R R126, SRZ ;  /* 0x00000000007e7805 */ /* 0x000fe4000001ff00 */
[----:B------:R-:W-:Y:S02]  /*4050*/  CS2R R124, SRZ ;  /* 0x00000000007c7805 */ /* 0x000fe4000001ff00 */
[----:B------:R-:W-:Y:S02]  /*4060*/  CS2R R122, SRZ ;  /* 0x00000000007a7805 */ /* 0x000fe4000001ff00 */
[----:B------:R-:W-:Y:S01]  /*4070*/  CS2R R120, SRZ ;  /* 0x0000000000787805 */ /* 0x000fe2000001ff00 */
[----:B------:R-:W-:Y:S01]  /*4080*/  UMOV UR6, UR47 ;  /* 0x0000002f00067c82 */ /* 0x000fe20008000000 */
[----:B------:R-:W-:-:S05]  /*4090*/  UMOV UR5, UR46 ;  /* 0x0000002e00057c82 */ /* 0x000fca0008000000 */
.L_x_24:
[----:B------:R-:W-:Y:S01]  /*40a0*/  UIADD3 UR46, UR5, 0x1, URZ ;  /* 0x00000001052e7890 */ /* 0x000fe2000fffe03f */
[----:B------:R-:W-:-:S03]  /*40b0*/  ISETP.NE.AND P3, PT, R22, RZ, PT ;  /* 0x000000ff1600720c */ /* 0x000fc60003f65270 */
[----:B------:R-:W-:-:S04]  /*40c0*/  UISETP.NE.AND UP0, UPT, UR46, 0x2, UPT ;  /* 0x000000022e00788c */ /* 0x000fc8000bf05270 */
[----:B------:R-:W-:Y:S02]  /*40d0*/  USEL UR47, URZ, 0x1, UP0 ;  /* 0x000000013f2f7887 */ /* 0x000fe40008000000 */
[----:B------:R-:W-:Y:S02]  /*40e0*/  USEL UR46, UR46, URZ, UP0 ;  /* 0x0000003f2e2e7287 */ /* 0x000fe40008000000 */
[----:B------:R-:W-:Y:S02]  /*40f0*/  ULOP3.LUT UR47, UR6, UR47, URZ, 0x3c, !UPT ;  /* 0x0000002f062f7292 */ /* 0x000fe4000f8e3c3f */
[----:B-1----:R-:W-:Y:S10]  /*4100*/  @P3 BRA `(.L_x_16) ;  /* 0x00000000002c3947 */ /* 0x002ff40003800000 */
[----:B------:R-:W-:Y:S05]  /*4110*/  @!P0 BRA `(.L_x_17) ;  /* 0x0000000000048947 */ /* 0x000fea0003800000 */
[----:B------:R-:W-:Y:S01]  /*4120*/  BPT.TRAP 0x1 ;  /* 0x000000040000795c */ /* 0x000fe20000300000 */
.L_x_17:
[----:B------:R-:W-:Y:S01]  /*4130*/  ULEA UR7, UR46, UR40, 0x3 ;  /* 0x000000282e077291 */ /* 0x000fe2000f8e183f */
[----:B------:R-:W-:-:S05]  /*4140*/  IMAD.U32 R0, RZ, RZ, UR47 ;  /* 0x0000002fff007e24 */ /* 0x000fca000f8e00ff */
[----:B------:R-:W-:-:S04]  /*4150*/  SHF.L.U32 R0, R0, 0x1f, RZ ;  /* 0x0000001f00007819 */ /* 0x000fc800000006ff */
[----:B------:R1:W3:Y:S01]  /*4160*/  SYNCS.PHASECHK.TRANS64.TRYWAIT P2, [UR7+0x30830], R0 ;  /* 0x03083000ff0075a7 */ /* 0x0002e20008040147 */
[----:B------:R-:W-:Y:S05]  /*4170*/  @!P0 BRA `(.L_x_18) ;  /* 0x0000000000048947 */ /* 0x000fea0003800000 */
[----:B------:R-:W-:Y:S01]  /*4180*/  BPT.TRAP 0x1 ;  /* 0x000000040000795c */ /* 0x000fe20000300000 */
.L_x_18:
[----:B---3--:R-:W-:Y:S05]  /*4190*/  @P2 BRA `(.L_x_16) ;  /* 0x0000000000082947 */ /* 0x008fea0003800000 */
[----:B------:R-:W3:Y:S02]  /*41a0*/  SYNCS.PHASECHK.TRANS64.TRYWAIT P2, [UR7+0x30830], R0 ;  /* 0x03083000ff0075a7 */ /* 0x000ee40008040147 */
[----:B---3--:R-:W-:Y:S05]  /*41b0*/  @!P2 BRA `(.L_x_19) ;  /* 0x000000600044a947 */ /* 0x008fea0003800000 */
.L_x_16:
[----:B---3--:R-:W3:Y:S01]  /*41c0*/  S2R R3, SR_TID.X ;  /* 0x0000000000037919 */ /* 0x008ee20000002100 */
[----:B------:R-:W-:Y:S01]  /*41d0*/  R2UR UR20, R20 ;  /* 0x00000000141472ca */ /* 0x000fe200000e0000 */
[----:B------:R-:W-:Y:S01]  /*41e0*/  UIMAD UR22, UR46, 0x600, UR4 ;  /* 0x000006002e1678a4 */ /* 0x000fe2000f8e0204 */
[----:B------:R-:W-:Y:S01]  /*41f0*/  R2UR UR21, R21 ;  /* 0x00000000151572ca */ /* 0x000fe200000e0000 */
[----:B------:R-:W-:Y:S01]  /*4200*/  UMOV UR23, 0x40000040 ;  /* 0x4000004000177882 */ /* 0x000fe20000000000 */
[----:B------:R-:W-:Y:S01]  /*4210*/  UMOV UR11, 0x40000040 ;  /* 0x40000040000b7882 */ /* 0x000fe20000000000 */
[----:B------:R-:W-:Y:S02]  /*4220*/  UIADD3 UR10, UR22, 0x2, URZ ;  /* 0x00000002160a7890 */ /* 0x000fe4000fffe03f */
[----:B------:R-:W-:Y:S01]  /*4230*/  UIADD3 UR14, UR22, 0x4, URZ ;  /* 0x00000004160e7890 */ /* 0x000fe2000fffe03f */
[----:B------:R-:W-:Y:S01]  /*4240*/  UMOV UR15, 0x40000040 ;  /* 0x40000040000f7882 */ /* 0x000fe20000000000 */
[----:B------:R-:W-:Y:S01]  /*4250*/  UIADD3 UR18, UR22, 0x6, URZ ;  /* 0x0000000616127890 */ /* 0x000fe2000fffe03f */
[----:B------:R-:W-:Y:S01]  /*4260*/  UMOV UR19, 0x40000040 ;  /* 0x4000004000137882 */ /* 0x000fe20000000000 */
[----:B---3--:R-:W-:-:S05]  /*4270*/  SHF.R.U32.HI R3, RZ, 0x7, R3 ;  /* 0x00000007ff037819 */ /* 0x008fca0000011603 */
[----:B-1----:R-:W-:-:S05]  /*4280*/  VIADD R0, R3, 0x8 ;  /* 0x0000000803007836 */ /* 0x002fca0000000000 */
[----:B------:R1:W-:Y:S06]  /*4290*/  BAR.SYNC.DEFER_BLOCKING R0, 0x100 ;  /* 0x000400000000751d */ /* 0x0003ec0000010000 */
[----:B--2---:R-:W-:-:S06]  /*42a0*/  WARPGROUP.ARRIVE ;  /* 0x00000000000079c5 */ /* 0x004fcc0000000000 */
[----:B------:R-:W-:Y:S03]  /*42b0*/  HGMMA.64x192x16.F32 R24, gdesc[UR20], RZ, !UPT, gsb0 ;  /* 0x02e00000141879f0 */ /* 0x000fe6000c0008ff */
[----:B------:R-:W-:Y:S02]  /*42c0*/  WARPGROUP.DEPBAR.LE gsb0, 0x0 ;  /* 0x00008000000079c5 */ /* 0x000fe40000010000 */
[----:B------:R-:W-:-:S15]  /*42d0*/  WARPGROUP.ARRIVE ;  /* 0x00000000000079c5 */ /* 0x000fde0000000000 */
[----:B------:R-:W-:Y:S03]  /*42e0*/  HGMMA.64x192x16.F32 R24, gdesc[UR8], R24, gsb0 ;  /* 0x02e00000081879f0 */ /* 0x000fe60008000818 */
[----:B------:R-:W-:Y:S02]  /*42f0*/  WARPGROUP.DEPBAR.LE gsb0, 0x0 ;  /* 0x00008000000079c5 */ /* 0x000fe40000010000 */
[----:B------:R-:W-:-:S15]  /*4300*/  WARPGROUP.ARRIVE ;  /* 0x00000000000079c5 */ /* 0x000fde0000000000 */
[----:B------:R-:W-:Y:S03]  /*4310*/  HGMMA.64x192x16.F32 R24, gdesc[UR12], R24, gsb0 ;  /* 0x02e000000c1879f0 */ /* 0x000fe60008000818 */
[----:B------:R-:W-:Y:S02]  /*4320*/  WARPGROUP.DEPBAR.LE gsb0, 0x0 ;  /* 0x00008000000079c5 */ /* 0x000fe40000010000 */
[----:B------:R-:W-:-:S15]  /*4330*/  WARPGROUP.ARRIVE ;  /* 0x00000000000079c5 */ /* 0x000fde0000000000 */
[----:B------:R-:W-:Y:S03]  /*4340*/  HGMMA.64x192x16.F32 R24, gdesc[UR16], R24, gsb0 ;  /* 0x02e00000101879f0 */ /* 0x000fe60008000818 */
[----:B------:R-:W-:Y:S02]  /*4350*/  WARPGROUP.DEPBAR.LE gsb0, 0x0 ;  /* 0x00008000000079c5 */ /* 0x000fe40000010000 */
[----:B-1----:R-:W-:Y:S05]  /*4360*/  @P3 BRA `(.L_x_20) ;  /* 0x00000000002c3947 */ /* 0x002fea0003800000 */
[----:B------:R-:W-:Y:S05]  /*4370*/  @!P0 BRA `(.L_x_21) ;  /* 0x0000000000048947 */ /* 0x000fea0003800000 */
[----:B------:R-:W-:Y:S01]  /*4380*/  BPT.TRAP 0x1 ;  /* 0x000000040000795c */ /* 0x000fe20000300000 */
.L_x_21:
[----:B------:R-:W-:Y:S01]  /*4390*/  ULEA UR7, UR5, UR40, 0x3 ;  /* 0x0000002805077291 */ /* 0x000fe2000f8e183f */
[----:B------:R-:W-:-:S05]  /*43a0*/  IMAD.U32 R0, RZ, RZ, UR6 ;  /* 0x00000006ff007e24 */ /* 0x000fca000f8e00ff */
[----:B------:R-:W-:-:S04]  /*43b0*/  SHF.L.U32 R0, R0, 0x1f, RZ ;  /* 0x0000001f00007819 */ /* 0x000fc800000006ff */
[----:B------:R1:W2:Y:S01]  /*43c0*/  SYNCS.PHASECHK.TRANS64.TRYWAIT P2, [UR7+0x30850], R0 ;  /* 0x03085000ff0075a7 */ /* 0x0002a20008040147 */
[----:B------:R-:W-:Y:S05]  /*43d0*/  @!P0 BRA `(.L_x_22) ;  /* 0x0000000000048947 */ /* 0x000fea0003800000 */
[----:B------:R-:W-:Y:S01]  /*43e0*/  BPT.TRAP 0x1 ;  /* 0x000000040000795c */ /* 0x000fe20000300000 */
.L_x_22:
[----:B--2---:R-:W-:Y:S05]  /*43f0*/  @P2 BRA `(.L_x_20) ;  /* 0x0000000000082947 */ /* 0x004fea0003800000 */
[----:B------:R-:W2:Y:S02]  /*4400*/  SYNCS.PHASECHK.TRANS64.TRYWAIT P2, [UR7+0x30850], R0 ;  /* 0x03085000ff0075a7 */ /* 0x000ea40008040147 */
[----:B--2---:R-:W-:Y:S05]  /*4410*/  @!P2 BRA `(.L_x_23) ;  /* 0x0000005c00c4a947 */ /* 0x004fea0003800000 */
.L_x_20:
[----:B------:R-:W-:Y:S01]  /*4420*/  R2UR UR7, R19 ;  /* 0x00000000130772ca */ /* 0x000fe200000e0000 */
[----:B------:R-:W-:Y:S01]  /*4430*/  UIADD3 UR6, UR40, 0x400, URZ ;  /* 0x0000040028067890 */ /* 0x000fe2000fffe03f */
[----:B------:R-:W-:Y:S01]  /*4440*/  WARPGROUP.ARRIVE ;  /* 0x00000000000079c5 */ /* 0x000fe20000000000 */
[----:B------:R-:W-:Y:S01]  /*4450*/  UMOV UR23, 0x40000040 ;  /* 0x4000004000177882 */ /* 0x000fe20000000000 */
[----:B------:R-:W-:Y:S01]  /*4460*/  UMOV UR21, 0x40000040 ;  /* 0x4000004000157882 */ /* 0x000fe20000000000 */
[----:B------:R-:W-:Y:S01]  /*4470*/  USHF.R.U32.HI UR6, URZ, 0x4, UR6 ;  /* 0x000000043f067899 */ /* 0x000fe20008011606 */
[----:B-12---:R-:W-:Y:S02]  /*4480*/  FMNMX.FTZ R0, R24, R4, !PT ;  /* 0x0000000418007209 */ /* 0x006fe40007810000 */
[----:B------:R-:W-:Y:S01]  /*4490*/  FMNMX.FTZ R14, R26, R7, !PT ;  /* 0x000000071a0e7209 */ /* 0x000fe20007810000 */
[----:B------:R-:W-:Y:S01]  /*44a0*/  ULOP3.LUT UR6, UR6, 0x3fff, URZ, 0xc0, !UPT ;  /* 0x00003fff06067892 */ /* 0x000fe2000f8ec03f */
[----:B------:R-:W-:-:S03]  /*44b0*/  FMNMX.FTZ R3, R25, R0, !PT ;  /* 0x0000000019037209 */ /* 0x000fc60007810000 */
[----:B------:R-:W-:Y:S01]  /*44c0*/  UIADD3 UR7, UR7, 0x1e800, URZ ;  /* 0x0001e80007077890 */ /* 0x000fe2000fffe03f */
[----:B------:R-:W-:-:S03]  /*44d0*/  FMNMX.FTZ R0, R28, R3, !PT ;  /* 0x000000031c007209 */ /* 0x000fc60007810000 */
[----:B------:R-:W-:Y:S01]  /*44e0*/  USHF.R.U32.HI UR7, URZ, 0x4, UR7 ;  /* 0x000000043f077899 */ /* 0x000fe20008011607 */
[----:B------:R-:W-:-:S03]  /*44f0*/  FMNMX.FTZ R3, R29, R0, !PT ;  /* 0x000000001d037209 */ /* 0x000fc60007810000 */
[----:B------:R-:W-:Y:S01]  /*4500*/  ULOP3.LUT UR10, UR7, 0x3fff, URZ, 0xc0, !UPT ;  /* 0x00003fff070a7892 */ /* 0x000fe2000f8ec03f */
[----:B------:R-:W-:Y:S01]  /*4510*/  FMNMX.FTZ R0, R32, R3, !PT ;  /* 0x0000000320007209 */ /* 0x000fe20007810000 */
[----:B------:R-:W-:Y:S02]  /*4520*/  UIMAD UR7, UR5, 0x600, UR6 ;  /* 0x00000600050778a4 */ /* 0x000fe4000f8e0206 */
[----:B------:R-:W-:Y:S01]  /*4530*/  ULOP3.LUT UR6, UR10, 0x10000, URZ, 0xfc, !UPT ;  /* 0x000100000a067892 */ /* 0x000fe2000f8efc3f */
[----:B------:R-:W-:-:S04]  /*4540*/  FMNMX.FTZ R3, R33, R0, !PT ;  /* 0x0000000021037209 */ /* 0x000fc80007810000 */
[----:B------:R-:W-:Y:S01]  /*4550*/  UMOV UR22, UR7 ;  /* 0x0000000700167c82 */ /* 0x000fe20008000000 */
[----:B------:R-:W-:Y:S01]  /*4560*/  FMNMX.FTZ R0, R36, R3, !PT ;  /* 0x0000000324007209 */ /* 0x000fe20007810000 */
[----:B------:R-:W-:Y:S02]  /*4570*/  UMOV UR20, UR6 ;  /* 0x0000000600147c82 */ /* 0x000fe40008000000 */
[----:B------:R-:W-:Y:S01]  /*4580*/  HGMMA.64x64x16.F32 R120, gdesc[UR20].tnspB, R120, gsb0 ;  /* 0x40e00000147879f0 */ /* 0x000fe20008000878 */
[----:B------:R-:W-:Y:S01]  /*4590*/  UIADD3 UR22, UR7, 0x80, URZ ;  /* 0x0000008007167890 */ /* 0x000fe2000fffe03f */
[----:B------:R-:W-:Y:S01]  /*45a0*/  FMNMX.FTZ R3, R37, R0, !PT ;  /* 0x0000000025037209 */ /* 0x000fe20007810000 */
[----:B------:R-:W-:Y:S01]  /*45b0*/  UIADD3 UR20, UR6, 0x2, URZ ;  /* 0x0000000206147890 */ /* 0x000fe2000fffe03f */
[----:B------:R-:W-:Y:S01]  /*45c0*/  UMOV UR23, 0x40000040 ;  /* 0x4000004000177882 */ /* 0x000fe20000000000 */
[----:B------:R-:W-:Y:S01]  /*45d0*/  UMOV UR21, 0x40000040 ;  /* 0x4000004000157882 */ /* 0x000fe20000000000 */
[----:B------:R-:W-:-:S04]  /*45e0*/  FMNMX.FTZ R0, R40, R3, !PT ;  /* 0x0000000328007209 */ /* 0x000fc80007810000 */
        /* <DEDUP_REMOVED lines=16> */
[----:B------:R-:W-:Y:S01]  /*46f0*/  FMNMX.FTZ R3, R73, R0, !PT ;  /* 0x0000000049037209 */ /* 0x000fe20007810000 */
[----:B------:R-:W-:Y:S02]  /*4700*/  WARPGROUP.DEPBAR.LE gsb0, 0x0 ;  /* 0x00008000000079c5 */ /* 0x000fe40000010000 */
[----:B------:R-:W-:Y:S01]  /*4710*/  WARPGROUP.ARRIVE ;  /* 0x00000000000079c5 */ /* 0x000fe20000000000 */
[----:B------:R-:W-:-:S04]  /*4720*/  FMNMX.FTZ R0, R76, R3, !PT ;  /* 0x000000034c007209 */ /* 0x000fc80007810000 */
[----:B------:R-:W-:Y:S01]  /*4730*/  FMNMX.FTZ R3, R77, R0, !PT ;  /* 0x000000004d037209 */ /* 0x000fe20007810000 */
[----:B------:R-:W-:Y:S01]  /*4740*/  HGMMA.64x64x16.F32 R120, gdesc[UR20].tnspB, R120, gsb0 ;  /* 0x40e00000147879f0 */ /* 0x000fe20008000878 */
[----:B------:R-:W-:Y:S02]  /*4750*/  UIADD3 UR22, UR7, 0x100, URZ ;  /* 0x0000010007167890 */ /* 0x000fe4000fffe03f */
[----:B------:R-:W-:Y:S01]  /*4760*/  UIADD3 UR20, UR6, 0x4, URZ ;  /* 0x0000000406147890 */ /* 0x000fe2000fffe03f */
[----:B------:R-:W-:Y:S01]  /*4770*/  FMNMX.FTZ R0, R80, R3, !PT ;  /* 0x0000000350007209 */ /* 0x000fe20007810000 */
[----:B------:R-:W-:Y:S01]  /*4780*/  UMOV UR23, 0x40000040 ;  /* 0x4000004000177882 */ /* 0x000fe20000000000 */
[----:B------:R-:W-:Y:S02]  /*4790*/  UMOV UR21, 0x40000040 ;  /* 0x4000004000157882 */ /* 0x000fe40000000000 */
        /* <DEDUP_REMOVED lines=24> */
[----:B------:R-:W1:Y:S01]  /*4920*/  SHFL.BFLY PT, R3, R10, 0x2, 0x1f ;  /* 0x0c401f000a037f89 */ /* 0x000e6200000e0000 */
[----:B------:R-:W-:Y:S01]  /*4930*/  UMOV UR23, 0x40000040 ;  /* 0x4000004000177882 */ /* 0x000fe20000000000 */
[----:B------:R-:W-:Y:S01]  /*4940*/  UMOV UR21, 0x40000040 ;  /* 0x4000004000157882 */ /* 0x000fe20000000000 */
[----:B-1----:R-:W-:-:S05]  /*4950*/  FMNMX.FTZ R11, R10, R3, !PT ;  /* 0x000000030a0b7209 */ /* 0x002fca0007810000 */
[----:B------:R-:W1:Y:S02]  /*4960*/  SHFL.BFLY PT, R0, R11, 0x1, 0x1f ;  /* 0x0c201f000b007f89 */ /* 0x000e6400000e0000 */
[----:B-1----:R-:W-:Y:S02]  /*4970*/  FMNMX.FTZ R3, R11, R0, !PT ;  /* 0x000000000b037209 */ /* 0x002fe40007810000 */
[----:B------:R-:W1:Y:S03]  /*4980*/  LDC R0, c[0x0][0x988] ;  /* 0x00026200ff007b82 */ /* 0x000e660000000800 */
[C---:B------:R-:W-:Y:S01]  /*4990*/  FADD.FTZ R4, -R3.reuse, R4 ;  /* 0x0000000403047221 */ /* 0x040fe20000010100 */
[----:B------:R-:W-:Y:S02]  /*49a0*/  WARPGROUP.DEPBAR.LE gsb0, 0x0 ;  /* 0x00008000000079c5 */ /* 0x000fe40000010000 */
[----:B------:R-:W-:Y:S01]  /*49b0*/  WARPGROUP.ARRIVE ;  /* 0x00000000000079c5 */ /* 0x000fe20000000000 */
[----:B-1----:R-:W-:-:S05]  /*49c0*/  FMUL.FTZ R9, R3, R0 ;  /* 0x0000000003097220 */ /* 0x002fca0000410000 */
[----:B------:R-:W-:Y:S01]  /*49d0*/  HGMMA.64x64x16.F32 R120, gdesc[UR20].tnspB, R120, gsb0 ;  /* 0x40e00000147879f0 */ /* 0x000fe20008000878 */
[----:B------:R-:W-:Y:S01]  /*49e0*/  UIADD3 UR22, UR7, 0x200, URZ ;  /* 0x0000020007167890 */ /* 0x000fe2000fffe03f */
[-C--:B------:R-:W-:Y:S01]  /*49f0*/  FMUL.FTZ R4, R4, R0.reuse ;  /* 0x0000000004047220 */ /* 0x080fe20000410000 */
[----:B------:R-:W-:Y:S01]  /*4a00*/  UIADD3 UR20, UR6, 0x600, URZ ;  /* 0x0000060006147890 */ /* 0x000fe2000fffe03f */
[-CC-:B------:R-:W-:Y:S01]  /*4a10*/  FFMA.FTZ R24, R24, R0.reuse, -R9.reuse ;  /* 0x0000000018187223 */ /* 0x180fe20000010809 */
[----:B------:R-:W-:Y:S01]  /*4a20*/  UMOV UR23, 0x40000040 ;  /* 0x4000004000177882 */ /* 0x000fe20000000000 */
[----:B------:R-:W-:Y:S01]  /*4a30*/  UMOV UR21, 0x40000040 ;  /* 0x4000004000157882 */ /* 0x000fe20000000000 */
[-CC-:B------:R-:W-:Y:S01]  /*4a40*/  FFMA.FTZ R25, R25, R0.reuse, -R9.reuse ;  /* 0x0000000019197223 */ /* 0x180fe20000010809 */
        /* <DEDUP_REMOVED lines=45> */
[----:B------:R-:W-:Y:S01]  /*4d20*/  FFMA.FTZ R117, R117, R0, -R9 ;  /* 0x0000000075757223 */ /* 0x000fe20000010809 */
[----:B------:R-:W-:Y:S08]  /*4d30*/  MUFU.EX2 R10, R4 ;  /* 0x00000004000a7308 */ /* 0x000ff00000000800 */
[----:B------:R1:W2:Y:S08]  /*4d40*/  MUFU.EX2 R9, R24 ;  /* 0x0000001800097308 */ /* 0x0002b00000000800 */
[----:B------:R-:W3:Y:S01]  /*4d50*/  MUFU.EX2 R4, R25 ;  /* 0x0000001900047308 */ /* 0x000ee20000000800 */
[----:B-1----:R-:W1:Y:S01]  /*4d60*/  S2R R24, SR_TID.X ;  /* 0x0000000000187919 */ /* 0x002e620000002100 */
[----:B------:R-:W-:-:S02]  /*4d70*/  WARPGROUP.DEPBAR.LE gsb0, 0x0 ;  /* 0x00008000000079c5 */ /* 0x000fc40000010000 */
[----:B------:R-:W-:Y:S01]  /*4d80*/  WARPGROUP.ARRIVE ;  /* 0x00000000000079c5 */ /* 0x000fe20000000000 */
[----:B--2---:R-:W-:-:S03]  /*4d90*/  FFMA.FTZ R11, R10, R6, R9 ;  /* 0x000000060a0b7223 */ /* 0x004fc60000010009 */
[----:B------:R-:W-:Y:S02]  /*4da0*/  MUFU.EX2 R29, R29 ;  /* 0x0000001d001d7308 */ /* 0x000fe40000000800 */
[----:B------:R-:W-:Y:S01]  /*4db0*/  HGMMA.64x64x16.F32 R120, gdesc[UR20].tnspB, R120, gsb0 ;  /* 0x40e00000147879f0 */ /* 0x000fe20008000878 */
[----:B------:R-:W-:Y:S02]  /*4dc0*/  UIADD3 UR22, UR7, 0x280, URZ ;  /* 0x0000028007167890 */ /* 0x000fe4000fffe03f */
[----:B------:R-:W-:Y:S01]  /*4dd0*/  UIADD3 UR20, UR6, 0x602, URZ ;  /* 0x0000060206147890 */ /* 0x000fe2000fffe03f */
[C---:B---3--:R-:W-:Y:S01]  /*4de0*/  FADD.FTZ R6, R4.reuse, R11 ;  /* 0x0000000b04067221 */ /* 0x048fe20000010000 */
[----:B------:R-:W-:Y:S01]  /*4df0*/  UMOV UR23, 0x40000040 ;  /* 0x4000004000177882 */ /* 0x000fe20000000000 */
[----:B------:R-:W-:Y:S01]  /*4e00*/  UMOV UR21, 0x40000040 ;  /* 0x4000004000157882 */ /* 0x000fe20000000000 */
[----:B------:R-:W-:Y:S01]  /*4e10*/  F2FP.F16.F32.PACK_AB R4, R4, R9 ;  /* 0x000000090404723e */ /* 0x000fe200000000ff */
[----:B------:R-:W-:Y:S08]  /*4e20*/  MUFU.EX2 R12, R32 ;  /* 0x00000020000c7308 */ /* 0x000ff00000000800 */
[----:B------:R-:W2:Y:S01]  /*4e30*/  MUFU.EX2 R9, R28 ;  /* 0x0000001c00097308 */ /* 0x000ea20000000800 */
[----:B-1----:R-:W-:-:S02]  /*4e40*/  SHF.R.U32.HI R23, RZ, 0x7, R24 ;  /* 0x00000007ff177819 */ /* 0x002fc40000011618 */
[----:B------:R-:W-:-:S05]  /*4e50*/  ISETP.GE.U32.AND P2, PT, R24, 0x180, PT ;  /* 0x000001801800780c */ /* 0x000fca0003f46070 */
[----:B------:R-:W1:Y:S08]  /*4e60*/  MUFU.EX2 R33, R33 ;  /* 0x0000002100217308 */ /* 0x000e700000000800 */
[----:B------:R-:W3:Y:S01]  /*4e70*/  MUFU.EX2 R36, R36 ;  /* 0x0000002400247308 */ /* 0x000ee20000000800 */
[----:B--2---:R-:W-:-:S04]  /*4e80*/  FADD.FTZ R6, R9, R6 ;  /* 0x0000000609067221 */ /* 0x004fc80000010000 */
[C---:B------:R-:W-:Y:S01]  /*4e90*/  FADD.FTZ R11, R29.reuse, R6 ;  /* 0x000000061d0b7221 */ /* 0x040fe20000010000 */
[----:B------:R-:W-:Y:S02]  /*4ea0*/  F2FP.F16.F32.PACK_AB R6, R29, R9 ;  /* 0x000000091d06723e */ /* 0x000fe400000000ff */
[----:B------:R-:W-:Y:S01]  /*4eb0*/  FMNMX.FTZ R9, R27, R14, !PT ;  /* 0x0000000e1b097209 */ /* 0x000fe20007810000 */
[----:B------:R-:W-:Y:S01]  /*4ec0*/  FADD.FTZ R11, R12, R11 ;  /* 0x0000000b0c0b7221 */ /* 0x000fe20000010000 */
[----:B------:R-:W-:Y:S01]  /*4ed0*/  MUFU.EX2 R41, R41 ;  /* 0x0000002900297308 */ /* 0x000fe20000000800 */
[C---:B-1----:R-:W-:Y:S02]  /*4ee0*/  F2FP.F16.F32.PACK_AB R12, R33.reuse, R12 ;  /* 0x0000000c210c723e */ /* 0x042fe400000000ff */
[----:B------:R-:W-:Y:S01]  /*4ef0*/  FMNMX.FTZ R14, R30, R9, !PT ;  /* 0x000000091e0e7209 */ /* 0x000fe20007810000 */
[----:B------:R-:W-:-:S03]  /*4f00*/  FADD.FTZ R11, R33, R11 ;  /* 0x0000000b210b7221 */ /* 0x000fc60000010000 */
[----:B------:R-:W-:Y:S01]  /*4f10*/  FMNMX.FTZ R9, R31, R14, !PT ;  /* 0x0000000e1f097209 */ /* 0x000fe20007810000 */
[----:B---3--:R-:W-:Y:S01]  /*4f20*/  FADD.FTZ R11, R36, R11 ;  /* 0x0000000b240b7221 */ /* 0x008fe20000010000 */
[----:B------:R-:W-:Y:S02]  /*4f30*/  MUFU.EX2 R45, R45 ;  /* 0x0000002d002d7308 */ /* 0x000fe40000000800 */
[----:B------:R-:W-:-:S04]  /*4f40*/  FMNMX.FTZ R14, R34, R9, !PT ;  /* 0x00000009220e7209 */ /* 0x000fc80007810000 */
[----:B------:R-:W-:Y:S02]  /*4f50*/  FMNMX.FTZ R9, R35, R14, !PT ;  /* 0x0000000e23097209 */ /* 0x000fe40007810000 */
[----:B------:R-:W-:Y:S02]  /*4f60*/  MUFU.EX2 R48, R48 ;  /* 0x0000003000307308 */ /* 0x000fe40000000800 */
[----:B------:R-:W-:-:S04]  /*4f70*/  FMNMX.FTZ R14, R38, R9, !PT ;  /* 0x00000009260e7209 */ /* 0x000fc80007810000 */
[----:B------:R-:W-:Y:S02]  /*4f80*/  FMNMX.FTZ R9, R39, R14, !PT ;  /* 0x0000000e27097209 */ /* 0x000fe40007810000 */
[----:B------:R-:W-:Y:S02]  /*4f90*/  MUFU.EX2 R49, R49 ;  /* 0x0000003100317308 */ /* 0x000fe40000000800 */
[----:B------:R-:W-:-:S04]  /*4fa0*/  FMNMX.FTZ R14, R42, R9, !PT ;  /* 0x000000092a0e7209 */ /* 0x000fc80007810000 */
[----:B------:R-:W-:Y:S02]  /*4fb0*/  FMNMX.FTZ R9, R43, R14, !PT ;  /* 0x0000000e2b097209 */ /* 0x000fe40007810000 */
[----:B------:R-:W-:Y:S01]  /*4fc0*/  MUFU.EX2 R52, R52 ;  /* 0x0000003400347308 */ /* 0x000fe20000000800 */
[----:B------:R-:W-:Y:S02]  /*4fd0*/  WARPGROUP.DEPBAR.LE gsb0, 0x0 ;  /* 0x00008000000079c5 */ /* 0x000fe40000010000 */
[----:B------:R-:W-:Y:S01]  /*4fe0*/  WARPGROUP.ARRIVE ;  /* 0x00000000000079c5 */ /* 0x000fe20000000000 */
[----:B------:R-:W-:-:S04]  /*4ff0*/  FMNMX.FTZ R14, R46, R9, !PT ;  /* 0x000000092e0e7209 */ /* 0x000fc80007810000 */
[----:B------:R-:W-:Y:S01]  /*5000*/  FMNMX.FTZ R9, R47, R14, !PT ;  /* 0x0000000e2f097209 */ /* 0x000fe20007810000 */
[----:B------:R-:W-:Y:S01]  /*5010*/  HGMMA.64x64x16.F32 R120, gdesc[UR20].tnspB, R120, gsb0 ;  /* 0x40e00000147879f0 */ /* 0x000fe20008000878 */
[----:B------:R-:W-:Y:S01]  /*5020*/  UIADD3 UR22, UR7, 0x300, URZ ;  /* 0x0000030007167890 */ /* 0x000fe2000fffe03f */
[----:B------:R-:W-:Y:S01]  /*5030*/  MUFU.EX2 R53, R53 ;  /* 0x0000003500357308 */ /* 0x000fe20000000800 */
[----:B------:R-:W-:Y:S01]  /*5040*/  UIADD3 UR20, UR6, 0x604, URZ ;  /* 0x0000060406147890 */ /* 0x000fe2000fffe03f */
[----:B------:R-:W-:Y:S01]  /*5050*/  FMNMX.FTZ R14, R50, R9, !PT ;  /* 0x00000009320e7209 */ /* 0x000fe20007810000 */
[----:B------:R-:W-:Y:S01]  /*5060*/  UMOV UR23, 0x40000040 ;  /* 0x4000004000177882 */ /* 0x000fe20000000000 */
[----:B------:R-:W-:Y:S02]  /*5070*/  UMOV UR21, 0x40000040 ;  /* 0x4000004000157882 */ /* 0x000fe40000000000 */
[----:B------:R-:W-:Y:S02]  /*5080*/  FMNMX.FTZ R9, R51, R14, !PT ;  /* 0x0000000e33097209 */ /* 0x000fe40007810000 */
        /* <DEDUP_REMOVED lines=28> */
[----:B------:R-:W-:Y:S01]  /*5250*/  MUFU.EX2 R73, R73 ;  /* 0x0000004900497308 */ /* 0x000fe20000000800 */
[----:B------:R-:W-:Y:S01]  /*5260*/  FMNMX.FTZ R9, R87, R14, !PT ;  /* 0x0000000e57097209 */ /* 0x000fe20007810000 */
[----:B------:R-:W-:Y:S01]  /*5270*/  HGMMA.64x64x16.F32 R120, gdesc[UR20].tnspB, R120, gsb0 ;  /* 0x40e00000147879f0 */ /* 0x000fe20008000878 */
[----:B------:R-:W-:Y:S02]  /*5280*/  UIADD3 UR22, UR7, 0x380, URZ ;  /* 0x0000038007167890 */ /* 0x000fe4000fffe03f */
[----:B------:R-:W-:Y:S01]  /*5290*/  UIADD3 UR20, UR6, 0x606, URZ ;  /* 0x0000060606147890 */ /* 0x000fe2000fffe03f */
[----:B------:R-:W-:Y:S01]  /*52a0*/  FMNMX.FTZ R14, R90, R9, !PT ;  /* 0x000000095a0e7209 */ /* 0x000fe20007810000 */
[----:B------:R-:W-:Y:S01]  /*52b0*/  UMOV UR23, 0x40000040 ;  /* 0x4000004000177882 */ /* 0x000fe20000000000 */
[----:B------:R-:W-:Y:S01]  /*52c0*/  UMOV UR21, 0x40000040 ;  /* 0x4000004000157882 */ /* 0x000fe20000000000 */
[----:B------:R-:W-:Y:S01]  /*52d0*/  MUFU.EX2 R76, R76 ;  /* 0x0000004c004c7308 */ /* 0x000fe20000000800 */
[----:B------:R-:W-:-:S04]  /*52e0*/  FMNMX.FTZ R9, R91, R14, !PT ;  /* 0x0000000e5b097209 */ /* 0x000fc80007810000 */
[----:B------:R-:W-:-:S03]  /*52f0*/  FMNMX.FTZ R14, R94, R9, !PT ;  /* 0x000000095e0e7209 */ /* 0x000fc60007810000 */
        /* <DEDUP_REMOVED lines=19> */
[----:B------:R-:W-:-:S05]  /*5430*/  FMNMX.FTZ R14, R119, R14, !PT ;  /* 0x0000000e770e7209 */ /* 0x000fca0007810000 */
[----:B------:R-:W1:Y:S02]  /*5440*/  SHFL.BFLY PT, R9, R14, 0x2, 0x1f ;  /* 0x0c401f000e097f89 */ /* 0x000e6400000e0000 */
[----:B------:R-:W-:Y:S01]  /*5450*/  MUFU.EX2 R92, R92 ;  /* 0x0000005c005c7308 */ /* 0x000fe20000000800 */
[----:B------:R-:W-:Y:S02]  /*5460*/  WARPGROUP.DEPBAR.LE gsb0, 0x0 ;  /* 0x00008000000079c5 */ /* 0x000fe40000010000 */
[----:B------:R-:W-:-:S05]  /*5470*/  WARPGROUP.ARRIVE ;  /* 0x00000000000079c5 */ /* 0x000fca0000000000 */
[----:B------:R-:W-:Y:S01]  /*5480*/  MUFU.EX2 R93, R93 ;  /* 0x0000005d005d7308 */ /* 0x000fe20000000800 */
[----:B------:R-:W-:Y:S01]  /*5490*/  HGMMA.64x64x16.F32 R120, gdesc[UR20].tnspB, R120, gsb0 ;  /* 0x40e00000147879f0 */ /* 0x000fe20008000878 */
[----:B------:R-:W-:Y:S02]  /*54a0*/  UIADD3 UR22, UR7, 0x400, URZ ;  /* 0x0000040007167890 */ /* 0x000fe4000fffe03f */
[----:B------:R-:W-:-:S04]  /*54b0*/  UIADD3 UR20, UR6, 0xc00, URZ ;  /* 0x00000c0006147890 */ /* 0x000fc8000fffe03f */
[----:B------:R-:W-:Y:S01]  /*54c0*/  MUFU.EX2 R96, R96 ;  /* 0x0000006000607308 */ /* 0x000fe20000000800 */
[----:B------:R-:W-:Y:S01]  /*54d0*/  UMOV UR23, 0x40000040 ;  /* 0x4000004000177882 */ /* 0x000fe20000000000 */
[----:B------:R-:W-:Y:S01]  /*54e0*/  UMOV UR21, 0x40000040 ;  /* 0x4000004000157882 */ /* 0x000fe20000000000 */
[----:B-1----:R-:W-:-:S05]  /*54f0*/  FMNMX.FTZ R15, R14, R9, !PT ;  /* 0x000000090e0f7209 */ /* 0x002fca0007810000 */
[----:B------:R-:W-:Y:S01]  /*5500*/  MUFU.EX2 R97, R97 ;  /* 0x0000006100617308 */ /* 0x000fe20000000800 */
[----:B------:R-:W1:Y:S07]  /*5510*/  SHFL.BFLY PT, R18, R15, 0x1, 0x1f ;  /* 0x0c201f000f127f89 */ /* 0x000e6e00000e0000 */
[----:B------:R-:W-:Y:S08]  /*5520*/  MUFU.EX2 R100, R100 ;  /* 0x0000006400647308 */ /* 0x000ff00000000800 */
[----:B------:R-:W-:Y:S08]  /*5530*/  MUFU.EX2 R101, R101 ;  /* 0x0000006500657308 */ /* 0x000ff00000000800 */
[----:B------:R-:W-:Y:S01]  /*5540*/  MUFU.EX2 R104, R104 ;  /* 0x0000006800687308 */ /* 0x000fe20000000800 */
[----:B-1----:R-:W-:Y:S01]  /*5550*/  FMNMX.FTZ R9, R15, R18, !PT ;  /* 0x000000120f097209 */ /* 0x002fe20007810000 */
[----:B------:R-:W-:-:S04]  /*5560*/  IMAD.U32 R15, RZ, RZ, UR46 ;  /* 0x0000002eff0f7e24 */ /* 0x000fc8000f8e00ff */
[----:B------:R-:W-:Y:S01]  /*5570*/  FADD.FTZ R7, -R9, R7 ;  /* 0x0000000709077221 */ /* 0x000fe20000010100 */
[----:B------:R-:W-:Y:S01]  /*5580*/  @!P1 LEA R15, R15, UR40, 0x3 ;  /* 0x000000280f0f9c11 */ /* 0x000fe2000f8e18ff */
[-C--:B------:R-:W-:Y:S01]  /*5590*/  FMUL.FTZ R13, R9, R0.reuse ;  /* 0x00000000090d7220 */ /* 0x080fe20000410000 */
[----:B------:R-:W-:Y:S01]  /*55a0*/  MUFU.EX2 R105, R105 ;  /* 0x0000006900697308 */ /* 0x000fe20000000800 */
[-C--:B------:R-:W-:Y:S01]  /*55b0*/  FMUL.FTZ R18, R7, R0.reuse ;  /* 0x0000000007127220 */ /* 0x080fe20000410000 */
[----:B------:R-:W-:Y:S02]  /*55c0*/  VIADD R7, R23, 0x9 ;  /* 0x0000000917077836 */ /* 0x000fe40000000000 */
[-CC-:B------:R-:W-:Y:S01]  /*55d0*/  FFMA.FTZ R26, R26, R0.reuse, -R13.reuse ;  /* 0x000000001a1a7223 */ /* 0x180fe2000001080d */
[----:B------:R-:W-:Y:S02]  /*55e0*/  @!P1 VIADD R15, R15, 0x30840 ;  /* 0x000308400f0f9836 */ /* 0x000fe40000000000 */
        /* <DEDUP_REMOVED lines=25> */
[----:B------:R-:W-:-:S02]  /*5780*/  WARPGROUP.DEPBAR.LE gsb0, 0x0 ;  /* 0x00008000000079c5 */ /* 0x000fc40000010000 */
[----:B------:R-:W-:Y:S01]  /*5790*/  WARPGROUP.ARRIVE ;  /* 0x00000000000079c5 */ /* 0x000fe20000000000 */
[-CC-:B------:R-:W-:Y:S01]  /*57a0*/  FFMA.FTZ R78, R78, R0.reuse, -R13.reuse ;  /* 0x000000004e4e7223 */ /* 0x180fe2000001080d */
[-CC-:B------:R-:W-:Y:S01]  /*57b0*/  FFMA.FTZ R79, R79, R0.reuse, -R13.reuse ;  /* 0x000000004f4f7223 */ /* 0x180fe2000001080d */
[-CC-:B------:R-:W-:Y:S01]  /*57c0*/  FFMA.FTZ R82, R82, R0.reuse, -R13.reuse ;  /* 0x0000000052527223 */ /* 0x180fe2000001080d */
[-CC-:B------:R-:W-:Y:S01]  /*57d0*/  FFMA.FTZ R83, R83, R0.reuse, -R13.reuse ;  /* 0x0000000053537223 */ /* 0x180fe2000001080d */
[-CC-:B------:R-:W-:Y:S01]  /*57e0*/  FFMA.FTZ R86, R86, R0.reuse, -R13.reuse ;  /* 0x0000000056567223 */ /* 0x180fe2000001080d */
[----:B------:R-:W-:Y:S01]  /*57f0*/  HGMMA.64x64x16.F32 R120, gdesc[UR20].tnspB, R120, gsb0 ;  /* 0x40e00000147879f0 */ /* 0x000fe20008000878 */
[----:B------:R-:W-:Y:S01]  /*5800*/  UIADD3 UR22, UR7, 0x480, URZ ;  /* 0x0000048007167890 */ /* 0x000fe2000fffe03f */
[-CC-:B------:R-:W-:Y:S01]  /*5810*/  FFMA.FTZ R87, R87, R0.reuse, -R13.reuse ;  /* 0x0000000057577223 */ /* 0x180fe2000001080d */
        /* <DEDUP_REMOVED lines=19> */
[----:B------:R-:W-:Y:S01]  /*5950*/  SEL R13, R7, 0x9, !P2 ;  /* 0x00000009070d7807 */ /* 0x000fe20005000000 */
[----:B------:R-:W-:Y:S01]  /*5960*/  MUFU.EX2 R18, R18 ;  /* 0x0000001200127308 */ /* 0x000fe20000000800 */
[----:B------:R-:W-:-:S02]  /*5970*/  @!P1 PRMT R15, RZ, 0x654, R15 ;  /* 0x00000654ff0f9816 */ /* 0x000fc4000000000f */
[C---:B------:R-:W-:Y:S01]  /*5980*/  ISETP.GT.AND P2, PT, R8.reuse, RZ, PT ;  /* 0x000000ff0800720c */ /* 0x040fe20003f44270 */
[----:B------:R-:W-:-:S04]  /*5990*/  VIADD R8, R8, 0xffffffff ;  /* 0xffffffff08087836 */ /* 0x000fc80000000000 */
[----:B------:R-:W1:Y:S08]  /*59a0*/  MUFU.EX2 R7, R26 ;  /* 0x0000001a00077308 */ /* 0x000e700000000800 */
[----:B------:R-:W2:Y:S08]  /*59b0*/  MUFU.EX2 R14, R27 ;  /* 0x0000001b000e7308 */ /* 0x000eb00000000800 */
[----:B------:R-:W-:Y:S08]  /*59c0*/  MUFU.EX2 R30, R30 ;  /* 0x0000001e001e7308 */ /* 0x000ff00000000800 */
[----:B------:R-:W3:Y:S08]  /*59d0*/  MUFU.EX2 R31, R31 ;  /* 0x0000001f001f7308 */ /* 0x000ef00000000800 */
[----:B------:R-:W-:Y:S08]  /*59e0*/  MUFU.EX2 R34, R34 ;  /* 0x0000002200227308 */ /* 0x000ff00000000800 */
[----:B------:R-:W4:Y:S01]  /*59f0*/  MUFU.EX2 R35, R35 ;  /* 0x0000002300237308 */ /* 0x000f220000000800 */
[----:B------:R-:W-:-:S02]  /*5a00*/  WARPGROUP.DEPBAR.LE gsb0, 0x0 ;  /* 0x00008000000079c5 */ /* 0x000fc40000010000 */
[----:B------:R-:W-:-:S05]  /*5a10*/  WARPGROUP.ARRIVE ;  /* 0x00000000000079c5 */ /* 0x000fca0000000000 */
[----:B------:R-:W-:Y:S01]  /*5a20*/  MUFU.EX2 R39, R39 ;  /* 0x0000002700277308 */ /* 0x000fe20000000800 */
[----:B------:R-:W-:Y:S01]  /*5a30*/  HGMMA.64x64x16.F32 R120, gdesc[UR20].tnspB, R120, gsb0 ;  /* 0x40e00000147879f0 */ /* 0x000fe20008000878 */
[----:B------:R-:W-:Y:S02]  /*5a40*/  UIADD3 UR22, UR7, 0x500, URZ ;  /* 0x0000050007167890 */ /* 0x000fe4000fffe03f */
[----:B------:R-:W-:-:S04]  /*5a50*/  UIADD3 UR20, UR6, 0xc04, URZ ;  /* 0x00000c0406147890 */ /* 0x000fc8000fffe03f */
[----:B------:R-:W-:Y:S01]  /*5a60*/  MUFU.EX2 R43, R43 ;  /* 0x0000002b002b7308 */ /* 0x000fe20000000800 */
[----:B------:R-:W-:Y:S01]  /*5a70*/  UMOV UR23, 0x40000040 ;  /* 0x4000004000177882 */ /* 0x000fe20000000000 */
[----:B------:R-:W-:-:S06]  /*5a80*/  UMOV UR21, 0x40000040 ;  /* 0x4000004000157882 */ /* 0x000fcc0000000000 */
[----:B------:R-:W-:Y:S08]  /*5a90*/  MUFU.EX2 R47, R47 ;  /* 0x0000002f002f7308 */ /* 0x000ff00000000800 */
[----:B------:R-:W-:Y:S08]  /*5aa0*/  MUFU.EX2 R50, R50 ;  /* 0x0000003200327308 */ /* 0x000ff00000000800 */
[----:B------:R-:W-:Y:S08]  /*5ab0*/  MUFU.EX2 R26, R51 ;  /* 0x00000033001a7308 */ /* 0x000ff00000000800 */
[----:B------:R-:W-:Y:S08]  /*5ac0*/  MUFU.EX2 R51, R54 ;  /* 0x0000003600337308 */ /* 0x000ff00000000800 */
[----:B------:R-:W-:Y:S08]  /*5ad0*/  MUFU.EX2 R55, R55 ;  /* 0x0000003700377308 */ /* 0x000ff00000000800 */
[----:B------:R-:W-:Y:S08]  /*5ae0*/  MUFU.EX2 R58, R58 ;  /* 0x0000003a003a7308 */ /* 0x000ff00000000800 */
[----:B------:R-:W-:Y:S08]  /*5af0*/  MUFU.EX2 R25, R59 ;  /* 0x0000003b00197308 */ /* 0x000ff00000000800 */
[----:B------:R-:W-:Y:S01]  /*5b00*/  MUFU.EX2 R59, R62 ;  /* 0x0000003e003b7308 */ /* 0x000fe20000000800 */
        /* <DEDUP_REMOVED lines=9> */
[----:B------:R-:W-:-:S05]  /*5ba0*/  UMOV UR6, UR47 ;  /* 0x0000002f00067c82 */ /* 0x000fca0008000000 */
        /* <DEDUP_REMOVED lines=11> */
[----:B------:R-:W-:Y:S07]  /*5c60*/  HGMMA.64x64x16.F32 R120, gdesc[UR20].tnspB, R120, gsb0 ;  /* 0x40e00000147879f0 */ /* 0x000fee0008000878 */
[----:B------:R-:W-:Y:S08]  /*5c70*/  MUFU.EX2 R86, R86 ;  /* 0x0000005600567308 */ /* 0x000ff00000000800 */
        /* <DEDUP_REMOVED lines=10> */
[----:B------:R5:W-:Y:S06]  /*5d20*/  BAR.ARV R13, 0x100 ;  /* 0x0004000d0000751d */ /* 0x000bec0000002000 */
[----:B------:R1:W-:Y:S01]  /*5d30*/  @!P1 SYNCS.ARRIVE.TRANS64.RED.A1T0 RZ, [R15+URZ], RZ ;  /* 0x000000ff0fff99a7 */ /* 0x0003e2000810043f */
[----:B------:R-:W-:Y:S01]  /*5d40*/  MUFU.EX2 R108, R108 ;  /* 0x0000006c006c7308 */ /* 0x000fe20000000800 */
[-C--:B------:R-:W-:Y:S01]  /*5d50*/  FMUL.FTZ R120, R120, R10.reuse ;  /* 0x0000000a78787220 */ /* 0x080fe20000410000 */
[-C--:B------:R-:W-:Y:S01]  /*5d60*/  FMUL.FTZ R121, R121, R10.reuse ;  /* 0x0000000a79797220 */ /* 0x080fe20000410000 */
[-C--:B------:R-:W-:Y:S01]  /*5d70*/  FMUL.FTZ R124, R124, R10.reuse ;  /* 0x0000000a7c7c7220 */ /* 0x080fe20000410000 */
[-C--:B------:R-:W-:Y:S01]  /*5d80*/  FMUL.FTZ R125, R125, R10.reuse ;  /* 0x0000000a7d7d7220 */ /* 0x080fe20000410000 */
[-C--:B------:R-:W-:Y:S01]  /*5d90*/  FMUL.FTZ R128, R128, R10.reuse ;  /* 0x0000000a80807220 */ /* 0x080fe20000410000 */
[-C--:B------:R-:W-:Y:S01]  /*5da0*/  FMUL.FTZ R129, R129, R10.reuse ;  /* 0x0000000a81817220 */ /* 0x080fe20000410000 */
[----:B-1----:R-:W-:Y:S01]  /*5db0*/  IMAD.U32 R15, RZ, RZ, UR5 ;  /* 0x00000005ff0f7e24 */ /* 0x002fe2000f8e00ff */
[----:B------:R-:W-:Y:S01]  /*5dc0*/  MUFU.EX2 R109, R109 ;  /* 0x0000006d006d7308 */ /* 0x000fe20000000800 */
[----:B------:R-:W-:Y:S01]  /*5dd0*/  UMOV UR5, UR46 ;  /* 0x0000002e00057c82 */ /* 0x000fe20008000000 */
[-C--:B------:R-:W-:Y:S01]  /*5de0*/  FMUL.FTZ R132, R132, R10.reuse ;  /* 0x0000000a84847220 */ /* 0x080fe20000410000 */
[-C--:B------:R-:W-:Y:S01]  /*5df0*/  FMUL.FTZ R133, R133, R10.reuse ;  /* 0x0000000a85857220 */ /* 0x080fe20000410000 */
[----:B------:R-:W-:Y:S01]  /*5e00*/  @!P1 LEA R15, R15, UR40, 0x3 ;  /* 0x000000280f0f9c11 */ /* 0x000fe2000f8e18ff */
[-C--:B------:R-:W-:Y:S01]  /*5e10*/  FMUL.FTZ R136, R136, R10.reuse ;  /* 0x0000000a88887220 */ /* 0x080fe20000410000 */
[-C--:B------:R-:W-:Y:S01]  /*5e20*/  FMUL.FTZ R137, R137, R10.reuse ;  /* 0x0000000a89897220 */ /* 0x080fe20000410000 */
[----:B------:R-:W-:Y:S01]  /*5e30*/  FMUL.FTZ R140, R140, R10 ;  /* 0x0000000a8c8c7220 */ /* 0x000fe20000410000 */
[----:B------:R-:W-:Y:S01]  /*5e40*/  MUFU.EX2 R111, R111 ;  /* 0x0000006f006f7308 */ /* 0x000fe20000000800 */
[----:B-----5:R-:W-:-:S02]  /*5e50*/  @!P1 VIADD R13, R15, 0x30860 ;  /* 0x000308600f0d9836 */ /* 0x020fc40000000000 */
[-C--:B------:R-:W-:Y:S01]  /*5e60*/  FMUL.FTZ R141, R141, R10.reuse ;  /* 0x0000000a8d8d7220 */ /* 0x080fe20000410000 */
[-C--:B------:R-:W-:Y:S01]  /*5e70*/  FMUL.FTZ R144, R144, R10.reuse ;  /* 0x0000000a90907220 */ /* 0x080fe20000410000 */
[-C--:B------:R-:W-:Y:S01]  /*5e80*/  FMUL.FTZ R145, R145, R10.reuse ;  /* 0x0000000a91917220 */ /* 0x080fe20000410000 */
[----:B------:R-:W-:Y:S01]  /*5e90*/  FMUL.FTZ R148, R148, R10 ;  /* 0x0000000a94947220 */ /* 0x000fe20000410000 */
[----:B------:R-:W-:Y:S01]  /*5ea0*/  @!P1 PRMT R15, RZ, 0x654, R13 ;  /* 0x00000654ff0f9816 */ /* 0x000fe2000000000d */
[----:B------:R-:W-:Y:S01]  /*5eb0*/  FFMA.FTZ R13, R18, R5, R7 ;  /* 0x00000005120d7223 */ /* 0x000fe20000010007 */
[C---:B--2---:R-:W-:Y:S01]  /*5ec0*/  F2FP.F16.F32.PACK_AB R5, R14.reuse, R7 ;  /* 0x000000070e05723e */ /* 0x044fe200000000ff */
[----:B------:R-:W-:Y:S01]  /*5ed0*/  MUFU.EX2 R112, R112 ;  /* 0x0000007000707308 */ /* 0x000fe20000000800 */
[----:B---3--:R-:W-:Y:S01]  /*5ee0*/  F2FP.F16.F32.PACK_AB R7, R31, R30 ;  /* 0x0000001e1f07723e */ /* 0x008fe200000000ff */
[----:B------:R-:W-:Y:S01]  /*5ef0*/  FADD.FTZ R13, R14, R13 ;  /* 0x0000000d0e0d7221 */ /* 0x000fe20000010000 */
[----:B------:R1:W-:Y:S01]  /*5f00*/  @!P1 SYNCS.ARRIVE.TRANS64.RED.A1T0 RZ, [R15+URZ], RZ ;  /* 0x000000ff0fff99a7 */ /* 0x0003e2000810043f */
[----:B------:R-:W-:Y:S01]  /*5f10*/  FMUL.FTZ R149, R149, R10 ;  /* 0x0000000a95957220 */ /* 0x000fe20000410000 */
[----:B------:R-:W-:Y:S01]  /*5f20*/  FMUL.FTZ R122, R122, R18 ;  /* 0x000000127a7a7220 */ /* 0x000fe20000410000 */
[----:B------:R-:W-:Y:S01]  /*5f30*/  FADD.FTZ R30, R30, R13 ;  /* 0x0000000d1e1e7221 */ /* 0x000fe20000010000 */
[----:B------:R2:W-:Y:S01]  /*5f40*/  STSM.16.M88.4 [R2+0x1e800], R4 ;  /* 0x01e8000402007844 */ /* 0x0005e20000000200 */
[----:B------:R-:W3:Y:S01]  /*5f50*/  MUFU.EX2 R14, R37 ;  /* 0x00000025000e7308 */ /* 0x000ee20000000800 */
[----:B----4-:R-:W-:Y:S01]  /*5f60*/  F2FP.F16.F32.PACK_AB R13, R35, R34 ;  /* 0x00000022230d723e */ /* 0x010fe200000000ff */
[----:B------:R-:W-:Y:S01]  /*5f70*/  FADD.FTZ R31, R31, R30 ;  /* 0x0000001e1f1f7221 */ /* 0x000fe20000010000 */
[-C--:B------:R-:W-:Y:S01]  /*5f80*/  FMUL.FTZ R123, R123, R18.reuse ;  /* 0x000000127b7b7220 */ /* 0x080fe20000410000 */
[-C--:B------:R-:W-:Y:S01]  /*5f90*/  FMUL.FTZ R126, R126, R18.reuse ;  /* 0x000000127e7e7220 */ /* 0x080fe20000410000 */
[-C--:B------:R-:W-:Y:S01]  /*5fa0*/  FMUL.FTZ R127, R127, R18.reuse ;  /* 0x000000127f7f7220 */ /* 0x080fe20000410000 */
[----:B------:R-:W-:Y:S01]  /*5fb0*/  FADD.FTZ R28, R34, R31 ;  /* 0x0000001f221c7221 */ /* 0x000fe20000010000 */
[-C--:B------:R-:W-:Y:S01]  /*5fc0*/  FMUL.FTZ R130, R130, R18.reuse ;  /* 0x0000001282827220 */ /* 0x080fe20000410000 */
[----:B-1----:R-:W1:Y:S01]  /*5fd0*/  MUFU.EX2 R15, R38 ;  /* 0x00000026000f7308 */ /* 0x002e620000000800 */
[-C--:B------:R-:W-:Y:S01]  /*5fe0*/  FMUL.FTZ R131, R131, R18.reuse ;  /* 0x0000001283837220 */ /* 0x080fe20000410000 */
[----:B------:R-:W-:Y:S01]  /*5ff0*/  FADD.FTZ R28, R35, R28 ;  /* 0x0000001c231c7221 */ /* 0x000fe20000010000 */
[-C--:B------:R-:W-:Y:S01]  /*6000*/  FMUL.FTZ R134, R134, R18.reuse ;  /* 0x0000001286867220 */ /* 0x080fe20000410000 */
[-C--:B------:R-:W-:Y:S01]  /*6010*/  FMUL.FTZ R135, R135, R18.reuse ;  /* 0x0000001287877220 */ /* 0x080fe20000410000 */
[-C--:B------:R-:W-:Y:S01]  /*6020*/  FMUL.FTZ R138, R138, R18.reuse ;  /* 0x000000128a8a7220 */ /* 0x080fe20000410000 */
[-C--:B------:R-:W-:Y:S01]  /*6030*/  FMUL.FTZ R139, R139, R18.reuse ;  /* 0x000000128b8b7220 */ /* 0x080fe20000410000 */
[----:B------:R-:W-:Y:S01]  /*6040*/  FMUL.FTZ R142, R142, R18 ;  /* 0x000000128e8e7220 */ /* 0x000fe20000410000 */
[----:B--2---:R-:W2:Y:S01]  /*6050*/  MUFU.EX2 R4, R40 ;  /* 0x0000002800047308 */ /* 0x004ea20000000800 */
[C---:B---3--:R-:W-:Y:S01]  /*6060*/  FADD.FTZ R11, R14.reuse, R11 ;  /* 0x0000000b0e0b7221 */ /* 0x048fe20000010000 */
[----:B------:R-:W-:Y:S01]  /*6070*/  F2FP.F16.F32.PACK_AB R14, R14, R36 ;  /* 0x000000240e0e723e */ /* 0x000fe200000000ff */
[-C--:B------:R-:W-:Y:S01]  /*6080*/  FMUL.FTZ R143, R143, R18.reuse ;  /* 0x000000128f8f7220 */ /* 0x080fe20000410000 */
[-C--:B------:R-:W-:Y:S01]  /*6090*/  FMUL.FTZ R146, R146, R18.reuse ;  /* 0x0000001292927220 */ /* 0x080fe20000410000 */
[-C--:B------:R-:W-:Y:S01]  /*60a0*/  FMUL.FTZ R147, R147, R18.reuse ;  /* 0x0000001293937220 */ /* 0x080fe20000410000 */
[-C--:B------:R-:W-:Y:S01]  /*60b0*/  FMUL.FTZ R150, R150, R18.reuse ;  /* 0x0000001296967220 */ /* 0x080fe20000410000 */
[----:B------:R-:W-:Y:S01]  /*60c0*/  FMUL.FTZ R151, R151, R18 ;  /* 0x0000001297977220 */ /* 0x000fe20000410000 */
[----:B------:R-:W3:Y:S01]  /*60d0*/  MUFU.EX2 R5, R42 ;  /* 0x0000002a00057308 */ /* 0x000ee20000000800 */
[----:B-1----:R-:W-:Y:S01]  /*60e0*/  FADD.FTZ R28, R15, R28 ;  /* 0x0000001c0f1c7221 */ /* 0x002fe20000010000 */
[----:B------:R-:W-:-:S03]  /*60f0*/  F2FP.F16.F32.PACK_AB R15, R39, R15 ;  /* 0x0000000f270f723e */ /* 0x000fc600000000ff */
[----:B------:R-:W-:Y:S02]  /*6100*/  FADD.FTZ R28, R39, R28 ;  /* 0x0000001c271c7221 */ /* 0x000fe40000010000 */
[----:B------:R1:W-:Y:S01]  /*6110*/  STSM.16.M88.4 [R152], R12 ;  /* 0x0000000c98007844 */ /* 0x0003e20000000200 */
[----:B------:R-:W4:Y:S01]  /*6120*/  MUFU.EX2 R6, R44 ;  /* 0x0000002c00067308 */ /* 0x000f220000000800 */
[----:B--2---:R-:W-:Y:S01]  /*6130*/  FADD.FTZ R30, R4, R11 ;  /* 0x0000000b041e7221 */ /* 0x004fe20000010000 */
[----:B------:R-:W-:-:S03]  /*6140*/  F2FP.F16.F32.PACK_AB R4, R41, R4 ;  /* 0x000000042904723e */ /* 0x000fc600000000ff */
[----:B------:R-:W-:-:S03]  /*6150*/  FADD.FTZ R11, R41, R30 ;  /* 0x0000001e290b7221 */ /* 0x000fc60000010000 */
[----:B------:R-:W2:Y:S01]  /*6160*/  MUFU.EX2 R7, R46 ;  /* 0x0000002e00077308 */ /* 0x000ea20000000800 */
[----:B---3--:R-:W-:Y:S01]  /*6170*/  FADD.FTZ R28, R5, R28 ;  /* 0x0000001c051c7221 */ /* 0x008fe20000010000 */
[----:B------:R-:W-:-:S03]  /*6180*/  F2FP.F16.F32.PACK_AB R5, R43, R5 ;  /* 0x000000052b05723e */ /* 0x000fc600000000ff */
[----:B------:R-:W-:-:S03]  /*6190*/  FADD.FTZ R28, R43, R28 ;  /* 0x0000001c2b1c7221 */ /* 0x000fc60000010000 */
[----:B-1----:R-:W-:Y:S01]  /*61a0*/  MUFU.EX2 R13, R110 ;  /* 0x0000006e000d7308 */ /* 0x002fe20000000800 */
[----:B----4-:R-:W-:Y:S01]  /*61b0*/  FADD.FTZ R30, R6, R11 ;  /* 0x0000000b061e7221 */ /* 0x010fe20000010000 */
[----:B------:R-:W-:-:S03]  /*61c0*/  F2FP.F16.F32.PACK_AB R6, R45, R6 ;  /* 0x000000062d06723e */ /* 0x000fc600000000ff */
[----:B------:R-:W-:-:S03]  /*61d0*/  FADD.FTZ R11, R45, R30 ;  /* 0x0000001e2d0b7221 */ /* 0x000fc60000010000 */
[----:B------:R-:W-:Y:S01]  /*61e0*/  MUFU.EX2 R15, R114 ;  /* 0x00000072000f7308 */ /* 0x000fe20000000800 */
[----:B--2---:R-:W-:Y:S01]  /*61f0*/  FADD.FTZ R28, R7, R28 ;  /* 0x0000001c071c7221 */ /* 0x004fe20000010000 */
[----:B------:R-:W-:Y:S01]  /*6200*/  FADD.FTZ R30, R48, R11 ;  /* 0x0000000b301e7221 */ /* 0x000fe20000010000 */
[----:B------:R-:W-:Y:S02]  /*6210*/  F2FP.F16.F32.PACK_AB R48, R49, R48 ;  /* 0x000000303130723e */ /* 0x000fe400000000ff */
[----:B------:R-:W-:Y:S01]  /*6220*/  FADD.FTZ R11, R47, R28 ;  /* 0x0000001c2f0b7221 */ /* 0x000fe20000010000 */
[----:B------:R-:W-:Y:S01]  /*6230*/  FADD.FTZ R27, R49, R30 ;  /* 0x0000001e311b7221 */ /* 0x000fe20000010000 */
[----:B------:R-:W-:Y:S01]  /*6240*/  F2FP.F16.F32.PACK_AB R49, R26, R50 ;  /* 0x000000321a31723e */ /* 0x000fe200000000ff */
[----:B------:R-:W-:Y:S01]  /*6250*/  MUFU.EX2 R113, R113 ;  /* 0x0000007100717308 */ /* 0x000fe20000000800 */
[----:B------:R-:W-:Y:S01]  /*6260*/  FADD.FTZ R11, R50, R11 ;  /* 0x0000000b320b7221 */ /* 0x000fe20000010000 */
[----:B------:R-:W-:Y:S01]  /*6270*/  FADD.FTZ R30, R52, R27 ;  /* 0x0000001b341e7221 */ /* 0x000fe20000010000 */
[----:B------:R-:W-:-:S02]  /*6280*/  F2FP.F16.F32.PACK_AB R7, R47, R7 ;  /* 0x000000072f07723e */ /* 0x000fc400000000ff */
[----:B------:R-:W-:Y:S01]  /*6290*/  FADD.FTZ R28, R26, R11 ;  /* 0x0000000b1a1c7221 */ /* 0x000fe20000010000 */
[C---:B------:R-:W-:Y:S01]  /*62a0*/  FADD.FTZ R27, R53.reuse, R30 ;  /* 0x0000001e351b7221 */ /* 0x040fe20000010000 */
[----:B------:R-:W-:Y:S01]  /*62b0*/  F2FP.F16.F32.PACK_AB R50, R53, R52 ;  /* 0x000000343532723e */ /* 0x000fe200000000ff */
[----:B------:R1:W-:Y:S01]  /*62c0*/  STSM.16.M88.4 [R17], R4 ;  /* 0x0000000411007844 */ /* 0x0003e20000000200 */
[----:B------:R-:W-:Y:S01]  /*62d0*/  FADD.FTZ R28, R51, R28 ;  /* 0x0000001c331c7221 */ /* 0x000fe20000010000 */
[----:B------:R-:W-:Y:S01]  /*62e0*/  FADD.FTZ R30, R56, R27 ;  /* 0x0000001b381e7221 */ /* 0x000fe20000010000 */
[----:B------:R-:W2:Y:S01]  /*62f0*/  MUFU.EX2 R11, R91 ;  /* 0x0000005b000b7308 */ /* 0x000ea20000000800 */
[----:B------:R-:W-:Y:S01]  /*6300*/  F2FP.F16.F32.PACK_AB R56, R57, R56 ;  /* 0x000000383938723e */ /* 0x000fe200000000ff */
[----:B------:R-:W-:Y:S01]  /*6310*/  FADD.FTZ R27, R55, R28 ;  /* 0x0000001c371b7221 */ /* 0x000fe20000010000 */
[----:B------:R-:W-:Y:S01]  /*6320*/  FADD.FTZ R29, R57, R30 ;  /* 0x0000001e391d7221 */ /* 0x000fe20000010000 */
[----:B------:R-:W-:-:S02]  /*6330*/  F2FP.F16.F32.PACK_AB R51, R55, R51 ;  /* 0x000000333733723e */ /* 0x000fc400000000ff */
[----:B------:R-:W-:Y:S01]  /*6340*/  FADD.FTZ R28, R58, R27 ;  /* 0x0000001b3a1c7221 */ /* 0x000fe20000010000 */
[----:B------:R-:W-:Y:S01]  /*6350*/  FADD.FTZ R30, R60, R29 ;  /* 0x0000001d3c1e7221 */ /* 0x000fe20000010000 */
[----:B------:R-:W3:Y:S01]  /*6360*/  MUFU.EX2 R91, R94 ;  /* 0x0000005e005b7308 */ /* 0x000ee20000000800 */
[C---:B------:R-:W-:Y:S01]  /*6370*/  F2FP.F16.F32.PACK_AB R57, R25.reuse, R58 ;  /* 0x0000003a1939723e */ /* 0x040fe200000000ff */
[----:B------:R-:W-:Y:S01]  /*6380*/  FADD.FTZ R28, R25, R28 ;  /* 0x0000001c191c7221 */ /* 0x000fe20000010000 */
[C---:B------:R-:W-:Y:S01]  /*6390*/  FADD.FTZ R27, R61.reuse, R30 ;  /* 0x0000001e3d1b7221 */ /* 0x040fe20000010000 */
[----:B------:R-:W-:Y:S01]  /*63a0*/  F2FP.F16.F32.PACK_AB R58, R61, R60 ;  /* 0x0000003c3d3a723e */ /* 0x000fe200000000ff */
[----:B------:R4:W-:Y:S01]  /*63b0*/  STSM.16.M88.4 [R16], R48 ;  /* 0x0000003010007844 */ /* 0x0009e20000000200 */
[----:B------:R-:W-:Y:S01]  /*63c0*/  FADD.FTZ R28, R59, R28 ;  /* 0x0000001c3b1c7221 */ /* 0x000fe20000010000 */
[----:B------:R-:W-:Y:S01]  /*63d0*/  FADD.FTZ R30, R64, R27 ;  /* 0x0000001b401e7221 */ /* 0x000fe20000010000 */
[----:B------:R-:W5:Y:S01]  /*63e0*/  MUFU.EX2 R115, R115 ;  /* 0x0000007300737308 */ /* 0x000f620000000800 */
[----:B------:R-:W-:Y:S01]  /*63f0*/  F2FP.F16.F32.PACK_AB R64, R65, R64 ;  /* 0x000000404140723e */ /* 0x000fe200000000ff */
[----:B------:R-:W-:Y:S01]  /*6400*/  FADD.FTZ R27, R63, R28 ;  /* 0x0000001c3f1b7221 */ /* 0x000fe20000010000 */
[----:B------:R-:W-:Y:S01]  /*6410*/  FADD.FTZ R29, R65, R30 ;  /* 0x0000001e411d7221 */ /* 0x000fe20000010000 */
[----:B------:R-:W-:-:S02]  /*6420*/  F2FP.F16.F32.PACK_AB R59, R63, R59 ;  /* 0x0000003b3f3b723e */ /* 0x000fc400000000ff */
[----:B------:R-:W-:Y:S01]  /*6430*/  FADD.FTZ R27, R66, R27 ;  /* 0x0000001b421b7221 */ /* 0x000fe20000010000 */
[----:B------:R-:W-:Y:S01]  /*6440*/  FADD.FTZ R28, R68, R29 ;  /* 0x0000001d441c7221 */ /* 0x000fe20000010000 */
[----:B------:R-:W4:Y:S01]  /*6450*/  MUFU.EX2 R116, R116 ;  /* 0x0000007400747308 */ /* 0x000f220000000800 */
[C---:B------:R-:W-:Y:S01]  /*6460*/  F2FP.F16.F32.PACK_AB R65, R24.reuse, R66 ;  /* 0x000000421841723e */ /* 0x040fe200000000ff */
[----:B------:R-:W-:Y:S01]  /*6470*/  FADD.FTZ R26, R24, R27 ;  /* 0x0000001b181a7221 */ /* 0x000fe20000010000 */
[C---:B------:R-:W-:Y:S01]  /*6480*/  FADD.FTZ R27, R69.reuse, R28 ;  /* 0x0000001c451b7221 */ /* 0x040fe20000010000 */
[----:B------:R-:W-:Y:S01]  /*6490*/  F2FP.F16.F32.PACK_AB R66, R69, R68 ;  /* 0x000000444542723e */ /* 0x000fe200000000ff */
[----:B------:R2:W-:Y:S01]  /*64a0*/  STSM.16.M88.4 [R2+0x24800], R56 ;  /* 0x0248003802007844 */ /* 0x0005e20000000200 */
[----:B------:R-:W-:Y:S01]  /*64b0*/  FADD.FTZ R26, R67, R26 ;  /* 0x0000001a431a7221 */ /* 0x000fe20000010000 */
[----:B------:R-:W-:Y:S01]  /*64c0*/  FADD.FTZ R28, R72, R27 ;  /* 0x0000001b481c7221 */ /* 0x000fe20000010000 */
[----:B------:R-:W4:Y:S01]  /*64d0*/  MUFU.EX2 R117, R117 ;  /* 0x0000007500757308 */ /* 0x000f220000000800 */
[----:B------:R-:W-:Y:S01]  /*64e0*/  F2FP.F16.F32.PACK_AB R72, R73, R72 ;  /* 0x000000484948723e */ /* 0x000fe200000000ff */
[----:B------:R-:W-:Y:S01]  /*64f0*/  FADD.FTZ R27, R71, R26 ;  /* 0x0000001a471b7221 */ /* 0x000fe20000010000 */
[----:B------:R-:W-:Y:S01]  /*6500*/  FADD.FTZ R29, R73, R28 ;  /* 0x0000001c491d7221 */ /* 0x000fe20000010000 */
[----:B------:R-:W-:-:S02]  /*6510*/  F2FP.F16.F32.PACK_AB R67, R71, R67 ;  /* 0x000000434743723e */ /* 0x000fc400000000ff */
[----:B------:R-:W-:Y:S01]  /*6520*/  FADD.FTZ R26, R74, R27 ;  /* 0x0000001b4a1a7221 */ /* 0x000fe20000010000 */
[----:B------:R-:W-:Y:S01]  /*6530*/  FADD.FTZ R28, R76, R29 ;  /* 0x0000001d4c1c7221 */ /* 0x000fe20000010000 */
[----:B------:R-:W-:Y:S01]  /*6540*/  MUFU.EX2 R119, R119 ;  /* 0x0000007700777308 */ /* 0x000fe20000000800 */
[C---:B------:R-:W-:Y:S01]  /*6550*/  F2FP.F16.F32.PACK_AB R73, R23.reuse, R74 ;  /* 0x0000004a1749723e */ /* 0x040fe200000000ff */
[----:B------:R-:W-:Y:S01]  /*6560*/  FADD.FTZ R26, R23, R26 ;  /* 0x0000001a171a7221 */ /* 0x000fe20000010000 */
[C---:B-1----:R-:W-:Y:S01]  /*6570*/  FADD.FTZ R5, R77.reuse, R28 ;  /* 0x0000001c4d057221 */ /* 0x042fe20000010000 */
[----:B------:R-:W-:Y:S01]  /*6580*/  F2FP.F16.F32.PACK_AB R74, R77, R76 ;  /* 0x0000004c4d4a723e */ /* 0x000fe200000000ff */
[----:B------:R1:W-:Y:S01]  /*6590*/  STSM.16.M88.4 [R154], R64 ;  /* 0x000000409a007844 */ /* 0x0003e20000000200 */
[----:B------:R-:W-:Y:S01]  /*65a0*/  FADD.FTZ R26, R75, R26 ;  /* 0x0000001a4b1a7221 */ /* 0x000fe20000010000 */
[----:B------:R-:W-:Y:S01]  /*65b0*/  FADD.FTZ R4, R80, R5 ;  /* 0x0000000550047221 */ /* 0x000fe20000010000 */
[----:B------:R-:W-:-:S02]  /*65c0*/  F2FP.F16.F32.PACK_AB R80, R81, R80 ;  /* 0x000000505150723e */ /* 0x000fc400000000ff */
[----:B------:R-:W-:Y:S01]  /*65d0*/  FADD.FTZ R5, R79, R26 ;  /* 0x0000001a4f057221 */ /* 0x000fe20000010000 */
[----:B------:R-:W-:Y:S01]  /*65e0*/  FADD.FTZ R7, R81, R4 ;  /* 0x0000000451077221 */ /* 0x000fe20000010000 */
[----:B------:R-:W-:Y:S02]  /*65f0*/  F2FP.F16.F32.PACK_AB R75, R79, R75 ;  /* 0x0000004b4f4b723e */ /* 0x000fe400000000ff */
[----:B------:R-:W-:Y:S01]  /*6600*/  FADD.FTZ R4, R82, R5 ;  /* 0x0000000552047221 */ /* 0x000fe20000010000 */
[----:B------:R-:W-:Y:S01]  /*6610*/  FADD.FTZ R6, R84, R7 ;  /* 0x0000000754067221 */ /* 0x000fe20000010000 */
[C---:B------:R-:W-:Y:S01]  /*6620*/  F2FP.F16.F32.PACK_AB R81, R83.reuse, R82 ;  /* 0x000000525351723e */ /* 0x040fe200000000ff */
[----:B------:R1:W-:Y:S01]  /*6630*/  STSM.16.M88.4 [R17+0x6000], R72 ;  /* 0x0060004811007844 */ /* 0x0003e20000000200 */
[----:B------:R-:W-:Y:S01]  /*6640*/  FADD.FTZ R5, R83, R4 ;  /* 0x0000000453057221 */ /* 0x000fe20000010000 */
[C---:B------:R-:W-:Y:S01]  /*6650*/  FADD.FTZ R7, R85.reuse, R6 ;  /* 0x0000000655077221 */ /* 0x040fe20000010000 */
[----:B------:R-:W-:-:S02]  /*6660*/  F2FP.F16.F32.PACK_AB R82, R85, R84 ;  /* 0x000000545552723e */ /* 0x000fc400000000ff */
[----:B------:R-:W-:Y:S01]  /*6670*/  FADD.FTZ R4, R86, R5 ;  /* 0x0000000556047221 */ /* 0x000fe20000010000 */
[----:B------:R-:W-:Y:S01]  /*6680*/  FADD.FTZ R6, R88, R7 ;  /* 0x0000000758067221 */ /* 0x000fe20000010000 */
[----:B------:R-:W-:Y:S02]  /*6690*/  F2FP.F16.F32.PACK_AB R88, R89, R88 ;  /* 0x000000585958723e */ /* 0x000fe400000000ff */
[----:B------:R-:W-:Y:S01]  /*66a0*/  FADD.FTZ R5, R87, R4 ;  /* 0x0000000457057221 */ /* 0x000fe20000010000 */
[----:B------:R-:W-:Y:S01]  /*66b0*/  FADD.FTZ R7, R89, R6 ;  /* 0x0000000659077221 */ /* 0x000fe20000010000 */
[----:B--2---:R-:W-:Y:S02]  /*66c0*/  F2FP.F16.F32.PACK_AB R89, R11, R90 ;  /* 0x0000005a0b59723e */ /* 0x004fe400000000ff */
[----:B------:R-:W-:Y:S01]  /*66d0*/  FADD.FTZ R4, R90, R5 ;  /* 0x000000055a047221 */ /* 0x000fe20000010000 */
[----:B------:R-:W-:Y:S01]  /*66e0*/  FADD.FTZ R6, R92, R7 ;  /* 0x000000075c067221 */ /* 0x000fe20000010000 */
[----:B------:R-:W-:-:S02]  /*66f0*/  F2FP.F16.F32.PACK_AB R83, R87, R86 ;  /* 0x000000565753723e */ /* 0x000fc400000000ff */
[----:B------:R-:W-:Y:S01]  /*6700*/  FADD.FTZ R4, R11, R4 ;  /* 0x000000040b047221 */ /* 0x000fe20000010000 */
[C---:B------:R-:W-:Y:S01]  /*6710*/  FADD.FTZ R5, R93.reuse, R6 ;  /* 0x000000065d057221 */ /* 0x040fe20000010000 */
[----:B------:R-:W2:Y:S01]  /*6720*/  MUFU.EX2 R11, R118 ;  /* 0x00000076000b7308 */ /* 0x000ea20000000800 */
[----:B------:R-:W-:Y:S01]  /*6730*/  F2FP.F16.F32.PACK_AB R90, R93, R92 ;  /* 0x0000005c5d5a723e */ /* 0x000fe200000000ff */
[----:B---3--:R-:W-:Y:S01]  /*6740*/  FADD.FTZ R4, R91, R4 ;  /* 0x000000045b047221 */ /* 0x008fe20000010000 */
[----:B------:R-:W-:Y:S01]  /*6750*/  FADD.FTZ R6, R96, R5 ;  /* 0x0000000560067221 */ /* 0x000fe20000010000 */
[----:B------:R-:W-:Y:S01]  /*6760*/  F2FP.F16.F32.PACK_AB R96, R97, R96 ;  /* 0x000000606160723e */ /* 0x000fe200000000ff */
[----:B------:R1:W-:Y:S01]  /*6770*/  STSM.16.M88.4 [R16+0x6000], R80 ;  /* 0x0060005010007844 */ /* 0x0003e20000000200 */
[----:B------:R-:W-:Y:S01]  /*6780*/  FADD.FTZ R5, R95, R4 ;  /* 0x000000045f057221 */ /* 0x000fe20000010000 */
[----:B------:R-:W-:Y:S01]  /*6790*/  FADD.FTZ R7, R97, R6 ;  /* 0x0000000661077221 */ /* 0x000fe20000010000 */
[----:B------:R-:W-:-:S02]  /*67a0*/  F2FP.F16.F32.PACK_AB R91, R95, R91 ;  /* 0x0000005b5f5b723e */ /* 0x000fc400000000ff */
[----:B------:R-:W-:Y:S01]  /*67b0*/  FADD.FTZ R4, R98, R5 ;  /* 0x0000000562047221 */ /* 0x000fe20000010000 */
[----:B------:R-:W-:Y:S01]  /*67c0*/  FADD.FTZ R6, R100, R7 ;  /* 0x0000000764067221 */ /* 0x000fe20000010000 */
[C---:B------:R-:W-:Y:S01]  /*67d0*/  F2FP.F16.F32.PACK_AB R97, R99.reuse, R98 ;  /* 0x000000626361723e */ /* 0x040fe200000000ff */
[----:B------:R1:W-:Y:S01]  /*67e0*/  STSM.16.M88.4 [R2+0x2a800], R88 ;  /* 0x02a8005802007844 */ /* 0x0003e20000000200 */
[----:B------:R-:W-:Y:S01]  /*67f0*/  FADD.FTZ R5, R99, R4 ;  /* 0x0000000463057221 */ /* 0x000fe20000010000 */
[C---:B------:R-:W-:Y:S01]  /*6800*/  FADD.FTZ R7, R101.reuse, R6 ;  /* 0x0000000665077221 */ /* 0x040fe20000010000 */
[----:B------:R-:W-:Y:S02]  /*6810*/  F2FP.F16.F32.PACK_AB R98, R101, R100 ;  /* 0x000000646562723e */ /* 0x000fe400000000ff */
        /* <DEDUP_REMOVED lines=9> */
[----:B------:R1:W-:Y:S01]  /*68b0*/  STSM.16.M88.4 [R153], R96 ;  /* 0x0000006099007844 */ /* 0x0003e20000000200 */
[----:B------:R-:W-:Y:S01]  /*68c0*/  FADD.FTZ R4, R107, R4 ;  /* 0x000000046b047221 */ /* 0x000fe20000010000 */
[C---:B------:R-:W-:Y:S01]  /*68d0*/  FADD.FTZ R5, R109.reuse, R6 ;  /* 0x000000066d057221 */ /* 0x040fe20000010000 */
[----:B------:R-:W-:Y:S01]  /*68e0*/  F2FP.F16.F32.PACK_AB R106, R109, R108 ;  /* 0x0000006c6d6a723e */ /* 0x000fe200000000ff */
[----:B------:R-:W-:-:S02]  /*68f0*/  IMAD.MOV.U32 R7, RZ, RZ, R9 ;  /* 0x000000ffff077224 */ /* 0x000fc400078e0009 */
[----:B------:R-:W-:Y:S01]  /*6900*/  FADD.FTZ R4, R13, R4 ;  /* 0x000000040d047221 */ /* 0x000fe20000010000 */
[----:B------:R-:W-:Y:S01]  /*6910*/  FADD.FTZ R6, R112, R5 ;  /* 0x0000000570067221 */ /* 0x000fe20000010000 */
[----:B------:R-:W-:Y:S02]  /*6920*/  F2FP.F16.F32.PACK_AB R112, R113, R112 ;  /* 0x000000707170723e */ /* 0x000fe400000000ff */
[----:B------:R-:W-:Y:S01]  /*6930*/  FADD.FTZ R4, R111, R4 ;  /* 0x000000046f047221 */ /* 0x000fe20000010000 */
[----:B------:R-:W-:Y:S01]  /*6940*/  FADD.FTZ R5, R113, R6 ;  /* 0x0000000671057221 */ /* 0x000fe20000010000 */
[----:B------:R-:W-:Y:S02]  /*6950*/  F2FP.F16.F32.PACK_AB R107, R111, R13 ;  /* 0x0000000d6f6b723e */ /* 0x000fe400000000ff */
[----:B------:R-:W-:Y:S01]  /*6960*/  FADD.FTZ R4, R15, R4 ;  /* 0x000000040f047221 */ /* 0x000fe20000010000 */
[----:B-----5:R-:W-:Y:S01]  /*6970*/  F2FP.F16.F32.PACK_AB R113, R115, R15 ;  /* 0x0000000f7371723e */ /* 0x020fe200000000ff */
[----:B----4-:R-:W-:Y:S01]  /*6980*/  FADD.FTZ R6, R116, R5 ;  /* 0x0000000574067221 */ /* 0x010fe20000010000 */
[----:B------:R-:W-:Y:S01]  /*6990*/  F2FP.F16.F32.PACK_AB R114, R117, R116 ;  /* 0x000000747572723e */ /* 0x000fe200000000ff */
[----:B------:R-:W-:Y:S01]  /*69a0*/  FADD.FTZ R4, R115, R4 ;  /* 0x0000000473047221 */ /* 0x000fe20000010000 */
[----:B--2---:R-:W-:Y:S01]  /*69b0*/  F2FP.F16.F32.PACK_AB R115, R119, R11 ;  /* 0x0000000b7773723e */ /* 0x004fe200000000ff */
[----:B------:R1:W-:Y:S01]  /*69c0*/  STSM.16.M88.4 [R17+0xc000], R104 ;  /* 0x00c0006811007844 */ /* 0x0003e20000000200 */
[----:B------:R-:W-:Y:S01]  /*69d0*/  FADD.FTZ R6, R117, R6 ;  /* 0x0000000675067221 */ /* 0x000fe20000010000 */
[----:B------:R-:W-:-:S02]  /*69e0*/  FADD.FTZ R4, R11, R4 ;  /* 0x000000040b047221 */ /* 0x000fc40000010000 */
[----:B------:R1:W-:Y:S02]  /*69f0*/  STSM.16.M88.4 [R16+0xc000], R112 ;  /* 0x00c0007010007844 */ /* 0x0003e40000000200 */
[----:B------:R-:W-:Y:S01]  /*6a00*/  FADD.FTZ R5, R119, R4 ;  /* 0x0000000477057221 */ /* 0x000fe20000010000 */
[----:B------:R-:W-:Y:S01]  /*6a10*/  IMAD.MOV.U32 R4, RZ, RZ, R3 ;  /* 0x000000ffff047224 */ /* 0x000fe200078e0003 */
[----:B------:R-:W-:Y:S01]  /*6a20*/  @!PT LDS RZ, [RZ] ;  /* 0x00000000fffff984 */ /* 0x000fe20000000800 */
[----:B------:R-:W-:Y:S01]  /*6a30*/  @!PT LDS RZ, [RZ] ;  /* 0x00000000fffff984 */ /* 0x000fe20000000800 */
[----:B------:R-:W-:Y:S01]  /*6a40*/  @!PT LDS RZ, [RZ] ;  /* 0x00000000fffff984 */ /* 0x000fe20000000800 */
[----:B------:R-:W-:Y:S01]  /*6a50*/  @!PT LDS RZ, [RZ] ;  /* 0x00000000fffff984 */ /* 0x000fe20000000800 */
[----:B------:R2:W-:Y:S06]  /*6a60*/  MEMBAR.ALL.CTA ;  /* 0x0000000000007992 */ /* 0x0005ec0000008000 */
[----:B--2---:R-:W2:Y:S02]  /*6a70*/  FENCE.VIEW.ASYNC.S ;  /* 0x00000000000073c6 */ /* 0x004ea40000000000 */
[----:B--2---:R-:W-:Y:S01]  /*6a80*/  NOP ;  /* 0x0000000000007918 */ /* 0x004fe20000000000 */
[----:B------:R-:W-:Y:S05]  /*6a90*/  @P2 BRA `(.L_x_24) ;  /* 0xffffffd400802947 */ /* 0x000fea000383ffff */
.L_x_15:
[----:B------:R-:W-:Y:S06]  /*6aa0*/  BAR.ARV 0x8, 0x1a0 ;  /* 0x0206800000007b1d */ /* 0x000fec0000002000 */
[----:B------:R-:W-:Y:S05]  /*6ab0*/  @!P0 BRA `(.L_x_25) ;  /* 0x0000000000048947 */ /* 0x000fea0003800000 */
[----:B------:R-:W-:Y:S01]  /*6ac0*/  BPT.TRAP 0x1 ;  /* 0x000000040000795c */ /* 0x000fe20000300000 */
.L_x_25:
[----:B------:R-:W-:Y:S01]  /*6ad0*/  ULEA UR12, UR46, UR40, 0x3 ;  /* 0x000000282e0c7291 */ /* 0x000fe2000f8e183f */
[----:B------:R-:W-:-:S05]  /*6ae0*/  IMAD.U32 R4, RZ, RZ, UR47 ;  /* 0x0000002fff047e24 */ /* 0x000fca000f8e00ff */
[----:B------:R-:W-:-:S04]  /*6af0*/  SHF.L.U32 R4, R4, 0x1f, RZ ;  /* 0x0000001f04047819 */ /* 0x000fc800000006ff */
[----:B------:R3:W4:Y:S01]  /*6b00*/  SYNCS.PHASECHK.TRANS64.TRYWAIT P2, [UR12+0x30850], R4 ;  /* 0x03085004ff0075a7 */ /* 0x000722000804014c */
[----:B------:R-:W-:Y:S05]  /*6b10*/  @!P0 BRA `(.L_x_26) ;  /* 0x0000000000048947 */ /* 0x000fea0003800000 */
[----:B------:R-:W-:Y:S01]  /*6b20*/  BPT.TRAP 0x1 ;  /* 0x000000040000795c */ /* 0x000fe20000300000 */
.L_x_26:
[----:B----4-:R-:W-:Y:S05]  /*6b30*/  @P2 BRA `(.L_x_27) ;  /* 0x0000000000082947 */ /* 0x010fea0003800000 */
[----:B------:R-:W4:Y:S02]  /*6b40*/  SYNCS.PHASECHK.TRANS64.TRYWAIT P0, [UR12+0x30850], R4 ;  /* 0x03085004ff0075a7 */ /* 0x000f24000800014c */
[----:B----4-:R-:W-:Y:S05]  /*6b50*/  @!P0 BRA `(.L_x_28) ;  /* 0x00000038000c8947 */ /* 0x010fea0003800000 */
.L_x_27:
[----:B------:R-:W-:Y:S01]  /*6b60*/  R2UR UR4, R19 ;  /* 0x00000000130472ca */ /* 0x000fe200000e0000 */
[----:B------:R-:W-:Y:S01]  /*6b70*/  UIADD3 UR5, UR40, 0x400, URZ ;  /* 0x0000040028057890 */ /* 0x000fe2000fffe03f */
[----:B--2---:R-:W2:Y:S03]  /*6b80*/  LDL R14, [R1+0x4] ;  /* 0x00000400010e7983 */ /* 0x004ea60000100800 */
[----:B------:R-:W-:Y:S01]  /*6b90*/  USHF.R.U32.HI UR5, URZ, 0x4, UR5 ;  /* 0x000000043f057899 */ /* 0x000fe20008011605 */
[----:B------:R-:W5:Y:S01]  /*6ba0*/  LDL R20, [R1+0x8] ;  /* 0x0000080001147983 */ /* 0x000f620000100800 */
[----:B------:R-:W-:Y:S01]  /*6bb0*/  WARPGROUP.ARRIVE ;  /* 0x00000000000079c5 */ /* 0x000fe20000000000 */
[----:B------:R-:W-:Y:S01]  /*6bc0*/  UMOV UR7, 0x40000040 ;  /* 0x4000004000077882 */ /* 0x000fe20000000000 */
[----:B------:R-:W-:Y:S01]  /*6bd0*/  ULOP3.LUT UR5, UR5, 0x3fff, URZ, 0xc0, !UPT ;  /* 0x00003fff05057892 */ /* 0x000fe2000f8ec03f */
[----:B----4-:R-:W4:Y:S01]  /*6be0*/  SHFL.BFLY PT, R7, R6, 0x2, 0x1f ;  /* 0x0c401f0006077f89 */ /* 0x010f2200000e0000 */
[----:B------:R-:W-:Y:S01]  /*6bf0*/  UMOV UR11, 0x40000040 ;  /* 0x40000040000b7882 */ /* 0x000fe20000000000 */
[----:B------:R-:W-:Y:S01]  /*6c00*/  UMOV UR9, 0x40000040 ;  /* 0x4000004000097882 */ /* 0x000fe20000000000 */
[----:B------:R-:W-:Y:S01]  /*6c10*/  UIADD3 UR4, UR4, 0x1e800, URZ ;  /* 0x0001e80004047890 */ /* 0x000fe2000fffe03f */
[----:B------:R-:W1:Y:S01]  /*6c20*/  SHFL.BFLY PT, R8, R5, 0x2, 0x1f ;  /* 0x0c401f0005087f89 */ /* 0x000e6200000e0000 */
[----:B------:R-:W-:Y:S01]  /*6c30*/  UIMAD UR6, UR46, 0x600, UR5 ;  /* 0x000006002e0678a4 */ /* 0x000fe2000f8e0205 */
[C---:B------:R-:W-:Y:S01]  /*6c40*/  IADD3 R11, P4, R156.reuse, 0x20, RZ ;  /* 0x000000209c0b7810 */ /* 0x040fe20007f9e0ff */
[----:B------:R-:W-:Y:S01]  /*6c50*/  USHF.R.U32.HI UR4, URZ, 0x4, UR4 ;  /* 0x000000043f047899 */ /* 0x000fe20008011604 */
[----:B------:R-:W-:Y:S01]  /*6c60*/  LOP3.LUT R13, R156, 0x380, RZ, 0xc0, !PT ;  /* 0x000003809c0d7812 */ /* 0x000fe200078ec0ff */
[----:B------:R-:W-:Y:S01]  /*6c70*/  UMOV UR5, 0x40000040 ;  /* 0x4000004000057882 */ /* 0x000fe20000000000 */
[----:B------:R-:W-:Y:S01]  /*6c80*/  UIADD3 UR10, UR6, 0x80, URZ ;  /* 0x00000080060a7890 */ /* 0x000fe2000fffe03f */
[----:B------:R-:W-:Y:S01]  /*6c90*/  LOP3.LUT R10, R11, 0x380, RZ, 0xc0, !PT ;  /* 0x000003800b0a7812 */ /* 0x000fe200078ec0ff */
[----:B------:R-:W-:Y:S01]  /*6ca0*/  ULOP3.LUT UR4, UR4, 0x3fff, URZ, 0xc0, !UPT ;  /* 0x00003fff04047892 */ /* 0x000fe2000f8ec03f */
[----:B------:R-:W-:Y:S01]  /*6cb0*/  SHF.R.U64 R13, R13, 0x3, RZ ;  /* 0x000000030d0d7819 */ /* 0x000fe200000012ff */
[----:B------:R-:W-:Y:S01]  /*6cc0*/  UIADD3 UR42, -UR41, URZ, URZ ;  /* 0x0000003f292a7290 */ /* 0x000fe2000fffe13f */
[----:B------:R-:W-:Y:S01]  /*6cd0*/  SHF.R.U64 R10, R10, 0x3, RZ ;  /* 0x000000030a0a7819 */ /* 0x000fe200000012ff */
[----:B------:R-:W-:Y:S01]  /*6ce0*/  ULOP3.LUT UR4, UR4, 0x10000, URZ, 0xfc, !UPT ;  /* 0x0001000004047892 */ /* 0x000fe2000f8efc3f */
[----:B------:R-:W-:Y:S01]  /*6cf0*/  LOP3.LUT R12, R13, R156, RZ, 0x3c, !PT ;  /* 0x0000009c0d0c7212 */ /* 0x000fe200078e3cff */
[--C-:B------:R-:W-:Y:S01]  /*6d00*/  IMAD.MOV.U32 R13, RZ, RZ, R157.reuse ;  /* 0x000000ffff0d7224 */ /* 0x100fe200078e009d */
[----:B------:R-:W-:Y:S01]  /*6d10*/  LOP3.LUT R10, R10, R11, RZ, 0x3c, !PT ;  /* 0x0000000b0a0a7212 */ /* 0x000fe200078e3cff */
[----:B------:R-:W-:Y:S01]  /*6d20*/  UIADD3 UR8, UR4, 0x2, URZ ;  /* 0x0000000204087890 */ /* 0x000fe2000fffe03f */
[----:B------:R-:W-:Y:S01]  /*6d30*/  IMAD.X R11, RZ, RZ, R157, P4 ;  /* 0x000000ffff0b7224 */ /* 0x000fe200020e069d */
[----:B------:R-:W-:Y:S01]  /*6d40*/  UIADD3 UR43, -UR44, URZ, URZ ;  /* 0x0000003f2c2b7290 */ /* 0x000fe2000fffe13f */
[----:B------:R-:W-:Y:S01]  /*6d50*/  MOV R41, R12 ;  /* 0x0000000c00297202 */ /* 0x000fe20000000f00 */
[----:B----4-:R-:W-:Y:S01]  /*6d60*/  FADD.FTZ R7, R7, R6 ;  /* 0x0000000607077221 */ /* 0x010fe20000010000 */
[----:B------:R-:W-:Y:S01]  /*6d70*/  HGMMA.64x64x16.F32 R120, gdesc[UR4].tnspB, R120, gsb0 ;  /* 0x40e00000047879f0 */ /* 0x000fe20008000878 */
[----:B------:R-:W-:Y:S01]  /*6d80*/  UMOV UR7, 0x40000040 ;  /* 0x4000004000077882 */ /* 0x000fe20000000000 */
[----:B------:R-:W-:Y:S01]  /*6d90*/  UMOV UR5, 0x40000040 ;  /* 0x4000004000057882 */ /* 0x000fe20000000000 */
[----:B-1----:R-:W-:Y:S01]  /*6da0*/  FADD.FTZ R8, R8, R5 ;  /* 0x0000000508087221 */ /* 0x002fe20000010000 */
[----:B---3--:R-:W1:Y:S01]  /*6db0*/  SHFL.BFLY PT, R4, R7, 0x1, 0x1f ;  /* 0x0c201f0007047f89 */ /* 0x008e6200000e0000 */
[----:B------:R-:W-:-:S02]  /*6dc0*/  IADD3 R5, P0, R156, 0x60, RZ ;  /* 0x000000609c057810 */ /* 0x000fc40007f1e0ff */
[----:B------:R-:W-:Y:S02]  /*6dd0*/  CS2R R12, SRZ ;  /* 0x00000000000c7805 */ /* 0x000fe4000001ff00 */
[----:B------:R-:W-:Y:S01]  /*6de0*/  MOV R40, R10 ;  /* 0x0000000a00287202 */ /* 0x000fe20000000f00 */
[----:B------:R-:W3:Y:S01]  /*6df0*/  SHFL.BFLY PT, R15, R8, 0x1, 0x1f ;  /* 0x0c201f00080f7f89 */ /* 0x000ee200000e0000 */
[----:B------:R-:W-:Y:S02]  /*6e00*/  IMAD.MOV.U32 R19, RZ, RZ, -0x800000 ;  /* 0xff800000ff137424 */ /* 0x000fe400078e00ff */
[----:B------:R-:W-:Y:S01]  /*6e10*/  IMAD.MOV.U32 R21, RZ, RZ, -0x800000 ;  /* 0xff800000ff157424 */ /* 0x000fe200078e00ff */
[----:B------:R-:W4:Y:S01]  /*6e20*/  S2R R45, SR_TID.X ;  /* 0x00000000002d7919 */ /* 0x000f220000002100 */
[----:B-1----:R-:W-:Y:S01]  /*6e30*/  FADD.FTZ R18, R7, R4 ;  /* 0x0000000407127221 */ /* 0x002fe20000010000 */
[----:B------:R-:W-:Y:S02]  /*6e40*/  LOP3.LUT R4, R5, 0x380, RZ, 0xc0, !PT ;  /* 0x0000038005047812 */ /* 0x000fe400078ec0ff */
[----:B------:R-:W-:Y:S01]  /*6e50*/  IADD3 R7, P3, R156, 0x40, RZ ;  /* 0x000000409c077810 */ /* 0x000fe20007f7e0ff */
[----:B---3--:R-:W-:Y:S01]  /*6e60*/  FADD.FTZ R8, R8, R15 ;  /* 0x0000000f08087221 */ /* 0x008fe20000010000 */
[----:B------:R-:W-:Y:S01]  /*6e70*/  FSETP.NE.FTZ.AND P2, PT, R18, RZ, PT ;  /* 0x000000ff1200720b */ /* 0x000fe20003f55000 */
[----:B------:R-:W-:Y:S01]  /*6e80*/  IMAD.U32 R15, RZ, RZ, UR12 ;  /* 0x0000000cff0f7e24 */ /* 0x000fe2000f8e00ff */
[----:B------:R-:W-:-:S02]  /*6e90*/  SHF.R.U64 R4, R4, 0x3, RZ ;  /* 0x0000000304047819 */ /* 0x000fc400000012ff */
[----:B------:R-:W-:Y:S01]  /*6ea0*/  FSETP.NE.FTZ.AND P4, PT, R8, RZ, PT ;  /* 0x000000ff0800720b */ /* 0x000fe20003f95000 */
[----:B------:R-:W-:Y:S01]  /*6eb0*/  @!P1 VIADD R15, R15, 0x30860 ;  /* 0x000308600f0f9836 */ /* 0x000fe20000000000 */
[----:B------:R-:W-:Y:S01]  /*6ec0*/  LOP3.LUT R4, R4, R5, RZ, 0x3c, !PT ;  /* 0x0000000504047212 */ /* 0x000fe200078e3cff */
[----:B------:R-:W-:Y:S01]  /*6ed0*/  IMAD.X R5, RZ, RZ, R157, P0 ;  /* 0x000000ffff057224 */ /* 0x000fe200000e069d */
[----:B------:R-:W-:Y:S02]  /*6ee0*/  LOP3.LUT R6, R7, 0x380, RZ, 0xc0, !PT ;  /* 0x0000038007067812 */ /* 0x000fe400078ec0ff */
[----:B------:R-:W-:Y:S01]  /*6ef0*/  @!P1 PRMT R15, RZ, 0x654, R15 ;  /* 0x00000654ff0f9816 */ /* 0x000fe2000000000f */
[C---:B----4-:R-:W-:Y:S01]  /*6f00*/  VIADD R46, R45.reuse, 0xffffff80 ;  /* 0xffffff802d2e7836 */ /* 0x050fe20000000000 */
[----:B------:R-:W-:Y:S01]  /*6f10*/  MOV R36, R4 ;  /* 0x0000000400247202 */ /* 0x000fe20000000f00 */
[----:B------:R-:W1:Y:S01]  /*6f20*/  @P2 MUFU.LG2 R10, R18 ;  /* 0x00000012000a2308 */ /* 0x000e620000000c00 */
[----:B------:R-:W-:Y:S01]  /*6f30*/  SHF.R.U64 R6, R6, 0x3, RZ ;  /* 0x0000000306067819 */ /* 0x000fe200000012ff */
[----:B------:R-:W3:Y:S01]  /*6f40*/  LDC.64 R4, c[0x0][0xb78] ;  /* 0x0002de00ff047b82 */ /* 0x000ee20000000a00 */
[----:B------:R-:W-:-:S02]  /*6f50*/  VIADD R45, R45, 0xffffff80 ;  /* 0xffffff802d2d7836 */ /* 0x000fc40000000000 */
[----:B------:R-:W-:Y:S01]  /*6f60*/  @P4 FMUL.FTZ R23, R0, 0.69314718246459960938 ;  /* 0x3f31721800174820 */ /* 0x000fe20000410000 */
[----:B------:R-:W-:Y:S01]  /*6f70*/  LOP3.LUT R6, R6, R7, RZ, 0x3c, !PT ;  /* 0x0000000706067212 */ /* 0x000fe200078e3cff */
[----:B------:R-:W-:Y:S01]  /*6f80*/  IMAD.X R7, RZ, RZ, R157, P3 ;  /* 0x000000ffff077224 */ /* 0x000fe200018e069d */
[----:B------:R-:W-:Y:S01]  /*6f90*/  @P2 MUFU.RCP R12, R18 ;  /* 0x00000012000c2308 */ /* 0x000fe20000001000 */
[----:B------:R-:W-:-:S03]  /*6fa0*/  SHF.R.S32.HI R45, RZ, 0x1f, R45 ;  /* 0x0000001fff2d7819 */ /* 0x000fc6000001142d */
[----:B------:R-:W-:Y:S02]  /*6fb0*/  MOV R38, R6 ;  /* 0x0000000600267202 */ /* 0x000fe40000000f00 */
[----:B------:R-:W-:Y:S02]  /*6fc0*/  LEA.HI R45, R45, R46, RZ, 0x5 ;  /* 0x0000002e2d2d7211 */ /* 0x000fe400078f28ff */
[----:B------:R-:W-:Y:S01]  /*6fd0*/  @P4 MUFU.RCP R13, R8 ;  /* 0x00000008000d4308 */ /* 0x000fe20000001000 */
[----:B-1----:R-:W-:Y:S01]  /*6fe0*/  @P2 FMUL.FTZ R11, R10, 0.69314718246459960938 ;  /* 0x3f3172180a0b2820 */ /* 0x002fe20000410000 */
[----:B------:R-:W-:Y:S01]  /*6ff0*/  SHF.R.S32.HI R45, RZ, 0x5, R45 ;  /* 0x00000005ff2d7819 */ /* 0x000fe2000001142d */
[----:B------:R-:W-:Y:S02]  /*7000*/  WARPGROUP.DEPBAR.LE gsb0, 0x0 ;  /* 0x00008000000079c5 */ /* 0x000fe40000010000 */
[----:B------:R-:W-:-:S06]  /*7010*/  WARPGROUP.ARRIVE ;  /* 0x00000000000079c5 */ /* 0x000fcc0000000000 */
[----:B------:R-:W-:Y:S01]  /*7020*/  HGMMA.64x64x16.F32 R120, gdesc[UR8].tnspB, R120, gsb0 ;  /* 0x40e00000087879f0 */ /* 0x000fe20008000878 */
[----:B------:R-:W-:Y:S02]  /*7030*/  UIADD3 UR10, UR6, 0x100, URZ ;  /* 0x00000100060a7890 */ /* 0x000fe4000fffe03f */
[----:B------:R-:W-:Y:S01]  /*7040*/  UIADD3 UR8, UR4, 0x4, URZ ;  /* 0x0000000404087890 */ /* 0x000fe2000fffe03f */
[----:B------:R-:W-:Y:S01]  /*7050*/  UMOV UR11, 0x40000040 ;  /* 0x40000040000b7882 */ /* 0x000fe20000000000 */
[----:B------:R-:W-:Y:S01]  /*7060*/  UMOV UR9, 0x40000040 ;  /* 0x4000004000097882 */ /* 0x000fe20000000000 */
        /* <DEDUP_REMOVED lines=14> */
[----:B--2---:R-:W-:Y:S02]  /*7150*/  LOP3.LUT P0, RZ, R14, 0x3, RZ, 0xc0, !PT ;  /* 0x000000030eff7812 */ /* 0x004fe4000780c0ff */
[----:B------:R1:W2:Y:S02]  /*7160*/  @P4 MUFU.LG2 R14, R8 ;  /* 0x00000008000e4308 */ /* 0x0002a40000000c00 */
[----:B-1----:R-:W-:-:S04]  /*7170*/  @P2 FMUL.FTZ R8, R0, 0.69314718246459960938 ;  /* 0x3f31721800082820 */ /* 0x002fc80000410000 */
[----:B------:R-:W-:Y:S01]  /*7180*/  @P2 FFMA.FTZ R19, R8, R3, R11 ;  /* 0x0000000308132223 */ /* 0x000fe2000001000b */
[----:B--2---:R-:W-:-:S04]  /*7190*/  @P4 FMUL.FTZ R14, R14, 0.69314718246459960938 ;  /* 0x3f3172180e0e4820 */ /* 0x004fc80000410000 */
[----:B------:R-:W-:Y:S01]  /*71a0*/  @P4 FFMA.FTZ R21, R23, R9, R14 ;  /* 0x0000000917154223 */ /* 0x000fe2000001000e */
        /* <DEDUP_REMOVED lines=42> */
[----:B------:R-:W-:Y:S02]  /*7450*/  UIADD3 UR6, UR6, 0x580, URZ ;  /* 0x0000058006067890 */ /* 0x000fe4000fffe03f */
[----:B------:R-:W-:Y:S01]  /*7460*/  UIADD3 UR4, UR4, 0xc06, URZ ;  /* 0x00000c0604047890 */ /* 0x000fe2000fffe03f */
[----:B------:R-:W-:Y:S02]  /*7470*/  WARPGROUP.DEPBAR.LE gsb0, 0x0 ;  /* 0x00008000000079c5 */ /* 0x000fe40000010000 */
[----:B------:R-:W-:-:S06]  /*7480*/  WARPGROUP.ARRIVE ;  /* 0x00000000000079c5 */ /* 0x000fcc0000000000 */
[----:B------:R-:W-:Y:S01]  /*7490*/  HGMMA.64x64x16.F32 R120, gdesc[UR8].tnspB, R120, gsb0 ;  /* 0x40e00000087879f0 */ /* 0x000fe20008000878 */
[----:B------:R-:W-:Y:S02]  /*74a0*/  ULDC.64 UR8, c[0x0][0xb70] ;  /* 0x0002dc0000087ab9 */ /* 0x000fe40000000a00 */
[----:B------:R-:W-:Y:S02]  /*74b0*/  WARPGROUP.DEPBAR.LE gsb0, 0x0 ;  /* 0x00008000000079c5 */ /* 0x000fe40000010000 */
[----:B------:R-:W-:-:S06]  /*74c0*/  WARPGROUP.ARRIVE ;  /* 0x00000000000079c5 */ /* 0x000fcc0000000000 */
[----:B------:R-:W-:Y:S01]  /*74d0*/  HGMMA.64x64x16.F32 R120, gdesc[UR4].tnspB, R120, gsb0 ;  /* 0x40e00000047879f0 */ /* 0x000fe20008000878 */
[----:B------:R-:W-:Y:S01]  /*74e0*/  ULDC UR4, c[0x0][0xda8] ;  /* 0x00036a0000047ab9 */ /* 0x000fe20000000800 */
[----:B------:R-:W-:Y:S01]  /*74f0*/  ULDC UR7, c[0x0][0xa88] ;  /* 0x0002a20000077ab9 */ /* 0x000fe20000000800 */
[----:B------:R-:W-:-:S03]  /*7500*/  UIMAD UR42, UR4, UR42, UR48 ;  /* 0x0000002a042a72a4 */ /* 0x000fc6000f8e0230 */
[----:B------:R-:W-:Y:S01]  /*7510*/  ULDC UR4, c[0x0][0xdb4] ;  /* 0x00036d0000047ab9 */ /* 0x000fe20000000800 */
[----:B------:R-:W-:Y:S02]  /*7520*/  UIMAD UR42, UR42, 0xc0, URZ ;  /* 0x000000c02a2a78a4 */ /* 0x000fe4000f8e023f */
[----:B------:R-:W-:-:S04]  /*7530*/  UIMAD UR43, UR4, UR43, UR41 ;  /* 0x0000002b042b72a4 */ /* 0x000fc8000f8e0229 */
[----:B------:R-:W-:Y:S01]  /*7540*/  USHF.R.S32.HI UR4, URZ, 0x1f, UR43 ;  /* 0x0000001f3f047899 */ /* 0x000fe2000801142b */
[----:B-----5:R-:W-:-:S03]  /*7550*/  VIADD R31, R20, UR42 ;  /* 0x0000002a141f7c36 */ /* 0x020fc60008000000 */
[----:B------:R-:W-:Y:S01]  /*7560*/  UIMAD UR6, UR4, UR8, URZ ;  /* 0x00000008040672a4 */ /* 0x000fe2000f8e023f */
[C---:B------:R-:W-:Y:S01]  /*7570*/  VIADD R6, R31.reuse, 0x8 ;  /* 0x000000081f067836 */ /* 0x040fe20000000000 */
[----:B------:R-:W-:Y:S01]  /*7580*/  UIMAD.WIDE.U32 UR4, UR43, UR8, URZ ;  /* 0x000000082b0472a5 */ /* 0x000fe2000f8e003f */
[----:B------:R-:W-:Y:S01]  /*7590*/  SHF.R.S32.HI R43, RZ, 0x1f, R31 ;  /* 0x0000001fff2b7819 */ /* 0x000fe2000001141f */
[----:B------:R-:W-:Y:S02]  /*75a0*/  UIMAD UR6, UR43, UR9, UR6 ;  /* 0x000000092b0672a4 */ /* 0x000fe4000f8e0206 */
[----:B------:R-:W-:Y:S02]  /*75b0*/  ISETP.GE.OR P3, PT, R6, UR7, P0 ;  /* 0x0000000706007c0c */ /* 0x000fe40008766670 */
[----:B------:R-:W-:Y:S01]  /*75c0*/  IMAD.U32 R6, RZ, RZ, UR4 ;  /* 0x00000004ff067e24 */ /* 0x000fe2000f8e00ff */
[----:B------:R-:W-:Y:S01]  /*75d0*/  USHF.R.S32.HI UR4, URZ, 0x1f, UR44 ;  /* 0x0000001f3f047899 */ /* 0x000fe2000801142c */
[----:B------:R-:W-:Y:S01]  /*75e0*/  IMAD.U32 R7, RZ, RZ, UR5 ;  /* 0x00000005ff077e24 */ /* 0x000fe2000f8e00ff */
[----:B------:R-:W-:Y:S01]  /*75f0*/  UIADD3 UR6, UR5, UR6, URZ ;  /* 0x0000000605067290 */ /* 0x000fe2000fffe03f */
[----:B------:R-:W-:-:S03]  /*7600*/  ISETP.GE.OR P0, PT, R31, UR7, P0 ;  /* 0x000000071f007c0c */ /* 0x000fc60008706670 */
[C---:B---3--:R-:W-:Y:S01]  /*7610*/  IMAD R8, R4.reuse, UR4, RZ ;  /* 0x0000000404087c24 */ /* 0x048fe2000f8e02ff */
[----:B------:R-:W-:Y:S01]  /*7620*/  ULDC.64 UR4, c[0x0][0xb40] ;  /* 0x0002d00000047ab9 */ /* 0x000fe20000000a00 */
[----:B------:R-:W-:Y:S02]  /*7630*/  IMAD.U32 R7, RZ, RZ, UR6 ;  /* 0x00000006ff077e24 */ /* 0x000fe4000f8e00ff */
[----:B------:R-:W-:Y:S02]  /*7640*/  IMAD R44, R5, UR44, R8 ;  /* 0x0000002c052c7c24 */ /* 0x000fe4000f8e0208 */
[----:B------:R-:W-:Y:S01]  /*7650*/  IMAD.WIDE.U32 R8, R4, UR44, R6 ;  /* 0x0000002c04087c25 */ /* 0x000fe2000f8e0006 */
[----:B------:R-:W-:Y:S02]  /*7660*/  WARPGROUP.DEPBAR.LE gsb0, 0x0 ;  /* 0x00008000000079c5 */ /* 0x000fe40000010000 */
[----:B------:R1:W-:Y:S01]  /*7670*/  @!P1 SYNCS.ARRIVE.TRANS64.RED.A1T0 RZ, [R15+URZ], RZ ;  /* 0x000000ff0fff99a7 */ /* 0x0003e2000810043f */
[-C--:B------:R-:W-:Y:S01]  /*7680*/  FMUL.FTZ R0, R121, R12.reuse ;  /* 0x0000000c79007220 */ /* 0x080fe20000410000 */
        /* <DEDUP_REMOVED lines=14> */
[----:B------:R-:W-:Y:S01]  /*7770*/  FMUL.FTZ R37, R148, R12 ;  /* 0x0000000c94257220 */ /* 0x000fe20000410000 */
[-C--:B------:R-:W-:Y:S01]  /*7780*/  FMUL.FTZ R12, R127, R13.reuse ;  /* 0x0000000d7f0c7220 */ /* 0x080fe20000410000 */
[-C--:B-1----:R-:W-:Y:S01]  /*7790*/  FMUL.FTZ R15, R126, R13.reuse ;  /* 0x0000000d7e0f7220 */ /* 0x082fe20000410000 */
[----:B------:R-:W-:Y:S01]  /*77a0*/  F2FP.F16.F32.PACK_AB R6, R11, R14 ;  /* 0x0000000e0b06723e */ /* 0x000fe200000000ff */
[-C--:B------:R-:W-:Y:S01]  /*77b0*/  FMUL.FTZ R5, R123, R13.reuse ;  /* 0x0000000d7b057220 */ /* 0x080fe20000410000 */
[----:B------:R-:W-:Y:S01]  /*77c0*/  FMUL.FTZ R10, R122, R13 ;  /* 0x0000000d7a0a7220 */ /* 0x000fe20000410000 */
[----:B------:R-:W-:Y:S01]  /*77d0*/  F2FP.F16.F32.PACK_AB R4, R0, R3 ;  /* 0x000000030004723e */ /* 0x000fe200000000ff */
[----:B------:R-:W-:Y:S01]  /*77e0*/  FMUL.FTZ R14, R139, R13 ;  /* 0x0000000d8b0e7220 */ /* 0x000fe20000410000 */
[----:B------:R-:W-:Y:S01]  /*77f0*/  F2FP.F16.F32.PACK_AB R7, R12, R15 ;  /* 0x0000000f0c07723e */ /* 0x000fe200000000ff */
[-C--:B------:R-:W-:Y:S01]  /*7800*/  FMUL.FTZ R15, R138, R13.reuse ;  /* 0x0000000d8a0f7220 */ /* 0x080fe20000410000 */
[----:B------:R-:W-:Y:S01]  /*7810*/  IADD3 R42, P1, R31, R8, RZ ;  /* 0x000000081f2a7210 */ /* 0x000fe20007f3e0ff */
        /* <DEDUP_REMOVED lines=10> */
[----:B------:R-:W-:Y:S01]  /*78c0*/  F2FP.F16.F32.PACK_AB R5, R5, R10 ;  /* 0x0000000a0505723e */ /* 0x000fe200000000ff */
[----:B------:R-:W-:Y:S01]  /*78d0*/  BAR.SYNC.DEFER_BLOCKING 0x1, 0x180 ;  /* 0x0046000000007b1d */ /* 0x000fe20000010000 */
[----:B------:R-:W-:-:S02]  /*78e0*/  IADD3.X R43, R43, R9, R44, P1, !PT ;  /* 0x000000092b2b7210 */ /* 0x000fc40000ffe42c */
[----:B------:R-:W-:Y:S02]  /*78f0*/  F2FP.F16.F32.PACK_AB R13, R14, R15 ;  /* 0x0000000f0e0d723e */ /* 0x000fe400000000ff */
[----:B------:R-:W-:Y:S02]  /*7900*/  F2FP.F16.F32.PACK_AB R8, R18, R23 ;  /* 0x000000171208723e */ /* 0x000fe400000000ff */
[----:B------:R-:W-:Y:S02]  /*7910*/  F2FP.F16.F32.PACK_AB R9, R0, R3 ;  /* 0x000000030009723e */ /* 0x000fe400000000ff */
[----:B------:R-:W-:Y:S01]  /*7920*/  F2FP.F16.F32.PACK_AB R10, R20, R25 ;  /* 0x00000019140a723e */ /* 0x000fe200000000ff */
[----:B------:R-:W1:Y:S01]  /*7930*/  SHFL.IDX PT, R0, R45, RZ, 0x1f ;  /* 0x00001fff2d007589 */ /* 0x000e6200000e0000 */
[----:B------:R-:W-:Y:S02]  /*7940*/  F2FP.F16.F32.PACK_AB R11, R11, R12 ;  /* 0x0000000c0b0b723e */ /* 0x000fe400000000ff */
[----:B------:R-:W-:-:S02]  /*7950*/  F2FP.F16.F32.PACK_AB R14, R24, R29 ;  /* 0x0000001d180e723e */ /* 0x000fc400000000ff */
[----:B------:R-:W-:Y:S02]  /*7960*/  F2FP.F16.F32.PACK_AB R12, R22, R27 ;  /* 0x0000001b160c723e */ /* 0x000fe400000000ff */
[----:B------:R-:W-:Y:S02]  /*7970*/  F2FP.F16.F32.PACK_AB R15, R26, R31 ;  /* 0x0000001f1a0f723e */ /* 0x000fe400000000ff */
[----:B------:R-:W-:Y:S02]  /*7980*/  F2FP.F16.F32.PACK_AB R29, R30, R35 ;  /* 0x000000231e1d723e */ /* 0x000fe400000000ff */
[----:B------:R-:W-:Y:S02]  /*7990*/  F2FP.F16.F32.PACK_AB R28, R28, R33 ;  /* 0x000000211c1c723e */ /* 0x000fe400000000ff */
[----:B------:R-:W-:Y:S01]  /*79a0*/  F2FP.F16.F32.PACK_AB R30, R32, R37 ;  /* 0x00000025201e723e */ /* 0x000fe200000000ff */
[----:B------:R2:W-:Y:S01]  /*79b0*/  STSM.16.M88.4 [R41], R4 ;  /* 0x0000000429007844 */ /* 0x0005e20000000200 */
[----:B------:R-:W-:-:S03]  /*79c0*/  F2FP.F16.F32.PACK_AB R31, R34, R39 ;  /* 0x00000027221f723e */ /* 0x000fc600000000ff */
[----:B------:R3:W-:Y:S04]  /*79d0*/  STSM.16.M88.4 [R40], R8 ;  /* 0x0000000828007844 */ /* 0x0007e80000000200 */
[----:B------:R3:W-:Y:S04]  /*79e0*/  STSM.16.M88.4 [R38], R12 ;  /* 0x0000000c26007844 */ /* 0x0007e80000000200 */
[----:B------:R3:W-:Y:S01]  /*79f0*/  STSM.16.M88.4 [R36], R28 ;  /* 0x0000001c24007844 */ /* 0x0007e20000000200 */
[----:B------:R-:W-:Y:S01]  /*7a00*/  @!PT LDS RZ, [RZ] ;  /* 0x00000000fffff984 */ /* 0x000fe20000000800 */
[----:B------:R-:W-:Y:S01]  /*7a10*/  @!PT LDS RZ, [RZ] ;  /* 0x00000000fffff984 */ /* 0x000fe20000000800 */
[----:B------:R-:W-:Y:S01]  /*7a20*/  @!PT LDS RZ, [RZ] ;  /* 0x00000000fffff984 */ /* 0x000fe20000000800 */
[----:B------:R4:W-:Y:S06]  /*7a30*/  MEMBAR.ALL.CTA ;  /* 0x0000000000007992 */ /* 0x0009ec0000008000 */
[----:B----4-:R-:W4:Y:S02]  /*7a40*/  FENCE.VIEW.ASYNC.S ;  /* 0x00000000000073c6 */ /* 0x010f240000000000 */
[----:B----4-:R-:W-:Y:S06]  /*7a50*/  BAR.ARV 0x1, 0x1a0 ;  /* 0x0046800000007b1d */ /* 0x010fec0000002000 */
[----:B--2---:R-:W-:Y:S01]  /*7a60*/  LEA R4, P1, R42, UR4, 0x2 ;  /* 0x000000042a047c11 */ /* 0x004fe2000f8210ff */
[----:B------:R-:W-:-:S02]  /*7a70*/  ULDC UR4, c[0x0][0xc] ;  /* 0x0000030000047ab9 */ /* 0x000fc40000000800 */
[----:B------:R-:W-:Y:S01]  /*7a80*/  UIADD3 UR48, UR4, UR48, URZ ;  /* 0x0000003004307290 */ /* 0x000fe2000fffe03f */
[----:B------:R-:W-:-:S05]  /*7a90*/  LEA.HI.X R5, R42, UR5, R43, 0x2, P1 ;  /* 0x000000052a057c11 */ /* 0x000fca00088f142b */
[----:B------:R3:W-:Y:S04]  /*7aa0*/  @!P3 STG.E desc[UR38][R4.64+0x20], R21 ;  /* 0x000020150400b986 */ /* 0x0007e8000c101926 */
[----:B------:R3:W-:Y:S01]  /*7ab0*/  @!P0 STG.E desc[UR38][R4.64], R19 ;  /* 0x0000001304008986 */ /* 0x0007e2000c101926 */
[----:B-1----:R-:W-:-:S13]  /*7ac0*/  ISETP.NE.AND P0, PT, R0, 0xb, PT ;  /* 0x0000000b0000780c */ /* 0x002fda0003f05270 */
[----:B---3--:R-:W-:Y:S05]  /*7ad0*/  @P0 BRA `(.L_x_29) ;  /* 0x00000000003c0947 */ /* 0x008fea0003800000 */
[----:B------:R-:W-:Y:S01]  /*7ae0*/  BAR.SYNC.DEFER_BLOCKING 0x1, 0x1a0 ;  /* 0x0046800000007b1d */ /* 0x000fe20000010000 */
[----:B------:R-:W-:-:S05]  /*7af0*/  ELECT P0, URZ, PT ;  /* 0x00000000003f782f */ /* 0x000fca0003800000 */
[----:B------:R-:W-:Y:S08]  /*7b00*/  BSSY B0, `(.L_x_29) ;  /* 0x000000c000007945 */ /* 0x000ff00003800000 */
[----:B------:R-:W-:Y:S05]  /*7b10*/  @!P0 BRA `(.L_x_30) ;  /* 0x0000000000288947 */ /* 0x000fea0003800000 */
[----:B------:R-:W-:Y:S01]  /*7b20*/  UIADD3 UR4, UP0, UR36, 0x9f0, URZ ;  /* 0x000009f024047890 */ /* 0x000fe2000ff1e03f */
[----:B------:R-:W-:Y:S01]  /*7b30*/  UMOV UR41, URZ ;  /* 0x0000003f00297c82 */ /* 0x000fe20008000000 */
[----:B------:R-:W-:Y:S02]  /*7b40*/  UMOV UR45, URZ ;  /* 0x0000003f002d7c82 */ /* 0x000fe40008000000 */
[----:B------:R-:W-:Y:S02]  /*7b50*/  UIADD3.X UR5, URZ, UR37, URZ, UP0, !UPT ;  /* 0x000000253f057290 */ /* 0x000fe400087fe43f */
[----:B------:R-:W-:-:S04]  /*7b60*/  UIADD3 UR6, UR40, 0x30820, URZ ;  /* 0x0003082028067890 */ /* 0x000fc8000fffe03f */
[----:B------:R-:W-:-:S03]  /*7b70*/  UPRMT UR6, URZ, 0x654, UR6 ;  /* 0x000006543f067896 */ /* 0x000fc60008000006 */
[----:B------:R1:W-:Y:S01]  /*7b80*/  UTMASTG.5D [UR40], [UR4] ;  /* 0x00000028040073b5 */ /* 0x0003e20008020000 */
[----:B------:R0:W-:Y:S01]  /*7b90*/  UTMACMDFLUSH ;  /* 0x00000000000079b7 */ /* 0x0001e20000000000 */
[----:B------:R-:W-:-:S04]  /*7ba0*/  DEPBAR.LE SB0, 0x0 ;  /* 0x000080000000791a */ /* 0x000fc80000000000 */
[----:B-1----:R-:W-:Y:S03]  /*7bb0*/  SYNCS.ARRIVE.TRANS64.RED.A1T0 RZ, [UR6], RZ ;  /* 0x000000ffffff79a7 */ /* 0x002fe60008100406 */
.L_x_30:
[----:B------:R-:W-:Y:S05]  /*7bc0*/  BSYNC B0 ;  /* 0x0000000000007941 */ /* 0x000fea0003800000 */
.L_x_29:
[----:B------:R-:W2:Y:S01]  /*7bd0*/  LDL.LU R3, [R1] ;  /* 0x0000000001037983 */ /* 0x000ea20000300800 */
[----:B------:R-:W1:Y:S01]  /*7be0*/  LDC R0, c[0x0][0xda4] ;  /* 0x00036900ff007b82 */ /* 0x000e620000000800 */
[----:B------:R-:W-:-:S04]  /*7bf0*/  UIADD3 UR46, UR46, 0x1, URZ ;  /* 0x000000012e2e7890 */ /* 0x000fc8000fffe03f */
[----:B------:R-:W-:-:S04]  /*7c00*/  UISETP.NE.AND UP0, UPT, UR46, 0x2, UPT ;  /* 0x000000022e00788c */ /* 0x000fc8000bf05270 */
[----:B------:R-:W-:Y:S02]  /*7c10*/  USEL UR4, URZ, 0x1, UP0 ;  /* 0x000000013f047887 */ /* 0x000fe40008000000 */
[----:B------:R-:W-:Y:S02]  /*7c20*/  USEL UR46, UR46, URZ, UP0 ;  /* 0x0000003f2e2e7287 */ /* 0x000fe40008000000 */
[----:B------:R-:W-:Y:S01]  /*7c30*/  ULOP3.LUT UR47, UR47, UR4, URZ, 0x3c, !UPT ;  /* 0x000000042f2f7292 */ /* 0x000fe2000f8e3c3f */
[----:B-1----:R-:W-:Y:S01]  /*7c40*/  ISETP.LE.AND P0, PT, R0, UR48, PT ;  /* 0x0000003000007c0c */ /* 0x002fe2000bf03270 */
[----:B--2---:R-:W-:-:S05]  /*7c50*/  VIADD R3, R3, 0x1 ;  /* 0x0000000103037836 */ /* 0x004fca0000000000 */
[----:B------:R1:W-:Y:S07]  /*7c60*/  STL [R1], R3 ;  /* 0x0000000301007387 */ /* 0x0003ee0000100800 */
[----:B------:R-:W-:Y:S05]  /*7c70*/  @!P0 BRA `(.L_x_31) ;  /* 0xffffff9000ac8947 */ /* 0x000fea000383ffff */
[----:B------:R-:W-:Y:S05]  /*7c80*/  EXIT ;  /* 0x000000000000794d */ /* 0x000fea0003800000 */
.L_x_7:
[----:B------:R-:W-:-:S08]  /*7c90*/  NOP ;  /* 0x0000000000007918 */ /* 0x000fd00000000000 */
[----:B---3--:R-:W1:-:S00]  /*7ca0*/  USETMAXREG.DEALLOC.CTAPOOL 0x20 ;  /* 0x00000020000079c8 */ /* 0x008e4000080e0500 */
[----:B-1----:R-:W-:-:S06]  /*7cb0*/  LOP3.LUT R0, R0, 0x3, RZ, 0xc0, !PT ;  /* 0x0000000300007812 */ /* 0x002fcc00078ec0ff */
[----:B------:R-:W1:Y:S02]  /*7cc0*/  SHFL.IDX PT, R0, R0, RZ, 0x1f ;  /* 0x00001fff00007589 */ /* 0x000e6400000e0000 */
[----:B-1----:R-:W-:-:S13]  /*7cd0*/  ISETP.NE.AND P0, PT, R0, RZ, PT ;  /* 0x000000ff0000720c */ /* 0x002fda0003f05270 */
[----:B------:R-:W-:Y:S05]  /*7ce0*/  @P0 EXIT ;  /* 0x000000000000094d */ /* 0x000fea0003800000 */
[----:B------:R-:W1:Y:S01]  /*7cf0*/  S2UR UR4, SR_CTAID.X ;  /* 0x00000000000479c3 */ /* 0x000e620000002500 */
[----:B------:R-:W-:Y:S02]  /*7d00*/  IMAD.MOV.U32 R16, RZ, RZ, RZ ;  /* 0x000000ffff107224 */ /* 0x000fe400078e00ff */
[----:B------:R-:W-:Y:S02]  /*7d10*/  IMAD.MOV.U32 R29, RZ, RZ, 0x1 ;  /* 0x00000001ff1d7424 */ /* 0x000fe400078e00ff */
[----:B------:R-:W-:-:S03]  /*7d20*/  IMAD.MOV.U32 R17, RZ, RZ, 0x1 ;  /* 0x00000001ff117424 */ /* 0x000fc600078e00ff */
[----:B------:R-:W1:Y:S02]  /*7d30*/  LDC R0, c[0x0][0xda4] ;  /* 0x00036900ff007b82 */ /* 0x000e640000000800 */
[----:B-1----:R-:W-:-:S13]  /*7d40*/  ISETP.LE.AND P0, PT, R0, UR4, PT ;  /* 0x0000000400007c0c */ /* 0x002fda000bf03270 */
[----:B------:R-:W-:Y:S05]  /*7d50*/  @P0 BRA `(.L_x_32) ;  /* 0x00000020005c0947 */ /* 0x000fea0003800000 */
[----:B------:R-:W1:Y:S01]  /*7d60*/  S2R R2, SR_TID.X ;  /* 0x0000000000027919 */ /* 0x000e620000002100 */
[----:B------:R-:W-:Y:S01]  /*7d70*/  IMAD.U32 R26, RZ, RZ, UR4 ;  /* 0x00000004ff1a7e24 */ /* 0x000fe2000f8e00ff */
[----:B------:R-:W-:Y:S01]  /*7d80*/  ULDC.64 UR40, c[0x0][0x198] ;  /* 0x0000660000287ab9 */ /* 0x000fe20000000a00 */
[----:B------:R-:W-:Y:S01]  /*7d90*/  IMAD.MOV.U32 R16, RZ, RZ, RZ ;  /* 0x000000ffff107224 */ /* 0x000fe200078e00ff */
[----:B------:R-:W-:Y:S01]  /*7da0*/  ULDC UR36, c[0x0][0xc] ;  /* 0x0000030000247ab9 */ /* 0x000fe20000000800 */
[----:B------:R-:W-:Y:S02]  /*7db0*/  IMAD.MOV.U32 R17, RZ, RZ, 0x1 ;  /* 0x00000001ff117424 */ /* 0x000fe400078e00ff */
[----:B------:R-:W-:Y:S01]  /*7dc0*/  IMAD.MOV.U32 R29, RZ, RZ, RZ ;  /* 0x000000ffff1d7224 */ /* 0x000fe200078e00ff */
[----:B-1----:R-:W-:-:S07]  /*7dd0*/  LOP3.LUT R27, R2, 0x1f, RZ, 0xc0, !PT ;  /* 0x0000001f021b7812 */ /* 0x002fce00078ec0ff */
.L_x_74:
[----:B-1----:R-:W1:Y:S01]  /*7de0*/  LDC R0, c[0x0][0xda8] ;  /* 0x00036a00ff007b82 */ /* 0x002e620000000800 */
[----:B--2---:R-:W2:Y:S01]  /*7df0*/  S2R R4, SR_CgaCtaId ;  /* 0x0000000000047919 */ /* 0x004ea20000008800 */
[----:B------:R-:W-:Y:S05]  /*7e00*/  YIELD ;  /* 0x0000000000007946 */ /* 0x000fea0003800000 */
[----:B------:R-:W-:Y:S01]  /*7e10*/  ULDC.64 UR4, c[0x0][0x3f8] ;  /* 0x0000fe0000047ab9 */ /* 0x000fe20000000a00 */
[----:B------:R-:W3:Y:S01]  /*7e20*/  LDC R23, c[0x0][0xdb4] ;  /* 0x00036d00ff177b82 */ /* 0x000ee20000000800 */
[----:B------:R-:W-:Y:S01]  /*7e30*/  IMAD.MOV.U32 R25, RZ, RZ, R26 ;  /* 0x000000ffff197224 */ /* 0x000fe200078e001a */
[----:B------:R-:W-:Y:S01]  /*7e40*/  UISETP.NE.U32.AND UP0, UPT, UR4, URZ, UPT ;  /* 0x0000003f0400728c */ /* 0x000fe2000bf05070 */
[----:B------:R-:W-:-:S02]  /*7e50*/  MOV R19, 0x400 ;  /* 0x0000040000137802 */ /* 0x000fc40000000f00 */
[----:B------:R-:W-:Y:S01]  /*7e60*/  ULDC UR4, c[0x0][0x404] ;  /* 0x0001010000047ab9 */ /* 0x000fe20000000800 */
[----:B------:R-:W-:Y:S02]  /*7e70*/  UISETP.NE.AND.EX UP0, UPT, UR5, URZ, UPT, UP0 ;  /* 0x0000003f0500728c */ /* 0x000fe4000bf05300 */
[----:B------:R-:W4:Y:S02]  /*7e80*/  LDC R28, c[0x0][0x2e0] ;  /* 0x0000b800ff1c7b82 */ /* 0x000f240000000800 */
[----:B------:R-:W-:Y:S01]  /*7e90*/  USEL UR4, UR4, 0x1, UP0 ;  /* 0x0000000104047887 */ /* 0x000fe20008000000 */
[----:B-1----:R-:W-:Y:S02]  /*7ea0*/  ISETP.NE.AND P0, PT, R0, 0x1, PT ;  /* 0x000000010000780c */ /* 0x002fe40003f05270 */
[----:B---3--:R-:W-:Y:S02]  /*7eb0*/  ISETP.NE.AND P1, PT, R23, 0x1, PT ;  /* 0x000000011700780c */ /* 0x008fe40003f25270 */
[----:B--2---:R-:W-:-:S09]  /*7ec0*/  LEA R19, R4, R19, 0x18 ;  /* 0x0000001304137211 */ /* 0x004fd200078ec0ff */
[----:B------:R-:W1:Y:S01]  /*7ed0*/  @P0 LDC R5, c[0x0][0xdac] ;  /* 0x00036b00ff050b82 */ /* 0x000e620000000800 */
[----:B----4-:R-:W-:-:S07]  /*7ee0*/  IMAD R28, R28, UR4, RZ ;  /* 0x000000041c1c7c24 */ /* 0x010fce000f8e02ff */
[----:B------:R-:W2:Y:S08]  /*7ef0*/  @P0 LDC R7, c[0x0][0xdb0] ;  /* 0x00036c00ff070b82 */ /* 0x000eb00000000800 */
[----:B------:R-:W3:Y:S01]  /*7f00*/  @P1 LDC.64 R2, c[0x0][0xdb8] ;  /* 0x00036e00ff021b82 */ /* 0x000ee20000000a00 */
[----:B-1----:R-:W-:-:S05]  /*7f10*/  @P0 IMAD.HI.U32 R0, R26, R5, RZ ;  /* 0x000000051a000227 */ /* 0x002fca00078e00ff */
[----:B--2---:R-:W-:Y:S01]  /*7f20*/  @P0 SHF.R.U32.HI R25, RZ, R7, R0 ;  /* 0x00000007ff190219 */ /* 0x004fe20000011600 */
[----:B------:R-:W-:-:S04]  /*7f30*/  VIADD R0, R28, 0xbf ;  /* 0x000000bf1c007836 */ /* 0x000fc80000000000 */
[----:B------:R-:W-:Y:S02]  /*7f40*/  IMAD.MOV.U32 R22, RZ, RZ, R25 ;  /* 0x000000ffff167224 */ /* 0x000fe400078e0019 */
[----:B------:R-:W-:-:S04]  /*7f50*/  IMAD.HI R24, R0, 0x2aaaaaab, RZ ;  /* 0x2aaaaaab00187827 */ /* 0x000fc800078e02ff */
[----:B---3--:R-:W-:-:S05]  /*7f60*/  @P1 IMAD.HI.U32 R2, R25, R2, RZ ;  /* 0x0000000219021227 */ /* 0x008fca00078e00ff */
[----:B------:R-:W-:Y:S01]  /*7f70*/  @P1 SHF.R.U32.HI R22, RZ, R3, R2 ;  /* 0x00000003ff161219 */ /* 0x000fe20000011602 */
[----:B------:R-:W-:Y:S01]  /*7f80*/  VIADD R2, R19, 0x12400 ;  /* 0x0001240013027836 */ /* 0x000fe20000000000 */
[----:B------:R-:W-:-:S03]  /*7f90*/  SHF.R.U32.HI R3, RZ, 0x1f, R24 ;  /* 0x0000001fff037819 */ /* 0x000fc60000011618 */
[----:B------:R-:W-:Y:S01]  /*7fa0*/  IMAD.MOV R0, RZ, RZ, -R22 ;  /* 0x000000ffff007224 */ /* 0x000fe200078e0a16 */
[----:B------:R-:W-:Y:S02]  /*7fb0*/  LOP3.LUT P0, RZ, R2, 0x3ff, RZ, 0xc0, !PT ;  /* 0x000003ff02ff7812 */ /* 0x000fe4000780c0ff */
[----:B------:R-:W-:Y:S01]  /*7fc0*/  LEA.HI.SX32 R24, R24, R3, 0x1b ;  /* 0x0000000318187211 */ /* 0x000fe200078fdaff */
[----:B------:R-:W-:-:S10]  /*7fd0*/  IMAD R23, R23, R0, R25 ;  /* 0x0000000017177224 */ /* 0x000fd400078e0219 */
[----:B------:R-:W-:Y:S05]  /*7fe0*/  @!P0 BRA `(.L_x_33) ;  /* 0x0000000000408947 */ /* 0x000fea0003800000 */
[----:B------:R-:W-:Y:S01]  /*7ff0*/  MOV R2, 0x0 ;  /* 0x0000000000027802 */ /* 0x000fe20000000f00 */
[----:B------:R-:W-:Y:S01]  /*8000*/  ULDC.64 UR6, c[0x4][0xa8] ;  /* 0x01002a0000067ab9 */ /* 0x000fe20000000a00 */
[----:B------:R-:W-:Y:S01]  /*8010*/  ULDC.64 UR8, c[0x4][0xb0] ;  /* 0x01002c0000087ab9 */ /* 0x000fe20000000a00 */
[----:B------:R-:W-:Y:S01]  /*8020*/  ULDC.64 UR4, c[0x4][0x30] ;  /* 0x01000c0000047ab9 */ /* 0x000fe20000000a00 */
[----:B------:R-:W-:Y:S02]  /*8030*/  IMAD.U32 R4, RZ, RZ, UR6 ;  /* 0x00000006ff047e24 */ /* 0x000fe4000f8e00ff */
[----:B------:R-:W1:Y:S01]  /*8040*/  LDC.64 R2, c[0x4][R2] ;  /* 0x0100000002027b82 */ /* 0x000e620000000a00 */
[----:B------:R-:W-:Y:S02]  /*8050*/  IMAD.U32 R5, RZ, RZ, UR7 ;  /* 0x00000007ff057e24 */ /* 0x000fe4000f8e00ff */
[----:B------:R-:W-:Y:S02]  /*8060*/  IMAD.U32 R6, RZ, RZ, UR8 ;  /* 0x00000008ff067e24 */ /* 0x000fe4000f8e00ff */
[----:B------:R-:W-:-:S02]  /*8070*/  IMAD.U32 R7, RZ, RZ, UR9 ;  /* 0x00000009ff077e24 */ /* 0x000fc4000f8e00ff */
[----:B------:R-:W-:Y:S02]  /*8080*/  IMAD.U32 R10, RZ, RZ, UR4 ;  /* 0x00000004ff0a7e24 */ /* 0x000fe4000f8e00ff */
[----:B------:R-:W-:Y:S02]  /*8090*/  IMAD.U32 R11, RZ, RZ, UR5 ;  /* 0x00000005ff0b7e24 */ /* 0x000fe4000f8e00ff */
[----:B------:R-:W-:Y:S02]  /*80a0*/  IMAD.MOV.U32 R8, RZ, RZ, 0x70 ;  /* 0x00000070ff087424 */ /* 0x000fe400078e00ff */
[----:B------:R-:W-:Y:S02]  /*80b0*/  IMAD.MOV.U32 R12, RZ, RZ, 0x1 ;  /* 0x00000001ff0c7424 */ /* 0x000fe400078e00ff */
[----:B------:R-:W-:-:S07]  /*80c0*/  IMAD.MOV.U32 R13, RZ, RZ, RZ ;  /* 0x000000ffff0d7224 */ /* 0x000fce00078e00ff */
[----:B------:R-:W-:-:S07]  /*80d0*/  LEPC R20, `(.L_x_33) ;  /* 0x000000001014794e */ /* 0x000fce0000000000 */
[----:B-1----:R-:W-:Y:S05]  /*80e0*/  CALL.ABS.NOINC R2 ;  /* 0x0000000002007343 */ /* 0x002fea0003c00000 */
.L_x_33:
[----:B------:R-:W-:-:S05]  /*80f0*/  VIADD R0, R19, 0x400 ;  /* 0x0000040013007836 */ /* 0x000fca0000000000 */
[----:B------:R-:W-:-:S13]  /*8100*/  LOP3.LUT P0, RZ, R0, 0x3ff, RZ, 0xc0, !PT ;  /* 0x000003ff00ff7812 */ /* 0x000fda000780c0ff */
[----:B------:R-:W-:Y:S05]  /*8110*/  @!P0 BRA `(.L_x_34) ;  /* 0x0000000000808947 */ /* 0x000fea0003800000 */
[----:B------:R-:W-:Y:S01]  /*8120*/  MOV R0, 0x0 ;  /* 0x0000000000007802 */ /* 0x000fe20000000f00 */
[----:B------:R-:W-:Y:S01]  /*8130*/  ULDC.64 UR6, c[0x4][0xa8] ;  /* 0x01002a0000067ab9 */ /* 0x000fe20000000a00 */
[----:B------:R-:W-:Y:S01]  /*8140*/  ULDC.64 UR8, c[0x4][0xb0] ;  /* 0x01002c0000087ab9 */ /* 0x000fe20000000a00 */
[----:B------:R-:W-:Y:S01]  /*8150*/  ULDC.64 UR4, c[0x4][0x38] ;  /* 0x01000e0000047ab9 */ /* 0x000fe20000000a00 */
[----:B------:R1:W2:Y:S01]  /*8160*/  LDC.64 R2, c[0x4][R0] ;  /* 0x0100000000027b82 */ /* 0x0002a20000000a00 */
[----:B------:R-:W-:Y:S02]  /*8170*/  IMAD.U32 R4, RZ, RZ, UR6 ;  /* 0x00000006ff047e24 */ /* 0x000fe4000f8e00ff */
[----:B------:R-:W-:Y:S02]  /*8180*/  IMAD.U32 R5, RZ, RZ, UR7 ;  /* 0x00000007ff057e24 */ /* 0x000fe4000f8e00ff */
[----:B------:R-:W-:Y:S02]  /*8190*/  IMAD.U32 R6, RZ, RZ, UR8 ;  /* 0x00000008ff067e24 */ /* 0x000fe4000f8e00ff */
[----:B------:R-:W-:-:S02]  /*81a0*/  IMAD.U32 R7, RZ, RZ, UR9 ;  /* 0x00000009ff077e24 */ /* 0x000fc4000f8e00ff */
[----:B------:R-:W-:Y:S02]  /*81b0*/  IMAD.U32 R10, RZ, RZ, UR4 ;  /* 0x00000004ff0a7e24 */ /* 0x000fe4000f8e00ff */
[----:B------:R-:W-:Y:S02]  /*81c0*/  IMAD.U32 R11, RZ, RZ, UR5 ;  /* 0x00000005ff0b7e24 */ /* 0x000fe4000f8e00ff */
[----:B------:R-:W-:Y:S02]  /*81d0*/  IMAD.MOV.U32 R8, RZ, RZ, 0x70 ;  /* 0x00000070ff087424 */ /* 0x000fe400078e00ff */
[----:B------:R-:W-:Y:S02]  /*81e0*/  IMAD.MOV.U32 R12, RZ, RZ, 0x1 ;  /* 0x00000001ff0c7424 */ /* 0x000fe400078e00ff */
[----:B-1----:R-:W-:-:S07]  /*81f0*/  IMAD.MOV.U32 R13, RZ, RZ, RZ ;  /* 0x000000ffff0d7224 */ /* 0x002fce00078e00ff */
[----:B------:R-:W-:-:S07]  /*8200*/  LEPC R20, `(.L_x_35) ;  /* 0x000000001014794e */ /* 0x000fce0000000000 */
[----:B--2---:R-:W-:Y:S05]  /*8210*/  CALL.ABS.NOINC R2 ;  /* 0x0000000002007343 */ /* 0x004fea0003c00000 */
.L_x_35:
        /* <DEDUP_REMOVED lines=16> */
.L_x_34:
[----:B------:R-:W-:Y:S01]  /*8320*/  ULDC.64 UR4, c[0x0][0x9f8] ;  /* 0x00027e0000047ab9 */ /* 0x000fe20000000a00 */
[----:B------:R-:W1:Y:S01]  /*8330*/  LDC R0, c[0x0][0x428] ;  /* 0x00010a00ff007b82 */ /* 0x000e620000000800 */
[----:B------:R-:W-:Y:S01]  /*8340*/  ISETP.NE.U32.AND P0, PT, RZ, UR4, PT ;  /* 0x00000004ff007c0c */ /* 0x000fe2000bf05070 */
[----:B------:R-:W-:Y:S01]  /*8350*/  IMAD.MOV.U32 R6, RZ, RZ, R22 ;  /* 0x000000ffff067224 */ /* 0x000fe200078e0016 */
[----:B------:R-:W-:Y:S01]  /*8360*/  ISETP.NE.AND P1, PT, R27, RZ, PT ;  /* 0x000000ff1b00720c */ /* 0x000fe20003f25270 */
[----:B------:R-:W-:Y:S01]  /*8370*/  IMAD.MOV R9, RZ, RZ, -R25 ;  /* 0x000000ffff097224 */ /* 0x000fe200078e0a19 */
[----:B------:R-:W-:Y:S01]  /*8380*/  ISETP.NE.AND.EX P0, PT, RZ, UR5, PT, P0 ;  /* 0x00000005ff007c0c */ /* 0x000fe2000bf05300 */
[----:B------:R-:W-:-:S12]  /*8390*/  ULDC UR4, c[0x0][0xda8] ;  /* 0x00036a0000047ab9 */ /* 0x000fd80000000800 */
[----:B------:R-:W2:Y:S02]  /*83a0*/  @P0 LDC.64 R2, c[0x0][0x9f8] ;  /* 0x00027e00ff020b82 */ /* 0x000ea40000000a00 */
[----:B--2---:R-:W-:-:S05]  /*83b0*/  @P0 IMAD.WIDE R2, R22, 0x4, R2 ;  /* 0x0000000416020825 */ /* 0x004fca00078e0202 */
[----:B------:R2:W5:Y:S01]  /*83c0*/  @P0 LDG.E R6, desc[UR38][R2.64] ;  /* 0x0000002602060981 */ /* 0x000562000c1e1900 */
[----:B-1----:R-:W-:Y:S01]  /*83d0*/  ISETP.NE.AND P0, PT, R0, 0x1, PT ;  /* 0x000000010000780c */ /* 0x002fe20003f05270 */
[----:B------:R-:W-:Y:S01]  /*83e0*/  VOTEU.ALL UP1, P1 ;  /* 0x00000000003f7886 */ /* 0x000fe20000820000 */
[----:B------:R-:W-:Y:S01]  /*83f0*/  IMAD R9, R9, UR4, R26 ;  /* 0x0000000409097c24 */ /* 0x000fe2000f8e021a */
[----:B------:R-:W-:Y:S01]  /*8400*/  PLOP3.LUT P2, PT, P1, PT, PT, 0x8, 0x0 ;  /* 0x000000000000781c */ /* 0x000fe20000f4e170 */
[----:B------:R-:W-:Y:S02]  /*8410*/  IMAD.MOV.U32 R0, RZ, RZ, R23 ;  /* 0x000000ffff007224 */ /* 0x000fe400078e0017 */
[----:B------:R-:W-:Y:S01]  /*8420*/  @!UP1 UIADD3 UR8, UP0, UR40, 0x270, URZ ;  /* 0x0000027028089890 */ /* 0x000fe2000ff1e03f */
[----:B------:R-:W-:-:S03]  /*8430*/  IMAD R9, R9, 0xc0, RZ ;  /* 0x000000c009097824 */ /* 0x000fc600078e02ff */
[----:B------:R-:W-:-:S03]  /*8440*/  @!UP1 UIADD3.X UR9, URZ, UR41, URZ, UP0, !UPT ;  /* 0x000000293f099290 */ /* 0x000fc600087fe43f */
[----:B------:R-:W1:Y:S01]  /*8450*/  @P0 LDC R4, c[0x0][0x42c] ;  /* 0x00010b00ff040b82 */ /* 0x000e620000000800 */
[----:B------:R-:W-:-:S07]  /*8460*/  VOTEU.ALL UP0, P1 ;  /* 0x00000000003f7886 */ /* 0x000fce0000800000 */
[----:B------:R-:W3:Y:S01]  /*8470*/  @P0 LDC R5, c[0x0][0x430] ;  /* 0x00010c00ff050b82 */ /* 0x000ee20000000800 */
[----:B-1----:R-:W-:-:S05]  /*8480*/  @P0 IMAD.HI.U32 R4, R23, R4, RZ ;  /* 0x0000000417040227 */ /* 0x002fca00078e00ff */
[----:B--23--:R-:W-:-:S07]  /*8490*/  @P0 SHF.R.U32.HI R0, RZ, R5, R4 ;  /* 0x00000005ff000219 */ /* 0x00cfce0000011604 */
.L_x_36:
[----:B------:R-:W-:Y:S02]  /*84a0*/  PLOP3.LUT P0, PT, P0, P2, PT, 0xa2, 0x0 ;  /* 0x000000000000781c */ /* 0x000fe40000705472 */
[----:B------:R-:W-:Y:S01]  /*84b0*/  @P2 R2UR P0, UR7, R22 ;  /* 0x00000000160722ca */ /* 0x000fe20000000000 */
[----:B------:R-:W-:-:S07]  /*84c0*/  UMOV UR4, URZ ;  /* 0x0000003f00047c82 */ /* 0x000fce0008000000 */
[----:B------:R-:W-:Y:S02]  /*84d0*/  PLOP3.LUT P0, PT, P0, P2, PT, 0xa2, 0x0 ;  /* 0x000000000000781c */ /* 0x000fe40000705472 */
[----:B------:R-:W-:-:S08]  /*84e0*/  @P2 R2UR.OR P0, UR6, R23 ;  /* 0x00000000170622ca */ /* 0x000fd00000100000 */
[----:B------:R-:W-:Y:S02]  /*84f0*/  PLOP3.LUT P0, PT, P0, P2, PT, 0xa2, 0x0 ;  /* 0x000000000000781c */ /* 0x000fe40000705472 */
[----:B------:R-:W-:-:S08]  /*8500*/  @P2 R2UR.OR P0, UR5, R9 ;  /* 0x00000000090522ca */ /* 0x000fd00000100000 */
[----:B------:R-:W-:-:S05]  /*8510*/  @P2 PLOP3.LUT P2, PT, P0, PT, PT, 0x80, 0x0 ;  /* 0x000000000000281c */ /* 0x000fca000074f070 */
[----:B------:R1:W-:Y:S08]  /*8520*/  @!UP0 UTMAPF.L2.4D [UR4], [UR8] ;  /* 0x00000004080085b8 */ /* 0x0003f00008018000 */
[----:B-1----:R-:W-:Y:S05]  /*8530*/  @P2 BRA.U.ANY `(.L_x_36) ;  /* 0xfffffffd00d82947 */ /* 0x002fea000393ffff */
[----:B------:R-:W1:Y:S01]  /*8540*/  LDC.64 R2, c[0x0][0x3f8] ;  /* 0x0000fe00ff027b82 */ /* 0x000e620000000a00 */
[----:B------:R-:W-:Y:S01]  /*8550*/  UMOV UR4, 0xffffffff ;  /* 0xffffffff00047882 */ /* 0x000fe20000000000 */
[----:B-1----:R-:W-:-:S04]  /*8560*/  ISETP.NE.U32.AND P0, PT, R2, RZ, PT ;  /* 0x000000ff0200720c */ /* 0x002fc80003f05070 */
[----:B------:R-:W-:-:S04]  /*8570*/  ISETP.NE.AND.EX P0, PT, R3, RZ, PT, P0 ;  /* 0x000000ff0300720c */ /* 0x000fc80003f05300 */
[----:B-----5:R-:W-:Y:S01]  /*8580*/  SEL R7, R6, RZ, !P0 ;  /* 0x000000ff06077207 */ /* 0x020fe20004000000 */
[----:B------:R-:W-:Y:S08]  /*8590*/  BRA.DIV UR4, `(.L_x_37) ;  /* 0x0000001e04947947 */ /* 0x000ff0000b800000 */
.L_x_90:
[----:B------:R-:W-:Y:S01]  /*85a0*/  UMOV UR4, 0xffffffff ;  /* 0xffffffff00047882 */ /* 0x000fe20000000000 */
[----:B------:R-:W-:Y:S01]  /*85b0*/  SHF.R.S32.HI R8, RZ, 0x1f, R6 ;  /* 0x0000001fff087819 */ /* 0x000fe20000011406 */
[----:B------:R-:W-:Y:S01]  /*85c0*/  VIADD R10, R24, 0xffffffff ;  /* 0xffffffff180a7836 */ /* 0x000fe20000000000 */
[----:B------:R-:W-:Y:S06]  /*85d0*/  BRA.DIV UR4, `(.L_x_38) ;  /* 0x0000001e04b87947 */ /* 0x000fec000b800000 */
[----:B------:R-:W-:-:S13]  /*85e0*/  ELECT P6, URZ, PT ;  /* 0x00000000003f782f */ /* 0x000fda00038c0000 */
.L_x_93:
[----:B------:R-:W-:Y:S05]  /*85f0*/  @!P6 BRA `(.L_x_39) ;  /* 0x0000000000c8e947 */ /* 0x000fea0003800000 */
[----:B------:R-:W-:Y:S02]  /*8600*/  IMAD.MOV.U32 R18, RZ, RZ, R10 ;  /* 0x000000ffff127224 */ /* 0x000fe400078e000a */
[----:B------:R-:W-:Y:S01]  /*8610*/  IMAD.MOV.U32 R7, RZ, RZ, R6 ;  /* 0x000000ffff077224 */ /* 0x000fe200078e0006 */
[----:B------:R-:W-:Y:S06]  /*8620*/  @!P0 BRA `(.L_x_40) ;  /* 0x0000000000488947 */ /* 0x000fec0003800000 */
[----:B------:R-:W1:Y:S01]  /*8630*/  LDC R18, c[0x0][0x41c] ;  /* 0x00010700ff127b82 */ /* 0x000e620000000800 */
[----:B------:R-:W-:Y:S01]  /*8640*/  IMAD.MOV.U32 R11, RZ, RZ, R10 ;  /* 0x000000ffff0b7224 */ /* 0x000fe200078e000a */
[----:B------:R-:W-:Y:S02]  /*8650*/  ULDC.64 UR4, c[0x0][0x408] ;  /* 0x0001020000047ab9 */ /* 0x000fe40000000a00 */
[----:B------:R-:W-:-:S04]  /*8660*/  IMAD R7, R8, UR4, RZ ;  /* 0x0000000408077c24 */ /* 0x000fc8000f8e02ff */
[----:B------:R-:W-:Y:S01]  /*8670*/  IMAD R7, R6, UR5, R7 ;  /* 0x0000000506077c24 */ /* 0x000fe2000f8e0207 */
[----:B-1----:R-:W-:-:S13]  /*8680*/  ISETP.NE.AND P1, PT, R18, 0x1, PT ;  /* 0x000000011200780c */ /* 0x002fda0003f25270 */
[----:B------:R-:W1:Y:S02]  /*8690*/  @P1 LDC.64 R4, c[0x0][0x420] ;  /* 0x00010800ff041b82 */ /* 0x000e640000000a00 */
[----:B-1----:R-:W-:-:S05]  /*86a0*/  @P1 IMAD.HI.U32 R4, R10, R4, RZ ;  /* 0x000000040a041227 */ /* 0x002fca00078e00ff */
[----:B------:R-:W-:-:S04]  /*86b0*/  @P1 SHF.R.U32.HI R11, RZ, R5, R4 ;  /* 0x00000005ff0b1219 */ /* 0x000fc80000011604 */
[--C-:B------:R-:W-:Y:S01]  /*86c0*/  SHF.R.S32.HI R5, RZ, 0x1f, R11.reuse ;  /* 0x0000001fff057819 */ /* 0x100fe2000001140b */
[----:B------:R-:W-:-:S04]  /*86d0*/  IMAD.MOV.U32 R4, RZ, RZ, R11 ;  /* 0x000000ffff047224 */ /* 0x000fc800078e000b */
[----:B------:R-:W-:-:S04]  /*86e0*/  IMAD.WIDE.U32 R4, R6, UR4, R4 ;  /* 0x0000000406047c25 */ /* 0x000fc8000f8e0004 */
[----:B------:R-:W-:Y:S01]  /*86f0*/  IMAD.IADD R5, R5, 0x1, R7 ;  /* 0x0000000105057824 */ /* 0x000fe200078e0207 */
[----:B------:R-:W-:-:S04]  /*8700*/  LEA R12, P1, R4, R2, 0x2 ;  /* 0x00000002040c7211 */ /* 0x000fc800078210ff */
[----:B------:R-:W-:-:S05]  /*8710*/  LEA.HI.X R13, R4, R3, R5, 0x2, P1 ;  /* 0x00000003040d7211 */ /* 0x000fca00008f1405 */
[----:B------:R1:W5:Y:S01]  /*8720*/  LDG.E R7, desc[UR38][R12.64] ;  /* 0x000000260c077981 */ /* 0x000362000c1e1900 */
[----:B------:R-:W-:-:S04]  /*8730*/  IMAD.MOV R5, RZ, RZ, -R11 ;  /* 0x000000ffff057224 */ /* 0x000fc800078e0a0b */
[----:B------:R-:W-:-:S07]  /*8740*/  IMAD R18, R18, R5, R10 ;  /* 0x0000000512127224 */ /* 0x000fce00078e020a */
.L_x_40:
[----:B------:R-:W2:Y:S01]  /*8750*/  S2R R4, SR_TID.X ;  /* 0x0000000000047919 */ /* 0x000ea20000002100 */
[----:B------:R-:W-:Y:S01]  /*8760*/  IMAD R5, R16, 0x8, R19 ;  /* 0x0000000810057824 */ /* 0x000fe200078e0213 */
[----:B--2---:R-:W-:Y:S02]  /*8770*/  LOP3.LUT R11, R4, 0x7f, RZ, 0xc0, !PT ;  /* 0x0000007f040b7812 */ /* 0x004fe400078ec0ff */
[----:B------:R-:W-:Y:S02]  /*8780*/  SHF.L.U32 R4, R17, 0x1f, RZ ;  /* 0x0000001f11047819 */ /* 0x000fe400000006ff */
[----:B------:R-:W-:Y:S02]  /*8790*/  ISETP.NE.AND P2, PT, R11, RZ, PT ;  /* 0x000000ff0b00720c */ /* 0x000fe40003f45270 */
[----:B------:R-:W2:Y:S02]  /*87a0*/  SYNCS.PHASECHK.TRANS64.TRYWAIT P1, [R5+URZ+0x30840], R4 ;  /* 0x03084004050075a7 */ /* 0x000ea4000802017f */
[----:B--2---:R-:W-:Y:S09]  /*87b0*/  @!P1 BRA `(.L_x_41) ;  /* 0x0000001c00609947 */ /* 0x004ff20003800000 */
.L_x_94:
[----:B------:R-:W-:Y:S05]  /*87c0*/  @P2 BRA `(.L_x_42) ;  /* 0x0000000000142947 */ /* 0x000fea0003800000 */
[----:B------:R-:W-:Y:S01]  /*87d0*/  ISETP.NE.AND P1, PT, R27, RZ, PT ;  /* 0x000000ff1b00720c */ /* 0x000fe20003f25270 */
[----:B--2---:R-:W-:-:S04]  /*87e0*/  IMAD.MOV.U32 R4, RZ, RZ, 0x6000 ;  /* 0x00006000ff047424 */ /* 0x004fc800078e00ff */
[----:B------:R3:W-:Y:S08]  /*87f0*/  SYNCS.ARRIVE.TRANS64 RZ, [R5+URZ+0x30830], R4 ;  /* 0x0308300405ff79a7 */ /* 0x0007f0000800003f */
[----:B------:R-:W-:Y:S05]  /*8800*/  @!P1 BRA `(.L_x_42) ;  /* 0x0000000000049947 */ /* 0x000fea0003800000 */
[----:B------:R-:W-:Y:S01]  /*8810*/  BPT.TRAP 0x1 ;  /* 0x000000040000795c */ /* 0x000fe20000300000 */
.L_x_42:
[----:B--23--:R-:W-:Y:S01]  /*8820*/  IMAD R4, R16, 0x6000, R19 ;  /* 0x0000600010047824 */ /* 0x00cfe200078e0213 */
[----:B------:R-:W-:Y:S01]  /*8830*/  R2UR UR9, R5 ;  /* 0x00000000050972ca */ /* 0x000fe200000e0000 */
[----:B------:R-:W-:Y:S01]  /*8840*/  UIADD3 UR4, UP0, UR40, 0x370, URZ ;  /* 0x0000037028047890 */ /* 0x000fe2000ff1e03f */
[----:B------:R-:W-:Y:S01]  /*8850*/  R2UR UR11, R18 ;  /* 0x00000000120b72ca */ /* 0x000fe200000e0000 */
[----:B------:R-:W-:Y:S01]  /*8860*/  UMOV UR6, 0x0 ;  /* 0x0000000000067882 */ /* 0x000fe20000000000 */
[----:B------:R-:W-:Y:S01]  /*8870*/  R2UR UR8, R4 ;  /* 0x00000000040872ca */ /* 0x000fe200000e0000 */
[----:B------:R-:W-:Y:S01]  /*8880*/  UIADD3.X UR5, URZ, UR41, URZ, UP0, !UPT ;  /* 0x000000293f057290 */ /* 0x000fe200087fe43f */
[----:B------:R-:W-:Y:S01]  /*8890*/  R2UR UR12, R0 ;  /* 0x00000000000c72ca */ /* 0x000fe200000e0000 */
[----:B------:R-:W-:Y:S01]  /*88a0*/  UMOV UR7, 0x14f00000 ;  /* 0x14f0000000077882 */ /* 0x000fe20000000000 */
[----:B-----5:R-:W-:Y:S01]  /*88b0*/  R2UR UR13, R7 ;  /* 0x00000000070d72ca */ /* 0x020fe200000e0000 */
[----:B------:R-:W-:-:S04]  /*88c0*/  UMOV UR10, URZ ;  /* 0x0000003f000a7c82 */ /* 0x000fc80008000000 */
[----:B------:R-:W-:Y:S02]  /*88d0*/  UIADD3 UR9, UR9, 0x30830, URZ ;  /* 0x0003083009097890 */ /* 0x000fe4000fffe03f */
[----:B------:R-:W-:Y:S02]  /*88e0*/  UIMAD UR11, UR11, 0xc0, URZ ;  /* 0x000000c00b0b78a4 */ /* 0x000fe4000f8e023f */
[----:B------:R-:W-:-:S09]  /*88f0*/  UIADD3 UR8, UR8, 0x12400, URZ ;  /* 0x0001240008087890 */ /* 0x000fd2000fffe03f */
[----:B------:R2:W-:Y:S02]  /*8900*/  UTMALDG.4D [UR8], [UR4], desc[UR6] ;  /* 0x00000608040075b4 */ /* 0x0005e40008019000 */
[----:B--2---:R-:W-:Y:S01]  /*8910*/  NOP ;  /* 0x0000000000007918 */ /* 0x004fe20000000000 */
.L_x_39:
[----:B------:R-:W-:Y:S05]  /*8920*/  WARPSYNC.ALL ;  /* 0x0000000000007948 */ /* 0x000fea0003800000 */
[----:B------:R-:W-:Y:S01]  /*8930*/  BAR.SYNC.DEFER_BLOCKING 0x8, 0x1a0 ;  /* 0x0206800000007b1d */ /* 0x000fe20000010000 */
[----:B------:R-:W-:Y:S02]  /*8940*/  ELECT P1, URZ, PT ;  /* 0x00000000003f782f */ /* 0x000fe40003820000 */
[----:B------:R-:W-:Y:S01]  /*8950*/  R2UR UR9, R19 ;  /* 0x00000000130972ca */ /* 0x000fe200000e0000 */
[----:B------:R-:W-:-:S10]  /*8960*/  UIADD3 UR4, UP0, UR40, 0x270, URZ ;  /* 0x0000027028047890 */ /* 0x000fd4000ff1e03f */
[----:B------:R-:W-:Y:S02]  /*8970*/  @P1 R2UR UR13, R22 ;  /* 0x00000000160d12ca */ /* 0x000fe400000e0000 */
[----:B------:R-:W-:Y:S01]  /*8980*/  @P1 R2UR UR12, R23 ;  /* 0x00000000170c12ca */ /* 0x000fe200000e0000 */
[----:B------:R-:W-:Y:S01]  /*8990*/  UIADD3.X UR5, URZ, UR41, URZ, UP0, !UPT ;  /* 0x000000293f057290 */ /* 0x000fe200087fe43f */
[----:B------:R-:W-:Y:S01]  /*89a0*/  @P1 R2UR UR11, R9 ;  /* 0x00000000090b12ca */ /* 0x000fe200000e0000 */
[----:B------:R-:W-:Y:S01]  /*89b0*/  UMOV UR6, 0x0 ;  /* 0x0000000000067882 */ /* 0x000fe20000000000 */
[----:B------:R-:W-:Y:S01]  /*89c0*/  UMOV UR7, 0x12f00000 ;  /* 0x12f0000000077882 */ /* 0x000fe20000000000 */
[----:B------:R-:W-:Y:S01]  /*89d0*/  UMOV UR10, URZ ;  /* 0x0000003f000a7c82 */ /* 0x000fe20008000000 */
[----:B------:R-:W-:Y:S01]  /*89e0*/  BSSY B0, `(.L_x_43) ;  /* 0x000000b000007945 */ /* 0x000fe20003800000 */
[----:B------:R-:W-:Y:S01]  /*89f0*/  ISETP.GE.AND P2, PT, R28, 0xc1, PT ;  /* 0x000000c11c00780c */ /* 0x000fe20003f46270 */
[----:B------:R-:W-:Y:S01]  /*8a00*/  @P1 IMAD.MOV.U32 R4, RZ, RZ, 0x6000 ;  /* 0x00006000ff041424 */ /* 0x000fe200078e00ff */
[----:B------:R-:W-:-:S02]  /*8a10*/  UIADD3 UR8, UR9, 0xc400, URZ ;  /* 0x0000c40009087890 */ /* 0x000fc4000fffe03f */
[----:B------:R-:W-:Y:S01]  /*8a20*/  UIADD3 UR9, UR9, 0x30800, URZ ;  /* 0x0003080009097890 */ /* 0x000fe2000fffe03f */
[----:B------:R2:W-:Y:S08]  /*8a30*/  @P1 SYNCS.ARRIVE.TRANS64 RZ, [R19+URZ+0x30800], R4 ;  /* 0x0308000413ff19a7 */ /* 0x0005f0000800003f */
[----:B------:R3:W-:Y:S01]  /*8a40*/  UTMALDG.4D [UR8], [UR4], desc[UR6] ;  /* 0x00000608040075b4 */ /* 0x0007e20008019000 */
[----:B--2---:R-:W-:-:S04]  /*8a50*/  LOP3.LUT R4, R29, 0x1, RZ, 0xc, !PT ;  /* 0x000000011d047812 */ /* 0x004fc800078e0cff */
[----:B------:R-:W-:-:S04]  /*8a60*/  SHF.L.U32 R4, R4, 0x1f, RZ ;  /* 0x0000001f04047819 */ /* 0x000fc800000006ff */
[----:B------:R-:W2:Y:S02]  /*8a70*/  SYNCS.PHASECHK.TRANS64.TRYWAIT P1, [R19+URZ+0x30820], R4 ;  /* 0x03082004130075a7 */ /* 0x000ea4000802017f */
[----:B--23--:R-:W-:Y:S05]  /*8a80*/  @!P1 BRA `(.L_x_44) ;  /* 0x0000001800c09947 */ /* 0x00cfea0003800000 */
.L_x_95:
[----:B------:R-:W-:Y:S05]  /*8a90*/  BSYNC B0 ;  /* 0x0000000000007941 */ /* 0x000fea0003800000 */
.L_x_43:
[----:B------:R-:W-:Y:S05]  /*8aa0*/  @!P2 BRA `(.L_x_45) ;  /* 0x00000010005ca947 */ /* 0x000fea0003800000 */
[----:B------:R-:W-:Y:S02]  /*8ab0*/  IMAD.MOV R11, RZ, RZ, -R24 ;  /* 0x000000ffff0b7224 */ /* 0x000fe400078e0a18 */
[----:B--2---:R-:W-:Y:S02]  /*8ac0*/  IMAD.MOV.U32 R4, RZ, RZ, 0x1 ;  /* 0x00000001ff047424 */ /* 0x004fe400078e00ff */
[----:B------:R-:W-:-:S03]  /*8ad0*/  VIADD R9, R24, 0xfffffffe ;  /* 0xfffffffe18097836 */ /* 0x000fc60000000000 */
[----:B------:R-:W-:-:S05]  /*8ae0*/  VIADDMNMX R11, R11, R4, 0xffffffff, !PT ;  /* 0xffffffff0b0b7446 */ /* 0x000fca0007800104 */
[----:B------:R-:W-:-:S05]  /*8af0*/  IMAD.IADD R4, R24, 0x1, R11 ;  /* 0x0000000118047824 */ /* 0x000fca00078e020b */
[----:B------:R-:W-:-:S04]  /*8b00*/  LOP3.LUT R4, R4, 0x1, RZ, 0xc0, !PT ;  /* 0x0000000104047812 */ /* 0x000fc800078ec0ff */
[----:B------:R-:W-:-:S13]  /*8b10*/  ISETP.NE.U32.AND P1, PT, R4, 0x1, PT ;  /* 0x000000010400780c */ /* 0x000fda0003f25070 */
[----:B------:R-:W-:Y:S05]  /*8b20*/  @P1 BRA `(.L_x_46) ;  /* 0x0000000400641947 */ /* 0x000fea0003800000 */
[----:B-1----:R-:W-:Y:S01]  /*8b30*/  VIADD R12, R16, 0x1 ;  /* 0x00000001100c7836 */ /* 0x002fe20000000000 */
[----:B------:R-:W-:Y:S04]  /*8b40*/  BSSY B0, `(.L_x_47) ;  /* 0x0000054000007945 */ /* 0x000fe80003800000 */
[----:B------:R-:W-:-:S04]  /*8b50*/  ISETP.NE.AND P1, PT, R12, 0x2, PT ;  /* 0x000000020c00780c */ /* 0x000fc80003f25270 */
[----:B------:R-:W-:Y:S02]  /*8b60*/  SEL R4, RZ, 0x1, P1 ;  /* 0x00000001ff047807 */ /* 0x000fe40000800000 */
[----:B------:R-:W-:Y:S02]  /*8b70*/  SEL R12, R12, RZ, P1 ;  /* 0x000000ff0c0c7207 */ /* 0x000fe40000800000 */
[----:B------:R-:W-:Y:S01]  /*8b80*/  LOP3.LUT R13, R17, R4, RZ, 0x3c, !PT ;  /* 0x00000004110d7212 */ /* 0x000fe200078e3cff */
[----:B------:R-:W-:Y:S06]  /*8b90*/  @!P6 BRA `(.L_x_48) ;  /* 0x000000040038e947 */ /* 0x000fec0003800000 */
[----:B------:R-:W-:Y:S01]  /*8ba0*/  IMAD.MOV.U32 R4, RZ, RZ, R7 ;  /* 0x000000ffff047224 */ /* 0x000fe200078e0007 */
[----:B------:R-:W-:Y:S06]  /*8bb0*/  @!P0 BRA `(.L_x_49) ;  /* 0x0000000000448947 */ /* 0x000fec0003800000 */
[----:B------:R-:W1:Y:S01]  /*8bc0*/  LDC R15, c[0x0][0x41c] ;  /* 0x00010700ff0f7b82 */ /* 0x000e620000000800 */
[----:B------:R-:W-:Y:S01]  /*8bd0*/  ULDC.64 UR4, c[0x0][0x408] ;  /* 0x0001020000047ab9 */ /* 0x000fe20000000a00 */
[----:B-1----:R-:W-:-:S13]  /*8be0*/  ISETP.NE.AND P1, PT, R15, 0x1, PT ;  /* 0x000000010f00780c */ /* 0x002fda0003f25270 */
[----:B------:R-:W1:Y:S02]  /*8bf0*/  @P1 LDC.64 R4, c[0x0][0x420] ;  /* 0x00010800ff041b82 */ /* 0x000e640000000a00 */
[----:B-1----:R-:W-:-:S04]  /*8c00*/  @P1 IMAD.HI.U32 R14, R9, R4, RZ ;  /* 0x00000004090e1227 */ /* 0x002fc800078e00ff */
[----:B------:R-:W-:Y:S01]  /*8c10*/  IMAD.MOV.U32 R4, RZ, RZ, R9 ;  /* 0x000000ffff047224 */ /* 0x000fe200078e0009 */
[----:B------:R-:W-:-:S04]  /*8c20*/  @P1 SHF.R.U32.HI R4, RZ, R5, R14 ;  /* 0x00000005ff041219 */ /* 0x000fc8000001160e */
[--C-:B------:R-:W-:Y:S01]  /*8c30*/  SHF.R.S32.HI R5, RZ, 0x1f, R4.reuse ;  /* 0x0000001fff057819 */ /* 0x100fe20000011404 */
[----:B------:R-:W-:-:S04]  /*8c40*/  IMAD.MOV R14, RZ, RZ, -R4 ;  /* 0x000000ffff0e7224 */ /* 0x000fc800078e0a04 */
[----:B------:R-:W-:Y:S02]  /*8c50*/  IMAD R9, R15, R14, R9 ;  /* 0x0000000e0f097224 */ /* 0x000fe400078e0209 */
[----:B------:R-:W-:Y:S02]  /*8c60*/  IMAD R15, R8, UR4, RZ ;  /* 0x00000004080f7c24 */ /* 0x000fe4000f8e02ff */
[----:B------:R-:W-:-:S04]  /*8c70*/  IMAD.WIDE.U32 R4, R6, UR4, R4 ;  /* 0x0000000406047c25 */ /* 0x000fc8000f8e0004 */
[----:B------:R-:W-:Y:S01]  /*8c80*/  IMAD R15, R6, UR5, R15 ;  /* 0x00000005060f7c24 */ /* 0x000fe2000f8e020f */
[----:B------:R-:W-:-:S03]  /*8c90*/  LEA R2, P1, R4, R2, 0x2 ;  /* 0x0000000204027211 */ /* 0x000fc600078210ff */
[----:B------:R-:W-:-:S05]  /*8ca0*/  IMAD.IADD R5, R15, 0x1, R5 ;  /* 0x000000010f057824 */ /* 0x000fca00078e0205 */
[----:B------:R-:W-:-:S05]  /*8cb0*/  LEA.HI.X R3, R4, R3, R5, 0x2, P1 ;  /* 0x0000000304037211 */ /* 0x000fca00008f1405 */
[----:B------:R1:W5:Y:S02]  /*8cc0*/  LDG.E R4, desc[UR38][R2.64] ;  /* 0x0000002602047981 */ /* 0x000364000c1e1900 */
.L_x_49:
[----:B-1----:R-:W1:Y:S01]  /*8cd0*/  S2R R2, SR_TID.X ;  /* 0x0000000000027919 */ /* 0x002e620000002100 */
[----:B------:R-:W-:Y:S01]  /*8ce0*/  IMAD R3, R12, 0x8, R19 ;  /* 0x000000080c037824 */ /* 0x000fe200078e0213 */
[----:B-1----:R-:W-:Y:S02]  /*8cf0*/  LOP3.LUT R5, R2, 0x7f, RZ, 0xc0, !PT ;  /* 0x0000007f02057812 */ /* 0x002fe400078ec0ff */
[----:B------:R-:W-:Y:S02]  /*8d00*/  SHF.L.U32 R2, R13, 0x1f, RZ ;  /* 0x0000001f0d027819 */ /* 0x000fe400000006ff */
[----:B------:R-:W-:Y:S02]  /*8d10*/  ISETP.NE.AND P1, PT, R5, RZ, PT ;  /* 0x000000ff0500720c */ /* 0x000fe40003f25270 */
[----:B------:R-:W1:Y:S02]  /*8d20*/  SYNCS.PHASECHK.TRANS64.TRYWAIT P2, [R3+URZ+0x30840], R2 ;  /* 0x03084002030075a7 */ /* 0x000e64000804017f */
[----:B-1----:R-:W-:Y:S09]  /*8d30*/  @!P2 BRA `(.L_x_50) ;  /* 0x000000180028a947 */ /* 0x002ff20003800000 */
.L_x_96:
[----:B------:R-:W-:Y:S05]  /*8d40*/  @P1 BRA `(.L_x_51) ;  /* 0x0000000000141947 */ /* 0x000fea0003800000 */
[----:B------:R-:W-:Y:S01]  /*8d50*/  ISETP.NE.AND P2, PT, R27, RZ, PT ;  /* 0x000000ff1b00720c */ /* 0x000fe20003f45270 */
[----:B-1----:R-:W-:-:S04]  /*8d60*/  IMAD.MOV.U32 R2, RZ, RZ, 0x6000 ;  /* 0x00006000ff027424 */ /* 0x002fc800078e00ff */
[----:B------:R2:W-:Y:S08]  /*8d70*/  SYNCS.ARRIVE.TRANS64 RZ, [R3+URZ+0x30830], R2 ;  /* 0x0308300203ff79a7 */ /* 0x0005f0000800003f */
[----:B------:R-:W-:Y:S05]  /*8d80*/  @!P2 BRA `(.L_x_51) ;  /* 0x000000000004a947 */ /* 0x000fea0003800000 */
[----:B------:R-:W-:Y:S01]  /*8d90*/  BPT.TRAP 0x1 ;  /* 0x000000040000795c */ /* 0x000fe20000300000 */
.L_x_51:
[----:B-12---:R-:W-:Y:S01]  /*8da0*/  IMAD R2, R12, 0x6000, R19 ;  /* 0x000060000c027824 */ /* 0x006fe200078e0213 */
[----:B------:R-:W-:Y:S01]  /*8db0*/  R2UR UR9, R3 ;  /* 0x00000000030972ca */ /* 0x000fe200000e0000 */
[----:B------:R-:W-:Y:S01]  /*8dc0*/  UIADD3 UR4, UP0, UR40, 0x370, URZ ;  /* 0x0000037028047890 */ /* 0x000fe2000ff1e03f */
[----:B------:R-:W-:Y:S01]  /*8dd0*/  R2UR UR11, R9 ;  /* 0x00000000090b72ca */ /* 0x000fe200000e0000 */
[----:B------:R-:W-:Y:S01]  /*8de0*/  VIADD R3, R19, 0x30800 ;  /* 0x0003080013037836 */ /* 0x000fe20000000000 */
[----:B------:R-:W-:Y:S01]  /*8df0*/  R2UR UR8, R2 ;  /* 0x00000000020872ca */ /* 0x000fe200000e0000 */
[----:B------:R-:W-:Y:S01]  /*8e00*/  UIADD3.X UR5, URZ, UR41, URZ, UP0, !UPT ;  /* 0x000000293f057290 */ /* 0x000fe200087fe43f */
[----:B------:R-:W-:Y:S01]  /*8e10*/  R2UR UR12, R0 ;  /* 0x00000000000c72ca */ /* 0x000fe200000e0000 */
[----:B------:R-:W-:Y:S01]  /*8e20*/  IMAD R2, R16, 0x8, R3 ;  /* 0x0000000810027824 */ /* 0x000fe200078e0203 */
[----:B-----5:R-:W-:Y:S01]  /*8e30*/  R2UR UR13, R4 ;  /* 0x00000000040d72ca */ /* 0x020fe200000e0000 */
[----:B------:R-:W-:Y:S01]  /*8e40*/  UMOV UR6, 0x0 ;  /* 0x0000000000067882 */ /* 0x000fe20000000000 */
[----:B------:R-:W-:Y:S01]  /*8e50*/  SHF.L.U32 R5, R17, 0x1f, RZ ;  /* 0x0000001f11057819 */ /* 0x000fe200000006ff */
[----:B------:R-:W-:Y:S01]  /*8e60*/  UMOV UR7, 0x14f00000 ;  /* 0x14f0000000077882 */ /* 0x000fe20000000000 */
[----:B------:R-:W-:Y:S01]  /*8e70*/  UMOV UR10, URZ ;  /* 0x0000003f000a7c82 */ /* 0x000fe20008000000 */
[----:B------:R-:W-:-:S02]  /*8e80*/  UIADD3 UR9, UR9, 0x30830, URZ ;  /* 0x0003083009097890 */ /* 0x000fc4000fffe03f */
[----:B------:R-:W-:Y:S02]  /*8e90*/  UIMAD UR11, UR11, 0xc0, URZ ;  /* 0x000000c00b0b78a4 */ /* 0x000fe4000f8e023f */
[----:B------:R-:W-:-:S09]  /*8ea0*/  UIADD3 UR8, UR8, 0x12400, URZ ;  /* 0x0001240008087890 */ /* 0x000fd2000fffe03f */
[----:B------:R1:W-:Y:S01]  /*8eb0*/  UTMALDG.4D [UR8], [UR4], desc[UR6] ;  /* 0x00000608040075b4 */ /* 0x0003e20008019000 */
[----:B------:R-:W2:Y:S02]  /*8ec0*/  SYNCS.PHASECHK.TRANS64.TRYWAIT P2, [R2+URZ+0x60], R5 ;  /* 0x00006005020075a7 */ /* 0x000ea4000804017f */
[----:B-12---:R-:W-:Y:S05]  /*8ed0*/  @!P2 BRA `(.L_x_52) ;  /* 0x0000001400d4a947 */ /* 0x006fea0003800000 */
.L_x_97:
[----:B------:R-:W-:Y:S05]  /*8ee0*/  @P1 BRA `(.L_x_53) ;  /* 0x0000000000181947 */ /* 0x000fea0003800000 */
[----:B------:R-:W-:Y:S01]  /*8ef0*/  ISETP.NE.AND P1, PT, R27, RZ, PT ;  /* 0x000000ff1b00720c */ /* 0x000fe20003f25270 */
[----:B-1----:R-:W-:Y:S02]  /*8f00*/  IMAD R2, R16, 0x8, R19 ;  /* 0x0000000810027824 */ /* 0x002fe400078e0213 */
[----:B------:R-:W-:-:S04]  /*8f10*/  IMAD.MOV.U32 R3, RZ, RZ, 0x6000 ;  /* 0x00006000ff037424 */ /* 0x000fc800078e00ff */
[----:B------:R2:W-:Y:S06]  /*8f20*/  SYNCS.ARRIVE.TRANS64 RZ, [R2+URZ+0x30850], R3 ;  /* 0x0308500302ff79a7 */ /* 0x0005ec000800003f */
[----:B------:R-:W-:Y:S05]  /*8f30*/  @!P1 BRA `(.L_x_53) ;  /* 0x0000000000049947 */ /* 0x000fea0003800000 */
[----:B------:R-:W-:Y:S01]  /*8f40*/  BPT.TRAP 0x1 ;  /* 0x000000040000795c */ /* 0x000fe20000300000 */
.L_x_53:
[--C-:B--2---:R-:W-:Y:S01]  /*8f50*/  IMAD R3, R16, 0x6000, R19.reuse ;  /* 0x0000600010037824 */ /* 0x104fe200078e0213 */
[----:B------:R-:W-:Y:S01]  /*8f60*/  R2UR UR11, R18 ;  /* 0x00000000120b72ca */ /* 0x000fe200000e0000 */
[----:B-1----:R-:W-:Y:S01]  /*8f70*/  IMAD R2, R16, 0x8, R19 ;  /* 0x0000000810027824 */ /* 0x002fe200078e0213 */
        /* <DEDUP_REMOVED lines=8> */
[----:B------:R-:W-:Y:S01]  /*9000*/  UMOV UR10, URZ ;  /* 0x0000003f000a7c82 */ /* 0x000fe20008000000 */
[----:B------:R-:W-:-:S02]  /*9010*/  IMAD.MOV.U32 R7, RZ, RZ, R4 ;  /* 0x000000ffff077224 */ /* 0x000fc400078e0004 */
[----:B------:R-:W-:Y:S01]  /*9020*/  UIMAD UR11, UR11, 0xc0, URZ ;  /* 0x000000c00b0b78a4 */ /* 0x000fe2000f8e023f */
[----:B------:R-:W-:-:S03]  /*9030*/  IMAD.MOV.U32 R18, RZ, RZ, R9 ;  /* 0x000000ffff127224 */ /* 0x000fc600078e0009 */
[----:B------:R-:W-:Y:S02]  /*9040*/  UIADD3 UR8, UR8, 0x400, URZ ;  /* 0x0000040008087890 */ /* 0x000fe4000fffe03f */
[----:B------:R-:W-:-:S09]  /*9050*/  UIADD3 UR9, UR9, 0x30850, URZ ;  /* 0x0003085009097890 */ /* 0x000fd2000fffe03f */
[----:B------:R1:W-:Y:S02]  /*9060*/  UTMALDG.4D [UR8], [UR4], desc[UR6] ;  /* 0x00000608040075b4 */ /* 0x0003e40008019000 */
[----:B-1----:R-:W-:Y:S01]  /*9070*/  NOP ;  /* 0x0000000000007918 */ /* 0x002fe20000000000 */
.L_x_48:
[----:B------:R-:W-:Y:S05]  /*9080*/  BSYNC B0 ;  /* 0x0000000000007941 */ /* 0x000fea0003800000 */
.L_x_47:
[----:B------:R-:W-:Y:S02]  /*9090*/  VIADD R9, R24, 0xfffffffd ;  /* 0xfffffffd18097836 */ /* 0x000fe40000000000 */
[----:B------:R-:W-:Y:S02]  /*90a0*/  IMAD.MOV.U32 R16, RZ, RZ, R12 ;  /* 0x000000ffff107224 */ /* 0x000fe400078e000c */
[----:B------:R-:W-:-:S07]  /*90b0*/  IMAD.MOV.U32 R17, RZ, RZ, R13 ;  /* 0x000000ffff117224 */ /* 0x000fce00078e000d */
.L_x_46:
[----:B------:R-:W-:Y:S01]  /*90c0*/  IMAD.MOV R11, RZ, RZ, -R11 ;  /* 0x000000ffff0b7224 */ /* 0x000fe200078e0a0b */
[----:B------:R-:W-:Y:S04]  /*90d0*/  BSSY B0, `(.L_x_45) ;  /* 0x00000b4000007945 */ /* 0x000fe80003800000 */
[----:B------:R-:W-:-:S13]  /*90e0*/  ISETP.NE.AND P1, PT, R10, R11, PT ;  /* 0x0000000b0a00720c */ /* 0x000fda0003f25270 */
[----:B------:R-:W-:Y:S05]  /*90f0*/  @!P1 BRA `(.L_x_54) ;  /* 0x0000000800c49947 */ /* 0x000fea0003800000 */
[----:B------:R-:W-:-:S07]  /*9100*/  IMAD.MOV.U32 R4, RZ, RZ, R7 ;  /* 0x000000ffff047224 */ /* 0x000fce00078e0007 */
.L_x_69:
[----:B------:R-:W-:Y:S01]  /*9110*/  VIADD R10, R16, 0x1 ;  /* 0x00000001100a7836 */ /* 0x000fe20000000000 */
[----:B------:R-:W-:Y:S04]  /*9120*/  BSSY B1, `(.L_x_55) ;  /* 0x0000054000017945 */ /* 0x000fe80003800000 */
[----:B------:R-:W-:-:S04]  /*9130*/  ISETP.NE.AND P1, PT, R10, 0x2, PT ;  /* 0x000000020a00780c */ /* 0x000fc80003f25270 */
[----:B-12---:R-:W-:Y:S02]  /*9140*/  SEL R2, RZ, 0x1, P1 ;  /* 0x00000001ff027807 */ /* 0x006fe40000800000 */
[----:B------:R-:W-:Y:S02]  /*9150*/  SEL R10, R10, RZ, P1 ;  /* 0x000000ff0a0a7207 */ /* 0x000fe40000800000 */
[----:B------:R-:W-:Y:S01]  /*9160*/  LOP3.LUT R11, R17, R2, RZ, 0x3c, !PT ;  /* 0x00000002110b7212 */ /* 0x000fe200078e3cff */
[----:B------:R-:W-:Y:S06]  /*9170*/  @!P6 BRA `(.L_x_56) ;  /* 0x000000040038e947 */ /* 0x000fec0003800000 */
[----:B-1----:R-:W-:Y:S01]  /*9180*/  IMAD.MOV.U32 R12, RZ, RZ, R9 ;  /* 0x000000ffff0c7224 */ /* 0x002fe200078e0009 */
[----:B------:R-:W-:Y:S06]  /*9190*/  @!P0 BRA `(.L_x_57) ;  /* 0x00000000004c8947 */ /* 0x000fec0003800000 */
[----:B------:R-:W1:Y:S01]  /*91a0*/  LDC R12, c[0x0][0x41c] ;  /* 0x00010700ff0c7b82 */ /* 0x000e620000000800 */
[----:B------:R-:W-:Y:S01]  /*91b0*/  IMAD.MOV.U32 R13, RZ, RZ, R9 ;  /* 0x000000ffff0d7224 */ /* 0x000fe200078e0009 */
[----:B------:R-:W-:Y:S02]  /*91c0*/  ULDC.64 UR4, c[0x0][0x408] ;  /* 0x0001020000047ab9 */ /* 0x000fe40000000a00 */
[----:B------:R-:W-:-:S04]  /*91d0*/  IMAD R15, R8, UR4, RZ ;  /* 0x00000004080f7c24 */ /* 0x000fc8000f8e02ff */
[----:B------:R-:W2:Y:S01]  /*91e0*/  LDC.64 R4, c[0x0][0x3f8] ;  /* 0x0000fe00ff047b82 */ /* 0x000ea20000000a00 */
        /* <DEDUP_REMOVED lines=9> */
[----:B--2---:R-:W-:-:S04]  /*9280*/  LEA R4, P1, R2, R4, 0x2 ;  /* 0x0000000402047211 */ /* 0x004fc800078210ff */
[----:B------:R-:W-:-:S05]  /*9290*/  LEA.HI.X R5, R2, R5, R3, 0x2, P1 ;  /* 0x0000000502057211 */ /* 0x000fca00008f1403 */
[----:B------:R1:W5:Y:S01]  /*92a0*/  LDG.E R4, desc[UR38][R4.64] ;  /* 0x0000002604047981 */ /* 0x000362000c1e1900 */
[----:B------:R-:W-:-:S04]  /*92b0*/  IMAD.MOV R2, RZ, RZ, -R13 ;  /* 0x000000ffff027224 */ /* 0x000fc800078e0a0d */
[----:B------:R-:W-:-:S07]  /*92c0*/  IMAD R12, R12, R2, R9 ;  /* 0x000000020c0c7224 */ /* 0x000fce00078e0209 */
.L_x_57:
[----:B------:R-:W1:Y:S01]  /*92d0*/  S2R R2, SR_TID.X ;  /* 0x0000000000027919 */ /* 0x000e620000002100 */
[----:B------:R-:W-:Y:S01]  /*92e0*/  IMAD R3, R10, 0x8, R19 ;  /* 0x000000080a037824 */ /* 0x000fe200078e0213 */
[----:B-1----:R-:W-:Y:S02]  /*92f0*/  LOP3.LUT R5, R2, 0x7f, RZ, 0xc0, !PT ;  /* 0x0000007f02057812 */ /* 0x002fe400078ec0ff */
[----:B------:R-:W-:Y:S02]  /*9300*/  SHF.L.U32 R2, R11, 0x1f, RZ ;  /* 0x0000001f0b027819 */ /* 0x000fe400000006ff */
[----:B------:R-:W-:Y:S02]  /*9310*/  ISETP.NE.AND P1, PT, R5, RZ, PT ;  /* 0x000000ff0500720c */ /* 0x000fe40003f25270 */
[----:B------:R-:W1:Y:S02]  /*9320*/  SYNCS.PHASECHK.TRANS64.TRYWAIT P2, [R3+URZ+0x30840], R2 ;  /* 0x03084002030075a7 */ /* 0x000e64000804017f */
[----:B-1----:R-:W-:Y:S09]  /*9330*/  @!P2 BRA `(.L_x_58) ;  /* 0x0000001000d0a947 */ /* 0x002ff20003800000 */
.L_x_98:
[----:B------:R-:W-:Y:S05]  /*9340*/  @P1 BRA `(.L_x_59) ;  /* 0x0000000000141947 */ /* 0x000fea0003800000 */
[----:B------:R-:W-:Y:S01]  /*9350*/  ISETP.NE.AND P2, PT, R27, RZ, PT ;  /* 0x000000ff1b00720c */ /* 0x000fe20003f45270 */
[----:B-1----:R-:W-:-:S04]  /*9360*/  IMAD.MOV.U32 R2, RZ, RZ, 0x6000 ;  /* 0x00006000ff027424 */ /* 0x002fc800078e00ff */
[----:B------:R2:W-:Y:S08]  /*9370*/  SYNCS.ARRIVE.TRANS64 RZ, [R3+URZ+0x30830], R2 ;  /* 0x0308300203ff79a7 */ /* 0x0005f0000800003f */
[----:B------:R-:W-:Y:S05]  /*9380*/  @!P2 BRA `(.L_x_59) ;  /* 0x000000000004a947 */ /* 0x000fea0003800000 */
[----:B------:R-:W-:Y:S01]  /*9390*/  BPT.TRAP 0x1 ;  /* 0x000000040000795c */ /* 0x000fe20000300000 */
.L_x_59:
        /* <DEDUP_REMOVED lines=20> */
.L_x_99:
[----:B------:R-:W-:Y:S05]  /*94e0*/  @P1 BRA `(.L_x_61) ;  /* 0x0000000000141947 */ /* 0x000fea0003800000 */
[----:B------:R-:W-:Y:S01]  /*94f0*/  ISETP.NE.AND P1, PT, R27, RZ, PT ;  /* 0x000000ff1b00720c */ /* 0x000fe20003f25270 */
[----:B------:R-:W-:-:S04]  /*9500*/  IMAD.MOV.U32 R3, RZ, RZ, 0x6000 ;  /* 0x00006000ff037424 */ /* 0x000fc800078e00ff */
[----:B------:R2:W-:Y:S08]  /*9510*/  SYNCS.ARRIVE.TRANS64 RZ, [R2+URZ+0x50], R3 ;  /* 0x0000500302ff79a7 */ /* 0x0005f0000800003f */
[----:B------:R-:W-:Y:S05]  /*9520*/  @!P1 BRA `(.L_x_61) ;  /* 0x0000000000049947 */ /* 0x000fea0003800000 */
[----:B------:R-:W-:Y:S01]  /*9530*/  BPT.TRAP 0x1 ;  /* 0x000000040000795c */ /* 0x000fe20000300000 */
.L_x_61:
[----:B------:R-:W-:Y:S01]  /*9540*/  IMAD R16, R16, 0x6000, R19 ;  /* 0x0000600010107824 */ /* 0x000fe200078e0213 */
        /* <DEDUP_REMOVED lines=8> */
[----:B------:R-:W-:Y:S01]  /*95d0*/  R2UR UR12, R0 ;  /* 0x00000000000c72ca */ /* 0x000fe200000e0000 */
[----:B------:R-:W-:Y:S01]  /*95e0*/  UMOV UR10, URZ ;  /* 0x0000003f000a7c82 */ /* 0x000fe20008000000 */
[----:B------:R-:W-:-:S02]  /*95f0*/  IMAD.MOV.U32 R18, RZ, RZ, R12 ;  /* 0x000000ffff127224 */ /* 0x000fc400078e000c */
[----:B------:R-:W-:Y:S01]  /*9600*/  IMAD.MOV.U32 R7, RZ, RZ, R4 ;  /* 0x000000ffff077224 */ /* 0x000fe200078e0004 */
[----:B------:R-:W-:Y:S02]  /*9610*/  UIMAD UR11, UR11, 0xc0, URZ ;  /* 0x000000c00b0b78a4 */ /* 0x000fe4000f8e023f */
[----:B------:R-:W-:Y:S02]  /*9620*/  UIADD3 UR9, UR9, 0x50, URZ ;  /* 0x0000005009097890 */ /* 0x000fe4000fffe03f */
[----:B------:R-:W-:-:S09]  /*9630*/  UIADD3 UR8, UR8, 0x400, URZ ;  /* 0x0000040008087890 */ /* 0x000fd2000fffe03f */
[----:B------:R3:W-:Y:S02]  /*9640*/  UTMALDG.4D [UR8], [UR4], desc[UR6] ;  /* 0x00000608040075b4 */ /* 0x0007e40008019000 */
[----:B---3--:R-:W-:Y:S01]  /*9650*/  NOP ;  /* 0x0000000000007918 */ /* 0x008fe20000000000 */
.L_x_56:
[----:B------:R-:W-:Y:S05]  /*9660*/  BSYNC B1 ;  /* 0x0000000000017941 */ /* 0x000fea0003800000 */
.L_x_55:
[----:B------:R-:W-:Y:S01]  /*9670*/  VIADD R16, R10, 0x1 ;  /* 0x000000010a107836 */ /* 0x000fe20000000000 */
[----:B------:R-:W-:Y:S04]  /*9680*/  BSSY B1, `(.L_x_62) ;  /* 0x0000055000017945 */ /* 0x000fe80003800000 */
[----:B------:R-:W-:-:S04]  /*9690*/  ISETP.NE.AND P1, PT, R16, 0x2, PT ;  /* 0x000000021000780c */ /* 0x000fc80003f25270 */
[----:B-12---:R-:W-:Y:S02]  /*96a0*/  SEL R2, RZ, 0x1, P1 ;  /* 0x00000001ff027807 */ /* 0x006fe40000800000 */
[----:B------:R-:W-:Y:S02]  /*96b0*/  SEL R16, R16, RZ, P1 ;  /* 0x000000ff10107207 */ /* 0x000fe40000800000 */
[----:B------:R-:W-:Y:S01]  /*96c0*/  LOP3.LUT R17, R11, R2, RZ, 0x3c, !PT ;  /* 0x000000020b117212 */ /* 0x000fe200078e3cff */
[----:B------:R-:W-:Y:S06]  /*96d0*/  @!P6 BRA `(.L_x_63) ;  /* 0x00000004003ce947 */ /* 0x000fec0003800000 */
[----:B------:R-:W-:Y:S01]  /*96e0*/  VIADD R13, R9, 0xffffffff ;  /* 0xffffffff090d7836 */ /* 0x000fe20000000000 */
        /* <DEDUP_REMOVED lines=20> */
.L_x_64:
[----:B------:R-:W1:Y:S01]  /*9830*/  S2R R2, SR_TID.X ;  /* 0x0000000000027919 */ /* 0x000e620000002100 */
[----:B------:R-:W-:Y:S02]  /*9840*/  SHF.L.U32 R3, R17, 0x1f, RZ ;  /* 0x0000001f11037819 */ /* 0x000fe400000006ff */
[----:B-1----:R-:W-:Y:S01]  /*9850*/  LOP3.LUT R5, R2, 0x7f, RZ, 0xc0, !PT ;  /* 0x0000007f02057812 */ /* 0x002fe200078ec0ff */
[----:B------:R-:W-:-:S03]  /*9860*/  IMAD R2, R16, 0x8, R19 ;  /* 0x0000000810027824 */ /* 0x000fc600078e0213 */
[----:B------:R-:W-:Y:S01]  /*9870*/  ISETP.NE.AND P1, PT, R5, RZ, PT ;  /* 0x000000ff0500720c */ /* 0x000fe20003f25270 */
[----:B------:R-:W1:Y:S02]  /*9880*/  SYNCS.PHASECHK.TRANS64.TRYWAIT P2, [R2+URZ+0x30840], R3 ;  /* 0x03084003020075a7 */ /* 0x000e64000804017f */
[----:B-1----:R-:W-:Y:S10]  /*9890*/  @!P2 BRA `(.L_x_65) ;  /* 0x0000000c00a0a947 */ /* 0x002ff40003800000 */
.L_x_100:
[----:B------:R-:W-:Y:S05]  /*98a0*/  @P1 BRA `(.L_x_66) ;  /* 0x0000000000141947 */ /* 0x000fea0003800000 */
[----:B------:R-:W-:Y:S01]  /*98b0*/  ISETP.NE.AND P2, PT, R27, RZ, PT ;  /* 0x000000ff1b00720c */ /* 0x000fe20003f45270 */
[----:B-1----:R-:W-:-:S04]  /*98c0*/  IMAD.MOV.U32 R3, RZ, RZ, 0x6000 ;  /* 0x00006000ff037424 */ /* 0x002fc800078e00ff */
[----:B------:R2:W-:Y:S08]  /*98d0*/  SYNCS.ARRIVE.TRANS64 RZ, [R2+URZ+0x30830], R3 ;  /* 0x0308300302ff79a7 */ /* 0x0005f0000800003f */
[----:B------:R-:W-:Y:S05]  /*98e0*/  @!P2 BRA `(.L_x_66) ;  /* 0x000000000004a947 */ /* 0x000fea0003800000 */
[----:B------:R-:W-:Y:S01]  /*98f0*/  BPT.TRAP 0x1 ;  /* 0x000000040000795c */ /* 0x000fe20000300000 */
.L_x_66:
[----:B-12---:R-:W-:Y:S01]  /*9900*/  IMAD R2, R16, 0x6000, R19 ;  /* 0x0000600010027824 */ /* 0x006fe200078e0213 */
[----:B------:R-:W-:Y:S01]  /*9910*/  R2UR UR11, R13 ;  /* 0x000000000d0b72ca */ /* 0x000fe200000e0000 */
[----:B------:R-:W-:Y:S01]  /*9920*/  VIADD R3, R19, 0x30800 ;  /* 0x0003080013037836 */ /* 0x000fe20000000000 */
[----:B------:R-:W-:Y:S01]  /*9930*/  UIADD3 UR4, UP0, UR40, 0x370, URZ ;  /* 0x0000037028047890 */ /* 0x000fe2000ff1e03f */
[----:B------:R-:W-:Y:S01]  /*9940*/  R2UR UR12, R0 ;  /* 0x00000000000c72ca */ /* 0x000fe200000e0000 */
[----:B------:R-:W-:Y:S01]  /*9950*/  UMOV UR6, 0x0 ;  /* 0x0000000000067882 */ /* 0x000fe20000000000 */
[----:B------:R-:W-:Y:S01]  /*9960*/  R2UR UR8, R2 ;  /* 0x00000000020872ca */ /* 0x000fe200000e0000 */
[--C-:B------:R-:W-:Y:S01]  /*9970*/  IMAD R2, R16, 0x8, R3.reuse ;  /* 0x0000000810027824 */ /* 0x100fe200078e0203 */
[----:B-----5:R-:W-:Y:S01]  /*9980*/  R2UR UR13, R4 ;  /* 0x00000000040d72ca */ /* 0x020fe200000e0000 */
[----:B------:R-:W-:Y:S01]  /*9990*/  UIADD3.X UR5, URZ, UR41, URZ, UP0, !UPT ;  /* 0x000000293f057290 */ /* 0x000fe200087fe43f */
[----:B------:R-:W-:Y:S01]  /*99a0*/  SHF.L.U32 R11, R11, 0x1f, RZ ;  /* 0x0000001f0b0b7819 */ /* 0x000fe200000006ff */
[----:B------:R-:W-:Y:S01]  /*99b0*/  UMOV UR7, 0x14f00000 ;  /* 0x14f0000000077882 */ /* 0x000fe20000000000 */
[----:B------:R-:W-:Y:S01]  /*99c0*/  R2UR UR9, R2 ;  /* 0x00000000020972ca */ /* 0x000fe200000e0000 */
[----:B------:R-:W-:Y:S01]  /*99d0*/  IMAD R2, R10, 0x8, R3 ;  /* 0x000000080a027824 */ /* 0x000fe200078e0203 */
[----:B------:R-:W-:Y:S01]  /*99e0*/  UIMAD UR11, UR11, 0xc0, URZ ;  /* 0x000000c00b0b78a4 */ /* 0x000fe2000f8e023f */
[----:B------:R-:W-:-:S04]  /*99f0*/  UMOV UR10, URZ ;  /* 0x0000003f000a7c82 */ /* 0x000fc80008000000 */
[----:B------:R-:W-:-:S06]  /*9a00*/  UIADD3 UR8, UR8, 0x12400, URZ ;  /* 0x0001240008087890 */ /* 0x000fcc000fffe03f */
[----:B------:R-:W-:-:S09]  /*9a10*/  UIADD3 UR9, UR9, 0x30, URZ ;  /* 0x0000003009097890 */ /* 0x000fd2000fffe03f */
[----:B------:R1:W-:Y:S01]  /*9a20*/  UTMALDG.4D [UR8], [UR4], desc[UR6] ;  /* 0x00000608040075b4 */ /* 0x0003e20008019000 */
[----:B------:R-:W2:Y:S02]  /*9a30*/  SYNCS.PHASECHK.TRANS64.TRYWAIT P2, [R2+URZ+0x60], R11 ;  /* 0x0000600b020075a7 */ /* 0x000ea4000804017f */
[----:B-12---:R-:W-:Y:S05]  /*9a40*/  @!P2 BRA `(.L_x_67) ;  /* 0x0000000c0048a947 */ /* 0x006fea0003800000 */
.L_x_101:
[----:B------:R-:W-:Y:S05]  /*9a50*/  @P1 BRA `(.L_x_68) ;  /* 0x0000000000141947 */ /* 0x000fea0003800000 */
[----:B------:R-:W-:Y:S01]  /*9a60*/  ISETP.NE.AND P1, PT, R27, RZ, PT ;  /* 0x000000ff1b00720c */ /* 0x000fe20003f25270 */
[----:B------:R-:W-:-:S04]  /*9a70*/  IMAD.MOV.U32 R3, RZ, RZ, 0x6000 ;  /* 0x00006000ff037424 */ /* 0x000fc800078e00ff */
[----:B------:R2:W-:Y:S08]  /*9a80*/  SYNCS.ARRIVE.TRANS64 RZ, [R2+URZ+0x50], R3 ;  /* 0x0000500302ff79a7 */ /* 0x0005f0000800003f */
[----:B------:R-:W-:Y:S05]  /*9a90*/  @!P1 BRA `(.L_x_68) ;  /* 0x0000000000049947 */ /* 0x000fea0003800000 */
[----:B------:R-:W-:Y:S01]  /*9aa0*/  BPT.TRAP 0x1 ;  /* 0x000000040000795c */ /* 0x000fe20000300000 */
.L_x_68:
        /* <DEDUP_REMOVED lines=18> */
.L_x_63:
[----:B------:R-:W-:Y:S05]  /*9bd0*/  BSYNC B1 ;  /* 0x0000000000017941 */ /* 0x000fea0003800000 */
.L_x_62:
[C---:B------:R-:W-:Y:S01]  /*9be0*/  ISETP.GT.AND P1, PT, R9.reuse, 0x1, PT ;  /* 0x000000010900780c */ /* 0x040fe20003f24270 */
[----:B------:R-:W-:-:S12]  /*9bf0*/  VIADD R9, R9, 0xfffffffe ;  /* 0xfffffffe09097836 */ /* 0x000fd80000000000 */
[----:B------:R-:W-:Y:S05]  /*9c00*/  @P1 BRA `(.L_x_69) ;  /* 0xfffffff400401947 */ /* 0x000fea000383ffff */
.L_x_54:
[----:B------:R-:W-:Y:S05]  /*9c10*/  BSYNC B0 ;  /* 0x0000000000007941 */ /* 0x000fea0003800000 */
.L_x_45:
[----:B------:R-:W-:Y:S04]  /*9c20*/  BSSY B0, `(.L_x_70) ;  /* 0x000001f000007945 */ /* 0x000fe80003800000 */
[----:B------:R-:W-:Y:S05]  /*9c30*/  @!P6 BRA `(.L_x_71) ;  /* 0x000000000074e947 */ /* 0x000fea0003800000 */
[----:B-12---:R-:W1:Y:S01]  /*9c40*/  S2R R2, SR_TID.X ;  /* 0x0000000000027919 */ /* 0x006e620000002100 */
[----:B------:R-:W-:Y:S01]  /*9c50*/  IMAD R3, R16, 0x8, R19 ;  /* 0x0000000810037824 */ /* 0x000fe200078e0213 */
[----:B-1----:R-:W-:Y:S02]  /*9c60*/  LOP3.LUT R4, R2, 0x7f, RZ, 0xc0, !PT ;  /* 0x0000007f02047812 */ /* 0x002fe400078ec0ff */
[----:B------:R-:W-:Y:S02]  /*9c70*/  SHF.L.U32 R2, R17, 0x1f, RZ ;  /* 0x0000001f11027819 */ /* 0x000fe400000006ff */
[----:B------:R-:W-:Y:S02]  /*9c80*/  ISETP.NE.AND P1, PT, R4, RZ, PT ;  /* 0x000000ff0400720c */ /* 0x000fe40003f25270 */
[----:B------:R-:W1:Y:S02]  /*9c90*/  SYNCS.PHASECHK.TRANS64.TRYWAIT P0, [R3+URZ+0x30860], R2 ;  /* 0x03086002030075a7 */ /* 0x000e64000800017f */
[----:B-1----:R-:W-:Y:S09]  /*9ca0*/  @!P0 BRA `(.L_x_72) ;  /* 0x0000000800c48947 */ /* 0x002ff20003800000 */
.L_x_102:
[----:B------:R-:W-:Y:S05]  /*9cb0*/  @P1 BRA `(.L_x_73) ;  /* 0x0000000000141947 */ /* 0x000fea0003800000 */
[----:B------:R-:W-:Y:S01]  /*9cc0*/  ISETP.NE.AND P0, PT, R27, RZ, PT ;  /* 0x000000ff1b00720c */ /* 0x000fe20003f05270 */
[----:B-1----:R-:W-:-:S04]  /*9cd0*/  IMAD.MOV.U32 R2, RZ, RZ, 0x6000 ;  /* 0x00006000ff027424 */ /* 0x002fc800078e00ff */
[----:B------:R2:W-:Y:S08]  /*9ce0*/  SYNCS.ARRIVE.TRANS64 RZ, [R3+URZ+0x30850], R2 ;  /* 0x0308500203ff79a7 */ /* 0x0005f0000800003f */
[----:B------:R-:W-:Y:S05]  /*9cf0*/  @!P0 BRA `(.L_x_73) ;  /* 0x0000000000048947 */ /* 0x000fea0003800000 */
[----:B------:R-:W-:Y:S01]  /*9d00*/  BPT.TRAP 0x1 ;  /* 0x000000040000795c */ /* 0x000fe20000300000 */
.L_x_73:
        /* <DEDUP_REMOVED lines=10> */
[----:B------:R-:W-:-:S04]  /*9db0*/  UMOV UR10, URZ ;  /* 0x0000003f000a7c82 */ /* 0x000fc80008000000 */
[----:B------:R-:W-:Y:S02]  /*9dc0*/  UIMAD UR11, UR11, 0xc0, URZ ;  /* 0x000000c00b0b78a4 */ /* 0x000fe4000f8e023f */
[----:B------:R-:W-:Y:S02]  /*9dd0*/  UIADD3 UR9, UR9, 0x30850, URZ ;  /* 0x0003085009097890 */ /* 0x000fe4000fffe03f */
[----:B------:R-:W-:-:S09]  /*9de0*/  UIADD3 UR8, UR8, 0x400, URZ ;  /* 0x0000040008087890 */ /* 0x000fd2000fffe03f */
[----:B------:R3:W-:Y:S02]  /*9df0*/  UTMALDG.4D [UR8], [UR4], desc[UR6] ;  /* 0x00000608040075b4 */ /* 0x0007e40008019000 */
[----:B---3--:R-:W-:Y:S01]  /*9e00*/  NOP ;  /* 0x0000000000007918 */ /* 0x008fe20000000000 */
.L_x_71:
[----:B------:R-:W-:Y:S05]  /*9e10*/  BSYNC B0 ;  /* 0x0000000000007941 */ /* 0x000fea0003800000 */
.L_x_70:
[----:B------:R-:W-:Y:S01]  /*9e20*/  VIADD R26, R26, UR36 ;  /* 0x000000241a1a7c36 */ /* 0x000fe20008000000 */
[----:B------:R-:W-:Y:S01]  /*9e30*/  ULDC UR4, c[0x0][0xda4] ;  /* 0x0003690000047ab9 */ /* 0x000fe20000000800 */
[----:B------:R-:W-:Y:S02]  /*9e40*/  VIADD R16, R16, 0x1 ;  /* 0x0000000110107836 */ /* 0x000fe40000000000 */
[----:B------:R-:W-:Y:S01]  /*9e50*/  VIADD R29, R29, 0x1 ;  /* 0x000000011d1d7836 */ /* 0x000fe20000000000 */
[----:B------:R-:W-:Y:S02]  /*9e60*/  ISETP.GE.AND P1, PT, R26, UR4, PT ;  /* 0x000000041a007c0c */ /* 0x000fe4000bf26270 */
[----:B------:R-:W-:-:S04]  /*9e70*/  ISETP.NE.AND P0, PT, R16, 0x2, PT ;  /* 0x000000021000780c */ /* 0x000fc80003f05270 */
[----:B------:R-:W-:Y:S02]  /*9e80*/  SEL R0, RZ, 0x1, P0 ;  /* 0x00000001ff007807 */ /* 0x000fe40000000000 */
[----:B------:R-:W-:Y:S02]  /*9e90*/  SEL R16, R16, RZ, P0 ;  /* 0x000000ff10107207 */ /* 0x000fe40000000000 */
[----:B------:R-:W-:-:S03]  /*9ea0*/  LOP3.LUT R17, R17, R0, RZ, 0x3c, !PT ;  /* 0x0000000011117212 */ /* 0x000fc600078e3cff */
[----:B------:R-:W-:Y:S05]  /*9eb0*/  @!P1 BRA `(.L_x_74) ;  /* 0xffffffdc00c89947 */ /* 0x000fea000383ffff */
[----:B------:R-:W-:-:S07]  /*9ec0*/  LOP3.LUT R29, R29, 0x1, RZ, 0xc, !PT ;  /* 0x000000011d1d7812 */ /* 0x000fce00078e0cff */
.L_x_32:
[----:B-12---:R-:W1:Y:S01]  /*9ed0*/  S2R R3, SR_CgaCtaId ;  /* 0x0000000000037919 */ /* 0x006e620000008800 */
[----:B------:R-:W-:Y:S01]  /*9ee0*/  MOV R0, 0x400 ;  /* 0x0000040000007802 */ /* 0x000fe20000000f00 */
[----:B------:R-:W-:Y:S01]  /*9ef0*/  BSSY B0, `(.L_x_75) ;  /* 0x0000005000007945 */ /* 0x000fe20003800000 */
[----:B------:R-:W-:Y:S02]  /*9f00*/  SHF.L.U32 R29, R29, 0x1f, RZ ;  /* 0x0000001f1d1d7819 */ /* 0x000fe400000006ff */
[----:B-1----:R-:W-:-:S04]  /*9f10*/  LEA R8, R3, R0, 0x18 ;  /* 0x0000000003087211 */ /* 0x002fc800078ec0ff */
[----:B------:R-:W1:Y:S02]  /*9f20*/  SYNCS.PHASECHK.TRANS64.TRYWAIT P0, [R8+URZ+0x30820], R29 ;  /* 0x0308201d080075a7 */ /* 0x000e64000800017f */
[----:B-1----:R-:W-:Y:S05]  /*9f30*/  @!P0 BRA `(.L_x_76) ;  /* 0x0000000800348947 */ /* 0x002fea0003800000 */
.L_x_103:
[----:B------:R-:W-:Y:S05]  /*9f40*/  BSYNC B0 ;  /* 0x0000000000007941 */ /* 0x000fea0003800000 */
.L_x_75:
[----:B------:R-:W-:-:S03]  /*9f50*/  UMOV UR4, 0xffffffff ;  /* 0xffffffff00047882 */ /* 0x000fc60000000000 */
[----:B------:R-:W-:Y:S05]  /*9f60*/  BRA.DIV UR4, `(.L_x_77) ;  /* 0x0000000a043c7947 */ /* 0x000fea000b800000 */
[----:B------:R-:W2:Y:S02]  /*9f70*/  S2R R0, SR_TID.X ;  /* 0x0000000000007919 */ /* 0x000ea40000002100 */
[----:B--2---:R-:W-:-:S04]  /*9f80*/  SHF.R.U32.HI R0, RZ, 0x5, R0 ;  /* 0x00000005ff007819 */ /* 0x004fc80000011600 */
[----:B------:R-:W-:-:S05]  /*9f90*/  LOP3.LUT R0, R0, 0x3, RZ, 0xc0, !PT ;  /* 0x0000000300007812 */ /* 0x000fca00078ec0ff */
[----:B------:R2:W3:Y:S02]  /*9fa0*/  SHFL.IDX PT, R14, R0, RZ, 0x1f ;  /* 0x00001fff000e7589 */ /* 0x0004e400000e0000 */
.L_x_106:
[----:B---3--:R-:W-:Y:S01]  /*9fb0*/  ISETP.NE.AND P0, PT, R14, RZ, PT ;  /* 0x000000ff0e00720c */ /* 0x008fe20003f05270 */
[----:B------:R-:W-:-:S12]  /*9fc0*/  BSSY B0, `(.L_x_78) ;  /* 0x0000024000007945 */ /* 0x000fd80003800000 */
[----:B------:R-:W-:Y:S05]  /*9fd0*/  @P0 BRA `(.L_x_79) ;  /* 0x0000000000880947 */ /* 0x000fea0003800000 */
[----:B------:R-:W-:-:S03]  /*9fe0*/  UMOV UR4, 0xffffffff ;  /* 0xffffffff00047882 */ /* 0x000fc60000000000 */
[----:B------:R-:W-:Y:S05]  /*9ff0*/  BRA.DIV UR4, `(.L_x_80) ;  /* 0x0000000a044c7947 */ /* 0x000fea000b800000 */
[----:B------:R-:W-:-:S13]  /*a000*/  ELECT P6, URZ, PT ;  /* 0x00000000003f782f */ /* 0x000fda00038c0000 */
.L_x_109:
[----:B------:R-:W-:Y:S05]  /*a010*/  @!P6 BRA `(.L_x_79) ;  /* 0x000000000078e947 */ /* 0x000fea0003800000 */
[----:B--2---:R-:W2:Y:S02]  /*a020*/  LDL.LU R0, [R1+0x10] ;  /* 0x0000100001007983 */ /* 0x004ea40000300800 */
[----:B--2---:R-:W-:-:S04]  /*a030*/  LOP3.LUT R0, R0, 0x2, RZ, 0xfc, !PT ;  /* 0x0000000200007812 */ /* 0x004fc800078efcff */
[----:B------:R-:W-:-:S13]  /*a040*/  ISETP.NE.AND P2, PT, R0, 0x3, PT ;  /* 0x000000030000780c */ /* 0x000fda0003f45270 */
[----:B------:R-:W-:Y:S05]  /*a050*/  @!P2 BRA `(.L_x_81) ;  /* 0x000000000004a947 */ /* 0x000fea0003800000 */
[----:B------:R-:W-:Y:S01]  /*a060*/  BPT.TRAP 0x1 ;  /* 0x000000040000795c */ /* 0x000fe20000300000 */
.L_x_81:
[----:B------:R-:W-:Y:S01]  /*a070*/  VIADD R3, R8, 0x30840 ;  /* 0x0003084008037836 */ /* 0x000fe20000000000 */
[----:B------:R-:W-:Y:S01]  /*a080*/  SHF.L.U32 R4, R17, 0x1f, RZ ;  /* 0x0000001f11047819 */ /* 0x000fe200000006ff */
[C---:B------:R-:W-:Y:S02]  /*a090*/  VIADD R0, R16.reuse, 0x1 ;  /* 0x0000000110007836 */ /* 0x040fe40000000000 */
[----:B------:R-:W-:-:S03]  /*a0a0*/  IMAD R5, R16, 0x8, R3 ;  /* 0x0000000810057824 */ /* 0x000fc600078e0203 */
[C---:B------:R-:W-:Y:S01]  /*a0b0*/  ISETP.NE.AND P1, PT, R0.reuse, 0x2, PT ;  /* 0x000000020000780c */ /* 0x040fe20003f25270 */
[----:B------:R-:W2:Y:S03]  /*a0c0*/  SYNCS.PHASECHK.TRANS64.TRYWAIT P0, [R5+URZ], R4 ;  /* 0x00000004050075a7 */ /* 0x000ea6000800017f */
[----:B------:R-:W-:Y:S02]  /*a0d0*/  SEL R2, RZ, 0x1, P1 ;  /* 0x00000001ff027807 */ /* 0x000fe40000800000 */
[----:B------:R-:W-:Y:S02]  /*a0e0*/  SEL R6, R0, RZ, P1 ;  /* 0x000000ff00067207 */ /* 0x000fe40000800000 */
[----:B------:R-:W-:-:S03]  /*a0f0*/  LOP3.LUT R0, R17, R2, RZ, 0x3c, !PT ;  /* 0x0000000211007212 */ /* 0x000fc600078e3cff */
[----:B------:R-:W-:Y:S01]  /*a100*/  IMAD R3, R6, 0x8, R3 ;  /* 0x0000000806037824 */ /* 0x000fe200078e0203 */
[----:B------:R-:W-:Y:S01]  /*a110*/  SHF.L.U32 R0, R0, 0x1f, RZ ;  /* 0x0000001f00007819 */ /* 0x000fe200000006ff */
[----:B--2---:R-:W-:Y:S06]  /*a120*/  @!P0 BRA `(.L_x_82) ;  /* 0x0000000800208947 */ /* 0x004fec0003800000 */
.L_x_110:
[----:B------:R-:W3:Y:S02]  /*a130*/  SYNCS.PHASECHK.TRANS64.TRYWAIT P0, [R3+URZ], R0 ;  /* 0x00000000030075a7 */ /* 0x000ee4000800017f */
[----:B---3--:R-:W-:Y:S05]  /*a140*/  @!P0 BRA `(.L_x_83) ;  /* 0x00000008002c8947 */ /* 0x008fea0003800000 */
.L_x_111:
[----:B------:R-:W-:Y:S05]  /*a150*/  @!P2 BRA `(.L_x_84) ;  /* 0x000000000004a947 */ /* 0x000fea0003800000 */
[----:B------:R-:W-:Y:S01]  /*a160*/  BPT.TRAP 0x1 ;  /* 0x000000040000795c */ /* 0x000fe20000300000 */
.L_x_84:
[----:B---3--:R-:W-:-:S04]  /*a170*/  VIADD R3, R8, 0x30860 ;  /* 0x0003086008037836 */ /* 0x008fc80000000000 */
[----:B--2---:R-:W-:-:S04]  /*a180*/  IMAD R5, R16, 0x8, R3 ;  /* 0x0000000810057824 */ /* 0x004fc800078e0203 */
[----:B------:R-:W2:Y:S02]  /*a190*/  SYNCS.PHASECHK.TRANS64.TRYWAIT P0, [R5+URZ], R4 ;  /* 0x00000004050075a7 */ /* 0x000ea4000800017f */
[----:B--2---:R-:W-:Y:S05]  /*a1a0*/  @!P0 BRA `(.L_x_85) ;  /* 0x0000000800288947 */ /* 0x004fea0003800000 */
.L_x_112:
[----:B------:R-:W-:-:S07]  /*a1b0*/  IMAD R3, R6, 0x8, R3 ;  /* 0x0000000806037824 */ /* 0x000fce00078e0203 */
.L_x_86:
[----:B---3--:R3:W4:Y:S02]  /*a1c0*/  SYNCS.PHASECHK.TRANS64.TRYWAIT P0, [R3+URZ], R0 ;  /* 0x00000000030075a7 */ /* 0x008724000800017f */
[----:B----4-:R-:W-:Y:S05]  /*a1d0*/  @!P0 NANOSLEEP.SYNCS 0x989680 ;  /* 0x009896800000895d */ /* 0x010fea0003900000 */
[----:B------:R-:W4:Y:S02]  /*a1e0*/  @!P0 SYNCS.PHASECHK.TRANS64 P0, [R3+URZ], R0 ;  /* 0x00000000030085a7 */ /* 0x000f24000800007f */
[----:B----4-:R-:W-:Y:S05]  /*a1f0*/  @!P0 BRA `(.L_x_86) ;  /* 0xfffffffc00f08947 */ /* 0x010fea000383ffff */
.L_x_79:
[----:B------:R-:W-:Y:S05]  /*a200*/  BSYNC B0 ;  /* 0x0000000000007941 */ /* 0x000fea0003800000 */
.L_x_78:
[----:B------:R-:W-:Y:S05]  /*a210*/  EXIT ;  /* 0x000000000000794d */ /* 0x000fea0003800000 */
.L_x_10:
[----:B-1----:R-:W-:-:S04]  /*a220*/  IMAD.U32 R3, RZ, RZ, UR40 ;  /* 0x00000028ff037e24 */ /* 0x002fc8000f8e00ff */
[----:B------:R1:W2:Y:S03]  /*a230*/  SYNCS.PHASECHK.TRANS64.TRYWAIT P1, [R3+URZ+0x30800], R0 ;  /* 0x03080000030075a7 */ /* 0x0002a6000802017f */
[----:B--2---:R-:W-:Y:S05]  /*a240*/  @!P1 NANOSLEEP.SYNCS 0x989680 ;  /* 0x009896800000995d */ /* 0x004fea0003900000 */
[----:B------:R-:W2:Y:S02]  /*a250*/  @!P1 SYNCS.PHASECHK.TRANS64 P1, [R3+URZ+0x30800], R0 ;  /* 0x03080000030095a7 */ /* 0x000ea4000802007f */
[----:B--2---:R-:W-:Y:S05]  /*a260*/  @!P1 BRA `(.L_x_10) ;  /* 0xfffffffc00ec9947 */ /* 0x004fea000383ffff */
[----:B------:R-:W-:Y:S05]  /*a270*/  BRA `(.L_x_87) ;  /* 0xffffff70001c7947 */ /* 0x000fea000383ffff */
.L_x_14:
[----:B--2---:R2:W3:Y:S02]  /*a280*/  SYNCS.PHASECHK.TRANS64.TRYWAIT P2, [R4+URZ+0x30830], R3 ;  /* 0x03083003040075a7 */ /* 0x0044e4000804017f */
[----:B---3--:R-:W-:Y:S05]  /*a290*/  @!P2 NANOSLEEP.SYNCS 0x989680 ;  /* 0x009896800000a95d */ /* 0x008fea0003900000 */
[----:B------:R-:W3:Y:S02]  /*a2a0*/  @!P2 SYNCS.PHASECHK.TRANS64 P2, [R4+URZ+0x30830], R3 ;  /* 0x030830030400a5a7 */ /* 0x000ee4000804007f */
[----:B---3--:R-:W-:Y:S05]  /*a2b0*/  @!P2 BRA `(.L_x_14) ;  /* 0xfffffffc00f0a947 */ /* 0x008fea000383ffff */
[----:B------:R-:W-:Y:S05]  /*a2c0*/  BRA `(.L_x_13) ;  /* 0xffffff7000507947 */ /* 0x000fea000383ffff */
.L_x_19:
[----:B---3--:R-:W-:-:S04]  /*a2d0*/  IMAD.U32 R3, RZ, RZ, UR7 ;  /* 0x00000007ff037e24 */ /* 0x008fc8000f8e00ff */
[----:B------:R3:W4:Y:S03]  /*a2e0*/  SYNCS.PHASECHK.TRANS64.TRYWAIT P2, [R3+URZ+0x30830], R0 ;  /* 0x03083000030075a7 */ /* 0x000726000804017f */
[----:B----4-:R-:W-:Y:S05]  /*a2f0*/  @!P2 NANOSLEEP.SYNCS 0x989680 ;  /* 0x009896800000a95d */ /* 0x010fea0003900000 */
[----:B------:R-:W4:Y:S02]  /*a300*/  @!P2 SYNCS.PHASECHK.TRANS64 P2, [R3+URZ+0x30830], R0 ;  /* 0x030830000300a5a7 */ /* 0x000f24000804007f */
[----:B----4-:R-:W-:Y:S05]  /*a310*/  @!P2 BRA `(.L_x_19) ;  /* 0xfffffffc00eca947 */ /* 0x010fea000383ffff */
[----:B------:R-:W-:Y:S05]  /*a320*/  BRA `(.L_x_16) ;  /* 0xffffff9c00a47947 */ /* 0x000fea000383ffff */
.L_x_23:
[----:B--2---:R-:W-:-:S04]  /*a330*/  IMAD.U32 R3, RZ, RZ, UR7 ;  /* 0x00000007ff037e24 */ /* 0x004fc8000f8e00ff */
[----:B------:R2:W3:Y:S03]  /*a340*/  SYNCS.PHASECHK.TRANS64.TRYWAIT P2, [R3+URZ+0x30850], R0 ;  /* 0x03085000030075a7 */ /* 0x0004e6000804017f */
[----:B---3--:R-:W-:Y:S05]  /*a350*/  @!P2 NANOSLEEP.SYNCS 0x989680 ;  /* 0x009896800000a95d */ /* 0x008fea0003900000 */
[----:B------:R-:W3:Y:S02]  /*a360*/  @!P2 SYNCS.PHASECHK.TRANS64 P2, [R3+URZ+0x30850], R0 ;  /* 0x030850000300a5a7 */ /* 0x000ee4000804007f */
[----:B---3--:R-:W-:Y:S05]  /*a370*/  @!P2 BRA `(.L_x_23) ;  /* 0xfffffffc00eca947 */ /* 0x008fea000383ffff */
[----:B------:R-:W-:Y:S05]  /*a380*/  BRA `(.L_x_20) ;  /* 0xffffffa000247947 */ /* 0x000fea000383ffff */
.L_x_28:
[----:B----4-:R-:W-:-:S04]  /*a390*/  IMAD.U32 R7, RZ, RZ, UR12 ;  /* 0x0000000cff077e24 */ /* 0x010fc8000f8e00ff */
[----:B------:R4:W1:Y:S03]  /*a3a0*/  SYNCS.PHASECHK.TRANS64.TRYWAIT P0, [R7+URZ+0x30850], R4 ;  /* 0x03085004070075a7 */ /* 0x000866000800017f */
[----:B-1----:R-:W-:Y:S05]  /*a3b0*/  @!P0 NANOSLEEP.SYNCS 0x989680 ;  /* 0x009896800000895d */ /* 0x002fea0003900000 */
[----:B------:R-:W1:Y:S02]  /*a3c0*/  @!P0 SYNCS.PHASECHK.TRANS64 P0, [R7+URZ+0x30850], R4 ;  /* 0x03085004070085a7 */ /* 0x000e64000800007f */
[----:B-1----:R-:W-:Y:S05]  /*a3d0*/  @!P0 BRA `(.L_x_28) ;  /* 0xfffffffc00ec8947 */ /* 0x002fea000383ffff */
[----:B------:R-:W-:Y:S05]  /*a3e0*/  BRA `(.L_x_27) ;  /* 0xffffffc400dc7947 */ /* 0x000fea000383ffff */
.L_x_37:
[----:B------:R-:W1:Y:S01]  /*a3f0*/  S2R R4, SR_TID.X ;  /* 0x0000000000047919 */ /* 0x000e620000002100 */
[----:B------:R-:W-:Y:S01]  /*a400*/  BSSY B0, `(.L_x_88) ;  /* 0x000000a000007945 */ /* 0x000fe20003800000 */
[----:B------:R-:W-:Y:S02]  /*a410*/  IMAD.MOV.U32 R12, RZ, RZ, RZ ;  /* 0x000000ffff0c7224 */ /* 0x000fe400078e00ff */
[----:B------:R-:W-:Y:S02]  /*a420*/  IMAD.MOV.U32 R11, RZ, RZ, 0x1f ;  /* 0x0000001fff0b7424 */ /* 0x000fe400078e00ff */
[----:B------:R-:W-:Y:S01]  /*a430*/  IMAD.MOV.U32 R15, RZ, RZ, -0x1 ;  /* 0xffffffffff0f7424 */ /* 0x000fe200078e00ff */
[----:B-1----:R-:W-:-:S04]  /*a440*/  SHF.R.U32.HI R4, RZ, 0x5, R4 ;  /* 0x00000005ff047819 */ /* 0x002fc80000011604 */
[----:B------:R-:W-:-:S05]  /*a450*/  LOP3.LUT R4, R4, 0x3, RZ, 0xc0, !PT ;  /* 0x0000000304047812 */ /* 0x000fca00078ec0ff */
[----:B------:R-:W-:-:S07]  /*a460*/  IMAD.MOV.U32 R13, RZ, RZ, R4 ;  /* 0x000000ffff0d7224 */ /* 0x000fce00078e0004 */
[----:B------:R-:W-:Y:S05]  /*a470*/  WARPSYNC.COLLECTIVE R15, `(.L_x_89) ;  /* 0x000000000f087348 */ /* 0x000fea0003c00000 */
[----:B------:R1:W2:Y:S02]  /*a480*/  SHFL.IDX P6, R14, R13, R12, R11 ;  /* 0x0000000c0d0e7389 */ /* 0x0002a400000c000b */
[----:B-12---:R-:W-:Y:S01]  /*a490*/  ENDCOLLECTIVE ;  /* 0x000000000000791b */ /* 0x006fe20003800000 */
.L_x_89:
[----:B------:R-:W-:Y:S05]  /*a4a0*/  BSYNC B0 ;  /* 0x0000000000007941 */ /* 0x000fea0003800000 */
.L_x_88:
[----:B------:R-:W-:Y:S05]  /*a4b0*/  BRA `(.L_x_90) ;  /* 0xffffffe000387947 */ /* 0x000fea000383ffff */
.L_x_38:
[----:B------:R-:W-:Y:S01]  /*a4c0*/  BSSY B0, `(.L_x_91) ;  /* 0x0000006000007945 */ /* 0x000fe20003800000 */
[----:B------:R-:W-:-:S07]  /*a4d0*/  IMAD.MOV.U32 R15, RZ, RZ, -0x1 ;  /* 0xffffffffff0f7424 */ /* 0x000fce00078e00ff */
[----:B------:R-:W-:Y:S05]  /*a4e0*/  WARPSYNC.COLLECTIVE R15, `(.L_x_92) ;  /* 0x000000000f0c7348 */ /* 0x000fea0003c00000 */
[----:B------:R-:W-:Y:S02]  /*a4f0*/  ELECT P6, UR62, PT ;  /* 0x00000000003e782f */ /* 0x000fe400038c0000 */
[----:B------:R-:W-:Y:S01]  /*a500*/  MOV R14, UR62 ;  /* 0x0000003e000e7c02 */ /* 0x000fe20008000f00 */
[----:B------:R-:W-:Y:S10]  /*a510*/  ENDCOLLECTIVE ;  /* 0x000000000000791b */ /* 0x000ff40003800000 */
.L_x_92:
[----:B------:R-:W-:Y:S05]  /*a520*/  BSYNC B0 ;  /* 0x0000000000007941 */ /* 0x000fea0003800000 */
.L_x_91:
[----:B------:R-:W-:Y:S05]  /*a530*/  BRA `(.L_x_93) ;  /* 0xffffffe0002c7947 */ /* 0x000fea000383ffff */
.L_x_41:
[----:B--2---:R2:W3:Y:S02]  /*a540*/  SYNCS.PHASECHK.TRANS64.TRYWAIT P1, [R5+URZ+0x30840], R4 ;  /* 0x03084004050075a7 */ /* 0x0044e4000802017f */
[----:B---3--:R-:W-:Y:S05]  /*a550*/  @!P1 NANOSLEEP.SYNCS 0x989680 ;  /* 0x009896800000995d */ /* 0x008fea0003900000 */
[----:B------:R-:W3:Y:S02]  /*a560*/  @!P1 SYNCS.PHASECHK.TRANS64 P1, [R5+URZ+0x30840], R4 ;  /* 0x03084004050095a7 */ /* 0x000ee4000802007f */
[----:B---3--:R-:W-:Y:S05]  /*a570*/  @!P1 BRA `(.L_x_41) ;  /* 0xfffffffc00f09947 */ /* 0x008fea000383ffff */
[----:B------:R-:W-:Y:S05]  /*a580*/  BRA `(.L_x_94) ;  /* 0xffffffe0008c7947 */ /* 0x000fea000383ffff */
.L_x_44:
[----:B--2---:R2:W3:Y:S02]  /*a590*/  SYNCS.PHASECHK.TRANS64.TRYWAIT P1, [R19+URZ+0x30820], R4 ;  /* 0x03082004130075a7 */ /* 0x0044e4000802017f */
[----:B---3--:R-:W-:Y:S05]  /*a5a0*/  @!P1 NANOSLEEP.SYNCS 0x989680 ;  /* 0x009896800000995d */ /* 0x008fea0003900000 */
[----:B------:R-:W3:Y:S02]  /*a5b0*/  @!P1 SYNCS.PHASECHK.TRANS64 P1, [R19+URZ+0x30820], R4 ;  /* 0x03082004130095a7 */ /* 0x000ee4000802007f */
[----:B---3--:R-:W-:Y:S05]  /*a5c0*/  @!P1 BRA `(.L_x_44) ;  /* 0xfffffffc00f09947 */ /* 0x008fea000383ffff */
[----:B------:R-:W-:Y:S05]  /*a5d0*/  BRA `(.L_x_95) ;  /* 0xffffffe4002c7947 */ /* 0x000fea000383ffff */
.L_x_50:
[----:B-1----:R1:W2:Y:S02]  /*a5e0*/  SYNCS.PHASECHK.TRANS64.TRYWAIT P2, [R3+URZ+0x30840], R2 ;  /* 0x03084002030075a7 */ /* 0x0022a4000804017f */
[----:B--2---:R-:W-:Y:S05]  /*a5f0*/  @!P2 NANOSLEEP.SYNCS 0x989680 ;  /* 0x009896800000a95d */ /* 0x004fea0003900000 */
[----:B------:R-:W2:Y:S02]  /*a600*/  @!P2 SYNCS.PHASECHK.TRANS64 P2, [R3+URZ+0x30840], R2 ;  /* 0x030840020300a5a7 */ /* 0x000ea4000804007f */
[----:B--2---:R-:W-:Y:S05]  /*a610*/  @!P2 BRA `(.L_x_50) ;  /* 0xfffffffc00f0a947 */ /* 0x004fea000383ffff */
[----:B------:R-:W-:Y:S05]  /*a620*/  BRA `(.L_x_96) ;  /* 0xffffffe400c47947 */ /* 0x000fea000383ffff */
.L_x_52:
[----:B-1----:R1:W2:Y:S02]  /*a630*/  SYNCS.PHASECHK.TRANS64.TRYWAIT P2, [R2+URZ+0x60], R5 ;  /* 0x00006005020075a7 */ /* 0x0022a4000804017f */
[----:B--2---:R-:W-:Y:S05]  /*a640*/  @!P2 NANOSLEEP.SYNCS 0x989680 ;  /* 0x009896800000a95d */ /* 0x004fea0003900000 */
[----:B------:R-:W2:Y:S02]  /*a650*/  @!P2 SYNCS.PHASECHK.TRANS64 P2, [R2+URZ+0x60], R5 ;  /* 0x000060050200a5a7 */ /* 0x000ea4000804007f */
[----:B--2---:R-:W-:Y:S05]  /*a660*/  @!P2 BRA `(.L_x_52) ;  /* 0xfffffffc00f0a947 */ /* 0x004fea000383ffff */
[----:B------:R-:W-:Y:S05]  /*a670*/  BRA `(.L_x_97) ;  /* 0xffffffe800187947 */ /* 0x000fea000383ffff */
.L_x_58:
[----:B-1----:R1:W2:Y:S02]  /*a680*/  SYNCS.PHASECHK.TRANS64.TRYWAIT P2, [R3+URZ+0x30840], R2 ;  /* 0x03084002030075a7 */ /* 0x0022a4000804017f */
[----:B--2---:R-:W-:Y:S05]  /*a690*/  @!P2 NANOSLEEP.SYNCS 0x989680 ;  /* 0x009896800000a95d */ /* 0x004fea0003900000 */
[----:B------:R-:W2:Y:S02]  /*a6a0*/  @!P2 SYNCS.PHASECHK.TRANS64 P2, [R3+URZ+0x30840], R2 ;  /* 0x030840020300a5a7 */ /* 0x000ea4000804007f */
[----:B--2---:R-:W-:Y:S05]  /*a6b0*/  @!P2 BRA `(.L_x_58) ;  /* 0xfffffffc00f0a947 */ /* 0x004fea000383ffff */
[----:B------:R-:W-:Y:S05]  /*a6c0*/  BRA `(.L_x_98) ;  /* 0xffffffec001c7947 */ /* 0x000fea000383ffff */
.L_x_60:
[----:B-1----:R1:W2:Y:S02]  /*a6d0*/  SYNCS.PHASECHK.TRANS64.TRYWAIT P2, [R2+URZ+0x60], R17 ;  /* 0x00006011020075a7 */ /* 0x0022a4000804017f */
[----:B--2---:R-:W-:Y:S05]  /*a6e0*/  @!P2 NANOSLEEP.SYNCS 0x989680 ;  /* 0x009896800000a95d */ /* 0x004fea0003900000 */
[----:B------:R-:W2:Y:S02]  /*a6f0*/  @!P2 SYNCS.PHASECHK.TRANS64 P2, [R2+URZ+0x60], R17 ;  /* 0x000060110200a5a7 */ /* 0x000ea4000804007f */
[----:B--2---:R-:W-:Y:S05]  /*a700*/  @!P2 BRA `(.L_x_60) ;  /* 0xfffffffc00f0a947 */ /* 0x004fea000383ffff */
[----:B------:R-:W-:Y:S05]  /*a710*/  BRA `(.L_x_99) ;  /* 0xffffffec00707947 */ /* 0x000fea000383ffff */
.L_x_65:
[----:B-1----:R1:W2:Y:S02]  /*a720*/  SYNCS.PHASECHK.TRANS64.TRYWAIT P2, [R2+URZ+0x30840], R3 ;  /* 0x03084003020075a7 */ /* 0x0022a4000804017f */
[----:B--2---:R-:W-:Y:S05]  /*a730*/  @!P2 NANOSLEEP.SYNCS 0x989680 ;  /* 0x009896800000a95d */ /* 0x004fea0003900000 */
[----:B------:R-:W2:Y:S02]  /*a740*/  @!P2 SYNCS.PHASECHK.TRANS64 P2, [R2+URZ+0x30840], R3 ;  /* 0x030840030200a5a7 */ /* 0x000ea4000804007f */
[----:B--2---:R-:W-:Y:S05]  /*a750*/  @!P2 BRA `(.L_x_65) ;  /* 0xfffffffc00f0a947 */ /* 0x004fea000383ffff */
[----:B------:R-:W-:Y:S05]  /*a760*/  BRA `(.L_x_100) ;  /* 0xfffffff0004c7947 */ /* 0x000fea000383ffff */
.L_x_67:
[----:B-1----:R1:W2:Y:S02]  /*a770*/  SYNCS.PHASECHK.TRANS64.TRYWAIT P2, [R2+URZ+0x60], R11 ;  /* 0x0000600b020075a7 */ /* 0x0022a4000804017f */
[----:B--2---:R-:W-:Y:S05]  /*a780*/  @!P2 NANOSLEEP.SYNCS 0x989680 ;  /* 0x009896800000a95d */ /* 0x004fea0003900000 */
[----:B------:R-:W2:Y:S02]  /*a790*/  @!P2 SYNCS.PHASECHK.TRANS64 P2, [R2+URZ+0x60], R11 ;  /* 0x0000600b0200a5a7 */ /* 0x000ea4000804007f */
[----:B--2---:R-:W-:Y:S05]  /*a7a0*/  @!P2 BRA `(.L_x_67) ;  /* 0xfffffffc00f0a947 */ /* 0x004fea000383ffff */
[----:B------:R-:W-:Y:S05]  /*a7b0*/  BRA `(.L_x_101) ;  /* 0xfffffff000a47947 */ /* 0x000fea000383ffff */
.L_x_72:
[----:B-1----:R1:W2:Y:S02]  /*a7c0*/  SYNCS.PHASECHK.TRANS64.TRYWAIT P0, [R3+URZ+0x30860], R2 ;  /* 0x03086002030075a7 */ /* 0x0022a4000800017f */
[----:B--2---:R-:W-:Y:S05]  /*a7d0*/  @!P0 NANOSLEEP.SYNCS 0x989680 ;  /* 0x009896800000895d */ /* 0x004fea0003900000 */
[----:B------:R-:W2:Y:S02]  /*a7e0*/  @!P0 SYNCS.PHASECHK.TRANS64 P0, [R3+URZ+0x30860], R2 ;  /* 0x03086002030085a7 */ /* 0x000ea4000800007f */
[----:B--2---:R-:W-:Y:S05]  /*a7f0*/  @!P0 BRA `(.L_x_72) ;  /* 0xfffffffc00f08947 */ /* 0x004fea000383ffff */
[----:B------:R-:W-:Y:S05]  /*a800*/  BRA `(.L_x_102) ;  /* 0xfffffff400287947 */ /* 0x000fea000383ffff */
.L_x_76:
[----:B-1----:R1:W2:Y:S02]  /*a810*/  SYNCS.PHASECHK.TRANS64.TRYWAIT P0, [R8+URZ+0x30820], R29 ;  /* 0x0308201d080075a7 */ /* 0x0022a4000800017f */
[----:B--2---:R-:W-:Y:S05]  /*a820*/  @!P0 NANOSLEEP.SYNCS 0x989680 ;  /* 0x009896800000895d */ /* 0x004fea0003900000 */
[----:B------:R-:W2:Y:S02]  /*a830*/  @!P0 SYNCS.PHASECHK.TRANS64 P0, [R8+URZ+0x30820], R29 ;  /* 0x0308201d080085a7 */ /* 0x000ea4000800007f */
[----:B--2---:R-:W-:Y:S05]  /*a840*/  @!P0 BRA `(.L_x_76) ;  /* 0xfffffffc00f08947 */ /* 0x004fea000383ffff */
[----:B------:R-:W-:Y:S05]  /*a850*/  BRA `(.L_x_103) ;  /* 0xfffffff400b87947 */ /* 0x000fea000383ffff */
.L_x_77:
[----:B------:R-:W2:Y:S01]  /*a860*/  S2R R0, SR_TID.X ;  /* 0x0000000000007919 */ /* 0x000ea20000002100 */
[----:B------:R-:W-:Y:S01]  /*a870*/  BSSY B0, `(.L_x_104) ;  /* 0x000000a000007945 */ /* 0x000fe20003800000 */
[----:B------:R-:W-:Y:S02]  /*a880*/  IMAD.MOV.U32 R12, RZ, RZ, RZ ;  /* 0x000000ffff0c7224 */ /* 0x000fe400078e00ff */
[----:B------:R-:W-:Y:S02]  /*a890*/  IMAD.MOV.U32 R11, RZ, RZ, 0x1f ;  /* 0x0000001fff0b7424 */ /* 0x000fe400078e00ff */
[----:B------:R-:W-:Y:S01]  /*a8a0*/  IMAD.MOV.U32 R15, RZ, RZ, -0x1 ;  /* 0xffffffffff0f7424 */ /* 0x000fe200078e00ff */
[----:B--2---:R-:W-:-:S04]  /*a8b0*/  SHF.R.U32.HI R0, RZ, 0x5, R0 ;  /* 0x00000005ff007819 */ /* 0x004fc80000011600 */
[----:B------:R-:W-:-:S05]  /*a8c0*/  LOP3.LUT R0, R0, 0x3, RZ, 0xc0, !PT ;  /* 0x0000000300007812 */ /* 0x000fca00078ec0ff */
[----:B------:R-:W-:-:S07]  /*a8d0*/  IMAD.MOV.U32 R13, RZ, RZ, R0 ;  /* 0x000000ffff0d7224 */ /* 0x000fce00078e0000 */
[----:B-1----:R-:W-:Y:S05]  /*a8e0*/  WARPSYNC.COLLECTIVE R15, `(.L_x_105) ;  /* 0x000000000f087348 */ /* 0x002fea0003c00000 */
[----:B------:R2:W3:Y:S02]  /*a8f0*/  SHFL.IDX P6, R14, R13, R12, R11 ;  /* 0x0000000c0d0e7389 */ /* 0x0004e400000c000b */
[----:B-123--:R-:W-:Y:S01]  /*a900*/  ENDCOLLECTIVE ;  /* 0x000000000000791b */ /* 0x00efe20003800000 */
.L_x_105:
[----:B------:R-:W-:Y:S05]  /*a910*/  BSYNC B0 ;  /* 0x0000000000007941 */ /* 0x000fea0003800000 */
.L_x_104:
[----:B------:R-:W-:Y:S05]  /*a920*/  BRA `(.L_x_106) ;  /* 0xfffffff400a07947 */ /* 0x000fea000383ffff */
.L_x_80:
[----:B------:R-:W-:Y:S01]  /*a930*/  BSSY B1, `(.L_x_107) ;  /* 0x0000006000017945 */ /* 0x000fe20003800000 */
[----:B------:R-:W-:-:S07]  /*a940*/  IMAD.MOV.U32 R15, RZ, RZ, -0x1 ;  /* 0xffffffffff0f7424 */ /* 0x000fce00078e00ff */
[----:B-12---:R-:W-:Y:S05]  /*a950*/  WARPSYNC.COLLECTIVE R15, `(.L_x_108) ;  /* 0x000000000f0c7348 */ /* 0x006fea0003c00000 */
[----:B------:R-:W-:Y:S02]  /*a960*/  ELECT P6, UR62, PT ;  /* 0x00000000003e782f */ /* 0x000fe400038c0000 */
[----:B------:R-:W-:Y:S01]  /*a970*/  MOV R14, UR62 ;  /* 0x0000003e000e7c02 */ /* 0x000fe20008000f00 */
[----:B-12---:R-:W-:Y:S10]  /*a980*/  ENDCOLLECTIVE ;  /* 0x000000000000791b */ /* 0x006ff40003800000 */
.L_x_108:
[----:B------:R-:W-:Y:S05]  /*a990*/  BSYNC B1 ;  /* 0x0000000000017941 */ /* 0x000fea0003800000 */
.L_x_107:
[----:B------:R-:W-:Y:S05]  /*a9a0*/  BRA `(.L_x_109) ;  /* 0xfffffff400987947 */ /* 0x000fea000383ffff */
.L_x_82:
[----:B--2---:R2:W3:Y:S02]  /*a9b0*/  SYNCS.PHASECHK.TRANS64.TRYWAIT P0, [R5+URZ], R4 ;  /* 0x00000004050075a7 */ /* 0x0044e4000800017f */
[----:B---3--:R-:W-:Y:S05]  /*a9c0*/  @!P0 NANOSLEEP.SYNCS 0x989680 ;  /* 0x009896800000895d */ /* 0x008fea0003900000 */
[----:B------:R-:W3:Y:S02]  /*a9d0*/  @!P0 SYNCS.PHASECHK.TRANS64 P0, [R5+URZ], R4 ;  /* 0x00000004050085a7 */ /* 0x000ee4000800007f */
[----:B---3--:R-:W-:Y:S05]  /*a9e0*/  @!P0 BRA `(.L_x_82) ;  /* 0xfffffffc00f08947 */ /* 0x008fea000383ffff */
[----:B------:R-:W-:Y:S05]  /*a9f0*/  BRA `(.L_x_110) ;  /* 0xfffffff400cc7947 */ /* 0x000fea000383ffff */
.L_x_83:
[----:B---3--:R3:W4:Y:S02]  /*aa00*/  SYNCS.PHASECHK.TRANS64.TRYWAIT P0, [R3+URZ], R0 ;  /* 0x00000000030075a7 */ /* 0x008724000800017f */
[----:B----4-:R-:W-:Y:S05]  /*aa10*/  @!P0 NANOSLEEP.SYNCS 0x989680 ;  /* 0x009896800000895d */ /* 0x010fea0003900000 */
[----:B------:R-:W4:Y:S02]  /*aa20*/  @!P0 SYNCS.PHASECHK.TRANS64 P0, [R3+URZ], R0 ;  /* 0x00000000030085a7 */ /* 0x000f24000800007f */
[----:B----4-:R-:W-:Y:S05]  /*aa30*/  @!P0 BRA `(.L_x_83) ;  /* 0xfffffffc00f08947 */ /* 0x010fea000383ffff */
[----:B------:R-:W-:Y:S05]  /*aa40*/  BRA `(.L_x_111) ;  /* 0xfffffff400c07947 */ /* 0x000fea000383ffff */
.L_x_85:
[----:B--2---:R2:W3:Y:S02]  /*aa50*/  SYNCS.PHASECHK.TRANS64.TRYWAIT P0, [R5+URZ], R4 ;  /* 0x00000004050075a7 */ /* 0x0044e4000800017f */
[----:B---3--:R-:W-:Y:S05]  /*aa60*/  @!P0 NANOSLEEP.SYNCS 0x989680 ;  /* 0x009896800000895d */ /* 0x008fea0003900000 */
[----:B------:R-:W3:Y:S02]  /*aa70*/  @!P0 SYNCS.PHASECHK.TRANS64 P0, [R5+URZ], R4 ;  /* 0x00000004050085a7 */ /* 0x000ee4000800007f */
[----:B---3--:R-:W-:Y:S05]  /*aa80*/  @!P0 BRA `(.L_x_85) ;  /* 0xfffffffc00f08947 */ /* 0x008fea000383ffff */
[----:B------:R-:W-:Y:S05]  /*aa90*/  BRA `(.L_x_112) ;  /* 0xfffffff400c47947 */ /* 0x000fea000383ffff */
.L_x_113:
[----:B------:R-:W-:-:S00]  /*aaa0*/  BRA `(.L_x_113) ;  /* 0xfffffffc00fc7947 */ /* 0x000fc0000383ffff */
[----:B------:R-:W-:-:S00]  /*aab0*/  NOP ;  /* 0x0000000000007918 */ /* 0x000fc00000000000 */
        /* <DEDUP_REMOVED lines=12> */
.L_x_2276:


//--------------------- .text._ZN7cutlass13device_kernelIN5flash11enable_sm90INS1_16FlashAttnFwdSm90INS1_25CollectiveMainloopFwdSm90ILi2EN4cute5tupleIJNS5_1CILi1EEES8_S8_EEENS6_IJNS7_ILi192EEESA_NS7_ILi64EEEEEELi64ENS_6half_tEfNS_4arch4Sm90ELb0ELb0ELb0ELb1ELb0ELb0ELb0ELb0ELb1ELb0ELb0ELb0EEENS1_21CollectiveEpilogueFwdINS6_IJSA_SB_SA_EEES9_SD_SF_Li384ELb1ELb0ELb0ELb0EEENS1_36VarlenDynamicPersistentTileSchedulerILi192ELi192ELi384ELi32ELb0ELb0ELb1ELb0ELb1ELb1EEEEEEEEEvNT_6ParamsE --------------------------
	.section	.text._ZN7cutlass13device_kernelIN5flash11enable_sm90INS1_16FlashAttnFwdSm90INS1_25CollectiveMainloopFwdSm90ILi2EN4cute5tupleIJNS5_1CILi1EEES8_S8_EEENS6_IJNS7_ILi192EEESA_NS7_ILi64EEEEEELi64ENS_6half_tEfNS_4arch4Sm90ELb0ELb0ELb0ELb1ELb0ELb0ELb0ELb0ELb1ELb0ELb0ELb0EEENS1_21CollectiveEpilogueFwdINS6_IJSA_SB_SA_EEES9_SD_SF_Li384ELb1ELb0ELb0ELb0EEENS1_36VarlenDynamicPersistentTileSchedulerILi192ELi192ELi384ELi32ELb0ELb0ELb1ELb0ELb1ELb1EEEEEEEEEvNT_6ParamsE,"ax",@progbits
	.align	128
.text._ZN7cutlass13device_kernelIN5flash11enable_sm90INS1_16FlashAttnFwdSm90INS1_25CollectiveMainloopFwdSm90ILi2EN4cute5tupleIJNS5_1CILi1EEES8_S8_EEENS6_IJNS7_ILi192EEESA_NS7_ILi64EEEEEELi64ENS_6half_tEfNS_4arch4Sm90ELb0ELb0ELb0ELb1ELb0ELb0ELb0ELb0ELb1ELb0ELb0ELb0EEENS1_21CollectiveEpilogueFwdINS6_IJSA_SB_SA_EEES9_SD_SF_Li384ELb1ELb0ELb0ELb0EEENS1_36VarlenDynamicPersistentTileSchedulerILi192ELi192ELi384ELi32ELb0ELb0ELb1ELb0ELb1ELb1EEEEEEEEEvNT_6ParamsE:
        .type           _ZN7cutlass13device_kernelIN5flash11enable_sm90INS1_16FlashAttnFwdSm90INS1_25CollectiveMainloopFwdSm90ILi2EN4cute5tupleIJNS5_1CILi1EEES8_S8_EEENS6_IJNS7_ILi192EEESA_NS7_ILi64EEEEEELi64ENS_6half_tEfNS_4arch4Sm90ELb0ELb0ELb0ELb1ELb0ELb0ELb0ELb0ELb1ELb0ELb0ELb0EEENS1_21CollectiveEpilogueFwdINS6_IJSA_SB_SA_EEES9_SD_SF_Li384ELb1ELb0ELb0ELb0EEENS1_36VarlenDynamicPersistentTileSchedulerILi192ELi192ELi384ELi32ELb0ELb0ELb1ELb0ELb1ELb1EEEEEEEEEvNT_6ParamsE,@function
        .size           _ZN7cutlass13device_kernelIN5flash11enable_sm90INS1_16FlashAttnFwdSm90INS1_25CollectiveMainloopFwdSm90ILi2EN4cute5tupleIJNS5_1CILi1EEES8_S8_EEENS6_IJNS7_ILi192EEESA_NS7_ILi64EEEEEELi64ENS_6half_tEfNS_4arch4Sm90ELb0ELb0ELb0ELb1ELb0ELb0ELb0ELb0ELb1ELb0ELb0ELb0EEENS1_21CollectiveEpilogueFwdINS6_IJSA_SB_SA_EEES9_SD_SF_Li384ELb1ELb0ELb0ELb0EEENS1_36VarlenDynamicPersistentTileSchedulerILi192ELi192ELi384ELi32ELb0ELb0ELb1ELb0ELb1ELb1EEEEEEEEEvNT_6ParamsE,(.L_x_2277 - _ZN7cutlass13device_kernelIN5flash11enable_sm90INS1_16FlashAttnFwdSm90INS1_25CollectiveMainloopFwdSm90ILi2EN4cute5tupleIJNS5_1CILi1EEES8_S8_EEENS6_IJNS7_ILi192EEESA_NS7_ILi64EEEEEELi64ENS_6half_tEfNS_4arch4Sm90ELb0ELb0ELb0ELb1ELb0ELb0ELb0ELb0ELb1ELb0ELb0ELb0EEENS1_21CollectiveEpilogueFwdINS6_IJSA_SB_SA_EEES9_SD_SF_Li384ELb1ELb0ELb0ELb0EEENS1_36VarlenDynamicPersistentTileSchedulerILi192ELi192ELi384ELi32ELb0ELb0ELb1ELb0ELb1ELb1EEEEEEEEEvNT_6ParamsE)
        .other          _ZN7cutlass13device_kernelIN5flash11enable_sm90INS1_16FlashAttnFwdSm90INS1_25CollectiveMainloopFwdSm90ILi2EN4cute5tupleIJNS5_1CILi1EEES8_S8_EEENS6_IJNS7_ILi192EEESA_NS7_ILi64EEEEEELi64ENS_6half_tEfNS_4arch4Sm90ELb0ELb0ELb0ELb1ELb0ELb0ELb0ELb0ELb1ELb0ELb0ELb0EEENS1_21CollectiveEpilogueFwdINS6_IJSA_SB_SA_EEES9_SD_SF_Li384ELb1ELb0ELb0ELb0EEENS1_36VarlenDynamicPersistentTileSchedulerILi192ELi192ELi384ELi32ELb0ELb0ELb1ELb0ELb1ELb1EEEEEEEEEvNT_6ParamsE,@"STO_CUDA_ENTRY STV_DEFAULT"
_ZN7cutlass13device_kernelIN5flash11enable_sm90INS1_16FlashAttnFwdSm90INS1_25CollectiveMainloopFwdSm90ILi2EN4cute5tupleIJNS5_1CILi1EEES8_S8_EEENS6_IJNS7_ILi192EEESA_NS7_ILi64EEEEEELi64ENS_6half_tEfNS_4arch4Sm90ELb0ELb0ELb0ELb1ELb0ELb0ELb0ELb0ELb1ELb0ELb0ELb0EEENS1_21CollectiveEpilogueFwdINS6_IJSA_SB_SA_EEES9_SD_SF_Li384ELb1ELb0ELb0ELb0EEENS1_36VarlenDynamicPersistentTileSchedulerILi192ELi192ELi384ELi32ELb0ELb0ELb1ELb0ELb1ELb1EEEEEEEEEvNT_6ParamsE:
[----:B------:R-:W0:Y:S02]  /*0000*/  LDC R1, c[0x0][0x28] ;  /* 0x00000a00ff017b82 */ /* 0x000e240000000800 */
[----:B0-----:R-:W-:Y:S01]  /*0010*/  VIADD R1, R1, 0xffffffe0 ;  /* 0xffffffe001017836 */ /* 0x001fe20000000000 */
[----:B------:R-:W0:Y:S01]  /*0020*/  S2R R3, SR_TID.X ;  /* 0x0000000000037919 */ /* 0x000e220000002100 */
[----:B------:R-:W-:Y:S01]  /*0030*/  ELECT P0, URZ, PT ;  /* 0x00000000003f782f */ /* 0x000fe20003800000 */
[----:B------:R-:W-:Y:S01]  /*0040*/  BSSY B0, `(.L_x_114) ;  /* 0x0000011000007945 */ /* 0x000fe20003800000 */
[--C-:B0-----:R-:W-:Y:S02]  /*0050*/  SHF.R.U32.HI R0, RZ, 0x5, R3.reuse ;  /* 0x00000005ff007819 */ /* 0x101fe40000011603 */
[----:B------:R-:W-:-:S03]  /*0060*/  SHF.R.U32.HI R3, RZ, 0x7, R3 ;  /* 0x00000007ff037819 */ /* 0x000fc60000011603 */
[----:B------:R-:W0:Y:S02]  /*0070*/  SHFL.IDX PT, R2, R0, RZ, 0x1f ;  /* 0x00001fff00027589 */ /* 0x000e2400000e0000 */
[----:B0-----:R-:W-:-:S13]  /*0080*/  ISETP.EQ.AND P0, PT, R2, RZ, P0 ;  /* 0x000000ff0200720c */ /* 0x001fda0000702270 */
[----:B------:R-:W-:Y:S05]  /*0090*/  @!P0 BRA `(.L_x_115) ;  /* 0x00000000002c8947 */ /* 0x000fea0003800000 */
[----:B------:R-:W-:Y:S02]  /*00a0*/  ULDC.64 UR4, c[0x0][0x198] ;  /* 0x0000660000047ab9 */ /* 0x000fe40000000a00 */
[----:B------:R-:W-:Y:S02]  /*00b0*/  UIADD3 UR6, UP0, UR4, 0x270, URZ ;  /* 0x0000027004067890 */ /* 0x000fe4000ff1e03f */
[----:B------:R-:W-:Y:S02]  /*00c0*/  UIADD3 UR8, UP1, UR4, 0x370, URZ ;  /* 0x0000037004087890 */ /* 0x000fe4000ff3e03f */
[----:B------:R-:W-:Y:S02]  /*00d0*/  UIADD3 UR4, UP2, UR4, 0x470, URZ ;  /* 0x0000047004047890 */ /* 0x000fe4000ff5e03f */
[----:B------:R-:W-:Y:S02]  /*00e0*/  UIADD3.X UR7, URZ, UR5, URZ, UP0, !UPT ;  /* 0x000000053f077290 */ /* 0x000fe400087fe43f */
[----:B------:R-:W-:-:S02]  /*00f0*/  UIADD3.X UR9, URZ, UR5, URZ, UP1, !UPT ;  /* 0x000000053f097290 */ /* 0x000fc40008ffe43f */
[----:B------:R-:W-:-:S05]  /*0100*/  UIADD3.X UR5, URZ, UR5, URZ, UP2, !UPT ;  /* 0x000000053f057290 */ /* 0x000fca00097fe43f */
[----:B------:R0:W-:Y:S02]  /*0110*/  UTMACCTL.PF [UR6] ;  /* 0x00000000060079b9 */ /* 0x0001e40008040000 */
[----:B------:R0:W-:Y:S02]  /*0120*/  UTMACCTL.PF [UR8] ;  /* 0x00000000080079b9 */ /* 0x0001e40008040000 */
[----:B------:R0:W-:Y:S02]  /*0130*/  UTMACCTL.PF [UR4] ;  /* 0x00000000040079b9 */ /* 0x0001e40008040000 */
[----:B0-----:R-:W-:Y:S01]  /*0140*/  NOP ;  /* 0x0000000000007918 */ /* 0x001fe20000000000 */
.L_x_115:
[----:B------:R-:W-:Y:S05]  /*0150*/  BSYNC B0 ;  /* 0x0000000000007941 */ /* 0x000fea0003800000 */
.L_x_114:
[----:B------:R-:W-:Y:S01]  /*0160*/  VOTEU.ANY UP0, P0 ;  /* 0x00000000003f7886 */ /* 0x000fe20000000100 */
[----:B------:R-:W0:Y:S01]  /*0170*/  SHFL.IDX PT, R3, R3, RZ, 0x1f ;  /* 0x00001fff03037589 */ /* 0x000e2200000e0000 */
[----:B------:R-:W-:Y:S01]  /*0180*/  UMOV UR4, 0x1 ;  /* 0x0000000100047882 */ /* 0x000fe20000000000 */
[----:B------:R-:W-:Y:S01]  /*0190*/  UMOV UR7, 0x180 ;  /* 0x0000018000077882 */ /* 0x000fe20000000000 */
[----:B------:R-:W-:Y:S01]  /*01a0*/  VOTEU.ANY UP1, P0 ;  /* 0x00000000003f7886 */ /* 0x000fe20000020100 */
[----:B------:R-:W1:Y:S01]  /*01b0*/  @UP0 S2UR UR8, SR_CgaCtaId ;  /* 0x00000000000809c3 */ /* 0x000e620000008800 */
[----:B------:R-:W2:Y:S01]  /*01c0*/  SHFL.IDX PT, R2, R0, RZ, 0x1f ;  /* 0x00001fff00027589 */ /* 0x000ea200000e0000 */
[----:B------:R-:W-:Y:S01]  /*01d0*/  @UP0 UMOV UR6, 0x400 ;  /* 0x0000040000060882 */ /* 0x000fe20000000000 */
[----:B------:R-:W-:-:S04]  /*01e0*/  @UP0 UIADD3 UR4, -UR4, 0x100000, URZ ;  /* 0x0010000004040890 */ /* 0x000fc8000fffe13f */
[----:B------:R-:W-:Y:S02]  /*01f0*/  @UP0 USHF.L.U32 UR5, UR4, 0xb, URZ ;  /* 0x0000000b04050899 */ /* 0x000fe4000800063f */
[----:B------:R-:W-:Y:S01]  /*0200*/  @UP0 USHF.L.U32 UR4, UR4, 0x1, URZ ;  /* 0x0000000104040899 */ /* 0x000fe2000800063f */
[----:B------:R-:W-:Y:S01]  /*0210*/  VOTEU.ANY UP2, P0 ;  /* 0x00000000003f7886 */ /* 0x000fe20000040100 */
[----:B0-----:R-:W-:Y:S01]  /*0220*/  R2UR UR9, R3 ;  /* 0x00000000030972ca */ /* 0x001fe200000e0000 */
[----:B-1----:R-:W-:Y:S01]  /*0230*/  @UP0 ULEA UR8, UR8, UR6, 0x18 ;  /* 0x0000000608080291 */ /* 0x002fe2000f8ec03f */
[----:B--2---:R-:W-:Y:S01]  /*0240*/  ISETP.NE.AND P1, PT, R2, RZ, PT ;  /* 0x000000ff0200720c */ /* 0x004fe20003f25270 */
[----:B------:R-:W-:-:S04]  /*0250*/  @UP0 UIADD3 UR6, -UR7, 0x100000, URZ ;  /* 0x0010000007060890 */ /* 0x000fc8000fffe13f */
[----:B------:R-:W-:Y:S02]  /*0260*/  @UP0 USHF.L.U32 UR7, UR6, 0xb, URZ ;  /* 0x0000000b06070899 */ /* 0x000fe4000800063f */
[----:B------:R-:W-:-:S04]  /*0270*/  @UP0 USHF.L.U32 UR6, UR6, 0x1, URZ ;  /* 0x0000000106060899 */ /* 0x000fc8000800063f */
[----:B------:R-:W-:Y:S01]  /*0280*/  UISETP.NE.AND UP0, UPT, UR9, URZ, UPT ;  /* 0x0000003f0900728c */ /* 0x000fe2000bf05270 */
[----:B------:R-:W0:Y:S02]  /*0290*/  FENCE.VIEW.ASYNC.S ;  /* 0x00000000000073c6 */ /* 0x000e240000000000 */
[----:B0-----:R0:W1:Y:S05]  /*02a0*/  @UP1 SYNCS.EXCH.64 URZ, [UR8+0x30800], UR4 ;  /* 0x03080004083f15b2 */ /* 0x00106a0008000100 */
[----:B------:R0:W2:Y:S01]  /*02b0*/  @UP2 SYNCS.EXCH.64 URZ, [UR8+0x30820], UR6 ;  /* 0x03082006083f25b2 */ /* 0x0000a20008000100 */
[----:B------:R-:W-:Y:S05]  /*02c0*/  @P1 BRA `(.L_x_116) ;  /* 0x0000000000481947 */ /* 0x000fea0003800000 */
[----:B0-----:R-:W0:Y:S01]  /*02d0*/  S2UR UR5, SR_CgaCtaId ;  /* 0x00000000000579c3 */ /* 0x001e220000008800 */
[----:B------:R-:W-:Y:S01]  /*02e0*/  UMOV UR4, 0x400 ;  /* 0x0000040000047882 */ /* 0x000fe20000000000 */
[----:B------:R-:W-:Y:S01]  /*02f0*/  UMOV UR6, 0x1 ;  /* 0x0000000100067882 */ /* 0x000fe20000000000 */
[----:B------:R-:W-:Y:S01]  /*0300*/  UMOV UR9, 0x3 ;  /* 0x0000000300097882 */ /* 0x000fe20000000000 */
[----:B------:R-:W-:-:S04]  /*0310*/  UIADD3 UR6, -UR6, 0x100000, URZ ;  /* 0x0010000006067890 */ /* 0x000fc8000fffe13f */
[----:B------:R-:W-:Y:S02]  /*0320*/  USHF.L.U32 UR7, UR6, 0xb, URZ ;  /* 0x0000000b06077899 */ /* 0x000fe4000800063f */
[----:B------:R-:W-:Y:S01]  /*0330*/  USHF.L.U32 UR6, UR6, 0x1, URZ ;  /* 0x0000000106067899 */ /* 0x000fe2000800063f */
[----:B------:R-:W-:Y:S01]  /*0340*/  ELECT P0, URZ, PT ;  /* 0x00000000003f782f */ /* 0x000fe20003800000 */
[----:B0-----:R-:W-:Y:S02]  /*0350*/  ULEA UR8, UR5, UR4, 0x18 ;  /* 0x0000000405087291 */ /* 0x001fe4000f8ec03f */
[----:B------:R-:W-:-:S04]  /*0360*/  UIADD3 UR4, -UR9, 0x100000, URZ ;  /* 0x0010000009047890 */ /* 0x000fc8000fffe13f */
[----:B------:R-:W-:Y:S02]  /*0370*/  USHF.L.U32 UR5, UR4, 0xb, URZ ;  /* 0x0000000b04057899 */ /* 0x000fe4000800063f */
[----:B------:R-:W-:Y:S01]  /*0380*/  USHF.L.U32 UR4, UR4, 0x1, URZ ;  /* 0x0000000104047899 */ /* 0x000fe2000800063f */
[----:B------:R-:W0:Y:S03]  /*0390*/  FENCE.VIEW.ASYNC.S ;  /* 0x00000000000073c6 */ /* 0x000e260000000000 */
[----:B0-----:R3:W4:Y:S08]  /*03a0*/  SYNCS.EXCH.64 URZ, [UR8+0x30830], UR6 ;  /* 0x03083006083f75b2 */ /* 0x0017300008000100 */
[----:B------:R3:W0:Y:S01]  /*03b0*/  SYNCS.EXCH.64 URZ, [UR8+0x30840], UR4 ;  /* 0x03084004083f75b2 */ /* 0x0006220008000100 */
[----:B------:R3:W0:Y:S01]  /*03c0*/  SYNCS.EXCH.64 URZ, [UR8+0x30838], UR6 ;  /* 0x03083806083f75b2 */ /* 0x0006220008000100 */
[----:B------:R3:W0:Y:S02]  /*03d0*/  SYNCS.EXCH.64 URZ, [UR8+0x30848], UR4 ;  /* 0x03084804083f75b2 */ /* 0x0006240008000100 */
[----:B---3--:R-:W-:Y:S01]  /*03e0*/  NOP ;  /* 0x0000000000007918 */ /* 0x008fe20000000000 */
.L_x_116:
[----:B------:R-:W3:Y:S01]  /*03f0*/  SHFL.IDX PT, R2, R0, RZ, 0x1f ;  /* 0x00001fff00027589 */ /* 0x000ee200000e0000 */
[----:B------:R-:W-:Y:S01]  /*0400*/  NOP ;  /* 0x0000000000007918 */ /* 0x000fe20000000000 */
[----:B---3--:R-:W-:-:S13]  /*0410*/  ISETP.NE.AND P0, PT, R2, RZ, PT ;  /* 0x000000ff0200720c */ /* 0x008fda0003f05270 */
[----:B------:R-:W-:Y:S05]  /*0420*/  @P0 BRA `(.L_x_117) ;  /* 0x0000000000480947 */ /* 0x000fea0003800000 */
[----:B0-----:R-:W0:Y:S01]  /*0430*/  S2UR UR5, SR_CgaCtaId ;  /* 0x00000000000579c3 */ /* 0x001e220000008800 */
[----:B------:R-:W-:Y:S01]  /*0440*/  UMOV UR4, 0x400 ;  /* 0x0000040000047882 */ /* 0x000fe20000000000 */
[----:B------:R-:W-:Y:S01]  /*0450*/  UMOV UR6, 0x1 ;  /* 0x0000000100067882 */ /* 0x000fe20000000000 */
[----:B------:R-:W-:Y:S01]  /*0460*/  UMOV UR7, 0x3 ;  /* 0x0000000300077882 */ /* 0x000fe20000000000 */
[----:B------:R-:W-:Y:S01]  /*0470*/  ELECT P0, URZ, PT ;  /* 0x00000000003f782f */ /* 0x000fe20003800000 */
[----:B0-----:R-:W-:Y:S02]  /*0480*/  ULEA UR8, UR5, UR4, 0x18 ;  /* 0x0000000405087291 */ /* 0x001fe4000f8ec03f */
[----:B------:R-:W-:-:S04]  /*0490*/  UIADD3 UR4, -UR6, 0x100000, URZ ;  /* 0x0010000006047890 */ /* 0x000fc8000fffe13f */
[----:B------:R-:W-:Y:S02]  /*04a0*/  USHF.L.U32 UR5, UR4, 0xb, URZ ;  /* 0x0000000b04057899 */ /* 0x000fe4000800063f */
[----:B------:R-:W-:Y:S02]  /*04b0*/  USHF.L.U32 UR4, UR4, 0x1, URZ ;  /* 0x0000000104047899 */ /* 0x000fe4000800063f */
[----:B------:R-:W-:-:S04]  /*04c0*/  UIADD3 UR6, -UR7, 0x100000, URZ ;  /* 0x0010000007067890 */ /* 0x000fc8000fffe13f */
[----:B------:R-:W-:Y:S02]  /*04d0*/  USHF.L.U32 UR7, UR6, 0xb, URZ ;  /* 0x0000000b06077899 */ /* 0x000fe4000800063f */
[----:B------:R-:W-:Y:S01]  /*04e0*/  USHF.L.U32 UR6, UR6, 0x1, URZ ;  /* 0x0000000106067899 */ /* 0x000fe2000800063f */
[----:B------:R-:W0:Y:S03]  /*04f0*/  FENCE.VIEW.ASYNC.S ;  /* 0x00000000000073c6 */ /* 0x000e260000000000 */
[----:B0-----:R3:W0:Y:S08]  /*0500*/  SYNCS.EXCH.64 URZ, [UR8+0x30850], UR4 ;  /* 0x03085004083f75b2 */ /* 0x0016300008000100 */
[----:B------:R3:W0:Y:S01]  /*0510*/  SYNCS.EXCH.64 URZ, [UR8+0x30860], UR6 ;  /* 0x03086006083f75b2 */ /* 0x0006220008000100 */
[----:B------:R3:W0:Y:S01]  /*0520*/  SYNCS.EXCH.64 URZ, [UR8+0x30858], UR4 ;  /* 0x03085804083f75b2 */ /* 0x0006220008000100 */
[----:B------:R3:W0:Y:S02]  /*0530*/  SYNCS.EXCH.64 URZ, [UR8+0x30868], UR6 ;  /* 0x03086806083f75b2 */ /* 0x0006240008000100 */
[----:B---3--:R-:W-:Y:S01]  /*0540*/  NOP ;  /* 0x0000000000007918 */ /* 0x008fe20000000000 */
.L_x_117:
[----:B------:R-:W3:Y:S01]  /*0550*/  SHFL.IDX PT, R2, R0, RZ, 0x1f ;  /* 0x00001fff00027589 */ /* 0x000ee200000e0000 */
[----:B------:R-:W-:Y:S01]  /*0560*/  NOP ;  /* 0x0000000000007918 */ /* 0x000fe20000000000 */
[----:B---3--:R-:W-:-:S13]  /*0570*/  ISETP.NE.AND P0, PT, R2, RZ, PT ;  /* 0x000000ff0200720c */ /* 0x008fda0003f05270 */
[----:B------:R-:W-:Y:S05]  /*0580*/  @P0 BRA `(.L_x_118) ;  /* 0x0000000000380947 */ /* 0x000fea0003800000 */
[----:B0-----:R-:W0:Y:S01]  /*0590*/  S2UR UR5, SR_CgaCtaId ;  /* 0x00000000000579c3 */ /* 0x001e220000008800 */
[----:B------:R-:W-:Y:S01]  /*05a0*/  UMOV UR4, 0x400 ;  /* 0x0000040000047882 */ /* 0x000fe20000000000 */
[----:B------:R-:W-:Y:S01]  /*05b0*/  UMOV UR7, 0x1 ;  /* 0x0000000100077882 */ /* 0x000fe20000000000 */
[----:B------:R-:W-:Y:S01]  /*05c0*/  ELECT P0, URZ, PT ;  /* 0x00000000003f782f */ /* 0x000fe20003800000 */
[----:B0-----:R-:W-:Y:S02]  /*05d0*/  ULEA UR6, UR5, UR4, 0x18 ;  /* 0x0000000405067291 */ /* 0x001fe4000f8ec03f */
[----:B------:R-:W-:-:S04]  /*05e0*/  UIADD3 UR4, -UR7, 0x100000, URZ ;  /* 0x0010000007047890 */ /* 0x000fc8000fffe13f */
[----:B------:R-:W-:Y:S02]  /*05f0*/  USHF.L.U32 UR5, UR4, 0xb, URZ ;  /* 0x0000000b04057899 */ /* 0x000fe4000800063f */
[----:B------:R-:W-:Y:S01]  /*0600*/  USHF.L.U32 UR4, UR4, 0x1, URZ ;  /* 0x0000000104047899 */ /* 0x000fe2000800063f */
[----:B------:R-:W0:Y:S11]  /*0610*/  FENCE.VIEW.ASYNC.S ;  /* 0x00000000000073c6 */ /* 0x000e360000000000 */
[----:B0-----:R3:W0:Y:S01]  /*0620*/  SYNCS.EXCH.64 URZ, [UR6+0x30870], UR4 ;  /* 0x03087004063f75b2 */ /* 0x0016220008000100 */
[----:B------:R3:W0:Y:S01]  /*0630*/  SYNCS.EXCH.64 URZ, [UR6+0x30880], UR4 ;  /* 0x03088004063f75b2 */ /* 0x0006220008000100 */
[----:B------:R3:W0:Y:S01]  /*0640*/  SYNCS.EXCH.64 URZ, [UR6+0x30878], UR4 ;  /* 0x03087804063f75b2 */ /* 0x0006220008000100 */
[----:B------:R3:W0:Y:S02]  /*0650*/  SYNCS.EXCH.64 URZ, [UR6+0x30888], UR4 ;  /* 0x03088804063f75b2 */ /* 0x0006240008000100 */
[----:B---3--:R-:W-:Y:S01]  /*0660*/  NOP ;  /* 0x0000000000007918 */ /* 0x008fe20000000000 */
.L_x_118:
        /* <DEDUP_REMOVED lines=22> */
.L_x_119:
        /* <DEDUP_REMOVED lines=22> */
.L_x_120:
[----:B------:R-:W-:Y:S01]  /*0930*/  PLOP3.LUT P0, PT, PT, PT, UP0, 0x80, 0x0 ;  /* 0x000000000000781c */ /* 0x000fe20003f0f008 */
[----:B------:R-:W-:Y:S01]  /*0940*/  UMOV UR36, 0x1 ;  /* 0x0000000100247882 */ /* 0x000fe20000000000 */
[----:B------:R-:W-:Y:S01]  /*0950*/  NOP ;  /* 0x0000000000007918 */ /* 0x000fe20000000000 */
[----:B------:R-:W-:Y:S01]  /*0960*/  USEL UR36, UR36, 0x2, !UP0 ;  /* 0x0000000224247887 */ /* 0x000fe2000c000000 */
[----:B------:R-:W-:Y:S01]  /*0970*/  ULDC.64 UR46, c[0x0][0x208] ;  /* 0x00008200002e7ab9 */ /* 0x000fe20000000a00 */
[----:B012-4-:R-:W-:Y:S08]  /*0980*/  BAR.SYNC.DEFER_BLOCKING 0x0 ;  /* 0x0000000000007b1d */ /* 0x017ff00000010000 */
[----:B------:R-:W-:Y:S05]  /*0990*/  @!P0 BRA `(.L_x_121) ;  /* 0x0000008800388947 */ /* 0x000fea0003800000 */
.L_x_122:
[----:B------:R-:W-:-:S08]  /*09a0*/  NOP ;  /* 0x0000000000007918 */ /* 0x000fd00000000000 */
[----:B------:R-:W0:Y:S02]  /*09b0*/  USETMAXREG.TRY_ALLOC.CTAPOOL UP0, 0xa0 ;  /* 0x000000a0000079c8 */ /* 0x000e240008000600 */
[----:B0-----:R-:W-:-:S13]  /*09c0*/  PLOP3.LUT P0, PT, PT, PT, UP0, 0x80, 0x0 ;  /* 0x000000000000781c */ /* 0x001fda0003f0f008 */
[----:B------:R-:W-:Y:S05]  /*09d0*/  @!P0 BRA `(.L_x_122) ;  /* 0xfffffffc00f08947 */ /* 0x000fea000383ffff */
[----:B------:R-:W0:Y:S01]  /*09e0*/  S2R R2, SR_TID.X ;  /* 0x0000000000027919 */ /* 0x000e220000002100 */
[----:B------:R-:W1:Y:S01]  /*09f0*/  S2UR UR4, SR_CgaCtaId ;  /* 0x00000000000479c3 */ /* 0x000e620000008800 */
[----:B------:R-:W-:-:S07]  /*0a00*/  UMOV UR40, 0x400 ;  /* 0x0000040000287882 */ /* 0x000fce0000000000 */
[----:B------:R-:W-:Y:S06]  /*0a10*/  BAR.ARV 0x8, 0x1a0 ;  /* 0x0206800000007b1d */ /* 0x000fec0000002000 */
[----:B-1----:R-:W-:-:S03]  /*0a20*/  ULEA UR40, UR4, UR40, 0x18 ;  /* 0x0000002804287291 */ /* 0x002fc6000f8ec03f */
[----:B------:R-:W-:Y:S01]  /*0a30*/  ULDC UR4, c[0x0][0xc14] ;  /* 0x0003050000047ab9 */ /* 0x000fe20000000800 */
[----:B0-----:R-:W-:-:S04]  /*0a40*/  LOP3.LUT R0, R2, 0xffffff80, RZ, 0xc0, !PT ;  /* 0xffffff8002007812 */ /* 0x001fc800078ec0ff */
[----:B------:R-:W-:-:S13]  /*0a50*/  ISETP.NE.AND P0, PT, R0, 0x80, PT ;  /* 0x000000800000780c */ /* 0x000fda0003f05270 */
[----:B------:R-:W-:Y:S08]  /*0a60*/  @!P0 BAR.ARV 0x9, 0x100 ;  /* 0x0244000000008b1d */ /* 0x000ff00000002000 */
[----:B------:R-:W-:Y:S06]  /*0a70*/  BAR.SYNC.DEFER_BLOCKING 0x5, 0x1a0 ;  /* 0x0146800000007b1d */ /* 0x000fec0000010000 */
[----:B------:R-:W0:Y:S02]  /*0a80*/  LDS.128 R24, [UR40+0x308d0] ;  /* 0x0308d028ff187984 */ /* 0x000e240008000c00 */
[----:B------:R-:W-:Y:S06]  /*0a90*/  BAR.ARV 0x4, 0x1a0 ;  /* 0x0106800000007b1d */ /* 0x000fec0000002000 */
[----:B0-----:R-:W-:-:S13]  /*0aa0*/  ISETP.GE.AND P0, PT, R27, UR4, PT ;  /* 0x000000041b007c0c */ /* 0x001fda000bf06270 */
[----:B------:R-:W-:Y:S05]  /*0ab0*/  @P0 EXIT ;  /* 0x000000000000094d */ /* 0x000fea0003800000 */
[----:B------:R-:W-:Y:S01]  /*0ac0*/  VIADD R12, R2, 0xffffff80 ;  /* 0xffffff80020c7836 */ /* 0x000fe20000000000 */
[----:B------:R-:W-:Y:S01]  /*0ad0*/  R2UR UR5, R26 ;  /* 0x000000001a0572ca */ /* 0x000fe200000e0000 */
[----:B------:R-:W-:Y:S01]  /*0ae0*/  IMAD.MOV.U32 R16, RZ, RZ, 0x40 ;  /* 0x00000040ff107424 */ /* 0x000fe200078e00ff */
[----:B------:R-:W-:Y:S02]  /*0af0*/  ULOP3.LUT UR45, UR36, 0x1, URZ, 0xfc, !UPT ;  /* 0x00000001242d7892 */ /* 0x000fe4000f8efc3f */
[----:B------:R-:W-:Y:S01]  /*0b00*/  SHF.R.S32.HI R0, RZ, 0x1f, R12 ;  /* 0x0000001fff007819 */ /* 0x000fe2000001140c */
[----:B------:R-:W-:Y:S01]  /*0b10*/  UMOV UR37, URZ ;  /* 0x0000003f00257c82 */ /* 0x000fe20008000000 */
[----:B------:R-:W-:Y:S01]  /*0b20*/  UMOV UR38, URZ ;  /* 0x0000003f00267c82 */ /* 0x000fe20008000000 */
[----:B------:R-:W-:Y:S01]  /*0b30*/  UMOV UR39, URZ ;  /* 0x0000003f00277c82 */ /* 0x000fe20008000000 */
[----:B------:R-:W-:-:S04]  /*0b40*/  LEA.HI R2, R0, R12, RZ, 0x7 ;  /* 0x0000000c00027211 */ /* 0x000fc800078f38ff */
[----:B------:R-:W-:Y:S02]  /*0b50*/  LOP3.LUT R3, R2, 0xffffff80, RZ, 0xc0, !PT ;  /* 0xffffff8002037812 */ /* 0x000fe400078ec0ff */
[----:B------:R-:W-:-:S03]  /*0b60*/  SHF.R.S32.HI R13, RZ, 0x7, R2 ;  /* 0x00000007ff0d7819 */ /* 0x000fc60000011402 */
[----:B------:R-:W-:Y:S01]  /*0b70*/  IMAD.IADD R14, R12, 0x1, -R3 ;  /* 0x000000010c0e7824 */ /* 0x000fe200078e0a03 */
[----:B------:R-:W-:-:S04]  /*0b80*/  LEA.HI R3, R0, R12, RZ, 0x4 ;  /* 0x0000000c00037211 */ /* 0x000fc800078f20ff */
[----:B------:R-:W-:Y:S02]  /*0b90*/  SHF.R.S32.HI R8, RZ, 0x1f, R14 ;  /* 0x0000001fff087819 */ /* 0x000fe4000001140e */
[----:B------:R-:W-:Y:S02]  /*0ba0*/  LOP3.LUT R4, R3, 0xfffffff0, RZ, 0xc0, !PT ;  /* 0xfffffff003047812 */ /* 0x000fe400078ec0ff */
[----:B------:R-:W-:-:S03]  /*0bb0*/  LEA.HI R9, R8, R14, RZ, 0x2 ;  /* 0x0000000e08097211 */ /* 0x000fc600078f10ff */
[----:B------:R-:W-:Y:S01]  /*0bc0*/  IMAD.IADD R4, R12, 0x1, -R4 ;  /* 0x000000010c047824 */ /* 0x000fe200078e0a04 */
[--C-:B------:R-:W-:Y:S02]  /*0bd0*/  SHF.R.S32.HI R7, RZ, 0x2, R9.reuse ;  /* 0x00000002ff077819 */ /* 0x100fe40000011409 */
[----:B------:R-:W-:Y:S02]  /*0be0*/  SHF.R.S32.HI R6, RZ, 0x1f, R9 ;  /* 0x0000001fff067819 */ /* 0x000fe40000011409 */
[----:B------:R-:W-:Y:S02]  /*0bf0*/  SHF.R.S32.HI R5, RZ, 0x1f, R4 ;  /* 0x0000001fff057819 */ /* 0x000fe40000011404 */
[----:B------:R-:W-:Y:S02]  /*0c00*/  LEA.HI R6, R6, R7, RZ, 0x3 ;  /* 0x0000000706067211 */ /* 0x000fe400078f18ff */
[----:B------:R-:W-:Y:S02]  /*0c10*/  LEA.HI R5, R5, R4, RZ, 0x3 ;  /* 0x0000000405057211 */ /* 0x000fe400078f18ff */
[----:B------:R-:W-:-:S02]  /*0c20*/  LOP3.LUT R10, R6, 0xfffffff8, RZ, 0xc0, !PT ;  /* 0xfffffff8060a7812 */ /* 0x000fc400078ec0ff */
[----:B------:R-:W-:Y:S02]  /*0c30*/  SHF.R.S32.HI R6, RZ, 0x4, R3 ;  /* 0x00000004ff067819 */ /* 0x000fe40000011403 */
[----:B------:R-:W-:Y:S01]  /*0c40*/  LOP3.LUT R9, R9, 0x7ffffffc, RZ, 0xc0, !PT ;  /* 0x7ffffffc09097812 */ /* 0x000fe200078ec0ff */
[----:B------:R-:W-:Y:S01]  /*0c50*/  IMAD.IADD R11, R7, 0x1, -R10 ;  /* 0x00000001070b7824 */ /* 0x000fe200078e0a0a */
[----:B------:R-:W-:Y:S02]  /*0c60*/  LEA.HI R7, R0, R12, RZ, 0x5 ;  /* 0x0000000c00077211 */ /* 0x000fe400078f28ff */
[----:B------:R-:W-:Y:S01]  /*0c70*/  LEA.HI R3, R3, R6, RZ, 0x1 ;  /* 0x0000000603037211 */ /* 0x000fe200078f08ff */
[----:B------:R-:W-:Y:S01]  /*0c80*/  IMAD.IADD R9, R14, 0x1, -R9 ;  /* 0x000000010e097824 */ /* 0x000fe200078e0a09 */
[----:B------:R-:W-:Y:S01]  /*0c90*/  LEA.HI R10, R8, R14, RZ, 0x5 ;  /* 0x0000000e080a7211 */ /* 0x000fe200078f28ff */
[----:B------:R-:W-:Y:S01]  /*0ca0*/  IMAD.SHL.U32 R8, R7, 0x20, RZ ;  /* 0x0000002007087824 */ /* 0x000fe200078e00ff */
[----:B------:R-:W-:-:S02]  /*0cb0*/  LOP3.LUT R7, R3, 0x1ffffffe, RZ, 0xc0, !PT ;  /* 0x1ffffffe03077812 */ /* 0x000fc400078ec0ff */
[C---:B------:R-:W-:Y:S01]  /*0cc0*/  LOP3.LUT R3, R5.reuse, 0xfffffff8, RZ, 0xc0, !PT ;  /* 0xfffffff805037812 */ /* 0x040fe200078ec0ff */
[----:B------:R-:W-:Y:S01]  /*0cd0*/  IMAD.SHL.U32 R5, R5, 0x40, RZ ;  /* 0x0000004005057824 */ /* 0x000fe200078e00ff */
[----:B------:R-:W-:Y:S01]  /*0ce0*/  LOP3.LUT R8, R8, 0xfffffc00, RZ, 0xc0, !PT ;  /* 0xfffffc0008087812 */ /* 0x000fe200078ec0ff */
[----:B------:R-:W-:Y:S01]  /*0cf0*/  IMAD.IADD R7, R6, 0x1, -R7 ;  /* 0x0000000106077824 */ /* 0x000fe200078e0a07 */
[----:B------:R-:W-:Y:S01]  /*0d00*/  SHF.R.S32.HI R10, RZ, 0x5, R10 ;  /* 0x00000005ff0a7819 */ /* 0x000fe2000001140a */
[C---:B------:R-:W-:Y:S01]  /*0d10*/  IMAD.IADD R3, R4.reuse, 0x1, -R3 ;  /* 0x0000000104037824 */ /* 0x040fe200078e0a03 */
[----:B------:R-:W-:Y:S01]  /*0d20*/  LOP3.LUT R5, R5, 0x7ffffe00, RZ, 0xc0, !PT ;  /* 0x7ffffe0005057812 */ /* 0x000fe200078ec0ff */
[----:B------:R-:W-:Y:S01]  /*0d30*/  IMAD R4, R4, 0x40, R8 ;  /* 0x0000004004047824 */ /* 0x000fe200078e0208 */
[----:B------:R-:W-:Y:S01]  /*0d40*/  LEA.HI R0, R0, R12, RZ, 0x3 ;  /* 0x0000000c00007211 */ /* 0x000fe200078f18ff */
[C---:B------:R-:W-:Y:S01]  /*0d50*/  IMAD.SHL.U32 R2, R3.reuse, 0x40, RZ ;  /* 0x0000004003027824 */ /* 0x040fe200078e00ff */
[----:B------:R-:W-:Y:S01]  /*0d60*/  R2P PR, R3, 0x6 ;  /* 0x0000000603007804 */ /* 0x000fe20000000000 */
[----:B------:R-:W-:Y:S01]  /*0d70*/  IMAD.SHL.U32 R7, R7, 0x8, RZ ;  /* 0x0000000807077824 */ /* 0x000fe200078e00ff */
[----:B------:R-:W-:Y:S01]  /*0d80*/  SHF.R.S32.HI R152, RZ, 0x3, R0 ;  /* 0x00000003ff987819 */ /* 0x000fe20000011400 */
[----:B------:R-:W-:Y:S01]  /*0d90*/  IMAD.HI R6, R13, 0x55555556, RZ ;  /* 0x555555560d067827 */ /* 0x000fe200078e02ff */
[----:B------:R-:W-:-:S02]  /*0da0*/  LOP3.LUT R2, R2, 0x1c0, RZ, 0xc0, !PT ;  /* 0x000001c002027812 */ /* 0x000fc400078ec0ff */
[----:B------:R-:W-:Y:S01]  /*0db0*/  SEL R16, R16, 0xffffffc0, !P2 ;  /* 0xffffffc010107807 */ /* 0x000fe20005000000 */
[----:B------:R-:W-:Y:S01]  /*0dc0*/  IMAD.IADD R4, R7, 0x1, R4 ;  /* 0x0000000107047824 */ /* 0x000fe200078e0204 */
[----:B------:R-:W-:Y:S01]  /*0dd0*/  LOP3.LUT R7, R2, 0x8, R7, 0xf8, !PT ;  /* 0x0000000802077812 */ /* 0x000fe200078ef807 */
[----:B------:R-:W-:Y:S01]  /*0de0*/  IMAD R11, R10, 0x10, R11 ;  /* 0x000000100a0b7824 */ /* 0x000fe200078e020b */
[----:B------:R-:W-:Y:S01]  /*0df0*/  SHF.R.U32.HI R2, RZ, 0x3, R2 ;  /* 0x00000003ff027819 */ /* 0x000fe20000011602 */
[----:B------:R-:W-:Y:S01]  /*0e00*/  IMAD.MOV.U32 R10, RZ, RZ, -0x2 ;  /* 0xfffffffeff0a7424 */ /* 0x000fe200078e00ff */
[----:B------:R-:W-:Y:S01]  /*0e10*/  LEA.HI R6, R6, R6, RZ, 0x1 ;  /* 0x0000000606067211 */ /* 0x000fe200078f08ff */
[----:B------:R0:W-:Y:S01]  /*0e20*/  STL [R1+0x18], R4 ;  /* 0x0000180401007387 */ /* 0x0001e20000100800 */
[----:B------:R-:W-:-:S03]  /*0e30*/  LOP3.LUT R2, R7, R2, RZ, 0x3c, !PT ;  /* 0x0000000207027212 */ /* 0x000fc600078e3cff */
[----:B------:R-:W-:Y:S01]  /*0e40*/  IMAD R6, R6, -0x3, R13 ;  /* 0xfffffffd06067824 */ /* 0x000fe200078e020d */
[----:B------:R-:W-:-:S03]  /*0e50*/  IADD3 R2, R2, R5, R8 ;  /* 0x0000000502027210 */ /* 0x000fc60007ffe008 */
[----:B------:R-:W-:Y:S01]  /*0e60*/  IMAD R3, R6, 0x40, R11 ;  /* 0x0000004006037824 */ /* 0x000fe200078e020b */
[----:B------:R-:W-:Y:S01]  /*0e70*/  LEA R2, R2, UR40, 0x1 ;  /* 0x0000002802027c11 */ /* 0x000fe2000f8e08ff */
[----:B0-----:R-:W-:-:S04]  /*0e80*/  IMAD R4, R9, R10, 0xc0 ;  /* 0x000000c009047424 */ /* 0x001fc800078e020a */
[C---:B------:R-:W-:Y:S01]  /*0e90*/  VIADD R17, R2.reuse, 0x1e800 ;  /* 0x0001e80002117836 */ /* 0x040fe20000000000 */
[----:B------:R-:W-:Y:S01]  /*0ea0*/  STL [R1+0x10], R4 ;  /* 0x0000100401007387 */ /* 0x000fe20000100800 */
[----:B------:R-:W-:Y:S02]  /*0eb0*/  VIADD R154, R2, 0x1e820 ;  /* 0x0001e820029a7836 */ /* 0x000fe40000000000 */
[C---:B------:R-:W-:Y:S01]  /*0ec0*/  @P1 VIADD R154, R17.reuse, 0xffffffe0 ;  /* 0xffffffe0119a1836 */ /* 0x040fe20000000000 */
[----:B------:R0:W-:Y:S01]  /*0ed0*/  STL [R1+0x14], R3 ;  /* 0x0000140301007387 */ /* 0x0001e20000100800 */
[----:B------:R-:W-:Y:S02]  /*0ee0*/  IMAD.IADD R17, R17, 0x1, R16 ;  /* 0x0000000111117824 */ /* 0x000fe400078e0210 */
[----:B------:R-:W-:Y:S02]  /*0ef0*/  IMAD.IADD R16, R16, 0x1, R154 ;  /* 0x0000000110107824 */ /* 0x000fe400078e029a */
[----:B------:R-:W-:-:S02]  /*0f00*/  VIADD R156, R154, 0x6000 ;  /* 0x000060009a9c7836 */ /* 0x000fc40000000000 */
[----:B------:R-:W-:Y:S01]  /*0f10*/  VIADD R155, R154, 0xc000 ;  /* 0x0000c0009a9b7836 */ /* 0x000fe20000000000 */
[----:B0-----:R-:W-:-:S05]  /*0f20*/  LOP3.LUT R3, R0, 0x1ffffff8, RZ, 0xc0, !PT ;  /* 0x1ffffff800037812 */ /* 0x001fca00078ec0ff */
[----:B------:R-:W-:-:S04]  /*0f30*/  IMAD.IADD R3, R12, 0x1, -R3 ;  /* 0x000000010c037824 */ /* 0x000fc800078e0a03 */
[----:B------:R-:W-:-:S07]  /*0f40*/  IMAD.SHL.U32 R157, R3, 0x8, RZ ;  /* 0x00000008039d7824 */ /* 0x000fce00078e00ff */
.L_x_164:
[----:B0--3-5:R-:W0:Y:S01]  /*0f50*/  LDC.64 R4, c[0x0][0xc60] ;  /* 0x00031800ff047b82 */ /* 0x029e220000000a00 */
[----:B------:R-:W-:Y:S01]  /*0f60*/  ULDC.64 UR6, c[0x0][0xa28] ;  /* 0x00028a0000067ab9 */ /* 0x000fe20000000a00 */
[----:B------:R-:W-:Y:S01]  /*0f70*/  ULDC.64 UR8, c[0x0][0xa20] ;  /* 0x0002880000087ab9 */ /* 0x000fe20000000a00 */
[----:B------:R-:W-:Y:S01]  /*0f80*/  ULDC UR4, c[0x0][0x404] ;  /* 0x0001010000047ab9 */ /* 0x000fe20000000800 */
[----:B0-----:R-:W-:-:S06]  /*0f90*/  IMAD.WIDE R4, R27, 0x4, R4 ;  /* 0x000000041b047825 */ /* 0x001fcc00078e0204 */
[----:B--2---:R-:W2:Y:S01]  /*0fa0*/  LDG.E R4, desc[UR46][R4.64] ;  /* 0x0000002e04047981 */ /* 0x004ea2000c1e1900 */
[----:B------:R-:W-:Y:S02]  /*0fb0*/  UISETP.NE.U32.AND UP0, UPT, UR6, URZ, UPT ;  /* 0x0000003f0600728c */ /* 0x000fe4000bf05070 */
[----:B------:R-:W-:Y:S02]  /*0fc0*/  UISETP.NE.U32.AND UP1, UPT, UR8, URZ, UPT ;  /* 0x0000003f0800728c */ /* 0x000fe4000bf25070 */
[----:B------:R-:W-:Y:S02]  /*0fd0*/  UISETP.NE.AND.EX UP0, UPT, UR7, URZ, UPT, UP0 ;  /* 0x0000003f0700728c */ /* 0x000fe4000bf05300 */
[----:B------:R-:W-:-:S04]  /*0fe0*/  UISETP.NE.AND.EX UP1, UPT, UR9, URZ, UPT, UP1 ;  /* 0x0000003f0900728c */ /* 0x000fc8000bf25310 */
[----:B------:R-:W-:Y:S02]  /*0ff0*/  PLOP3.LUT P0, PT, PT, PT, UP0, 0x80, 0x0 ;  /* 0x000000000000781c */ /* 0x000fe40003f0f008 */
[----:B------:R-:W-:Y:S02]  /*1000*/  PLOP3.LUT P1, PT, PT, PT, UP1, 0x80, 0x0 ;  /* 0x000000000000781c */ /* 0x000fe40003f2f018 */
[----:B--2---:R-:W-:-:S13]  /*1010*/  R2UR UR41, R4 ;  /* 0x00000000042972ca */ /* 0x004fda00000e0000 */
[----:B------:R-:W-:Y:S02]  /*1020*/  USHF.R.S32.HI UR42, URZ, 0x1f, UR41 ;  /* 0x0000001f3f2a7899 */ /* 0x000fe40008011429 */
[----:B------:R-:W-:Y:S02]  /*1030*/  @UP0 ULEA UR6, UP2, UR41, UR6, 0x2 ;  /* 0x0000000629060291 */ /* 0x000fe4000f84103f */
[----:B------:R-:W-:Y:S02]  /*1040*/  @UP1 ULEA UR8, UP3, UR41, UR8, 0x2 ;  /* 0x0000000829081291 */ /* 0x000fe4000f86103f */
[----:B------:R-:W-:Y:S02]  /*1050*/  @UP0 ULEA.HI.X UR7, UR41, UR7, UR42, 0x2, UP2 ;  /* 0x0000000729070291 */ /* 0x000fe400090f142a */
[----:B------:R-:W-:Y:S01]  /*1060*/  @UP1 ULEA.HI.X UR9, UR41, UR9, UR42, 0x2, UP3 ;  /* 0x0000000929091291 */ /* 0x000fe200098f142a */
[----:B------:R-:W-:Y:S02]  /*1070*/  IMAD.U32 R4, RZ, RZ, UR6 ;  /* 0x00000006ff047e24 */ /* 0x000fe4000f8e00ff */
[----:B----4-:R-:W-:-:S02]  /*1080*/  IMAD.U32 R6, RZ, RZ, UR8 ;  /* 0x00000008ff067e24 */ /* 0x010fc4000f8e00ff */
[----:B------:R-:W-:Y:S01]  /*1090*/  IMAD.U32 R5, RZ, RZ, UR7 ;  /* 0x00000007ff057e24 */ /* 0x000fe2000f8e00ff */
[----:B------:R-:W-:Y:S01]  /*10a0*/  ULDC.64 UR6, c[0x0][0x3f8] ;  /* 0x0000fe0000067ab9 */ /* 0x000fe20000000a00 */
[----:B------:R-:W-:-:S03]  /*10b0*/  IMAD.U32 R7, RZ, RZ, UR9 ;  /* 0x00000009ff077e24 */ /* 0x000fc6000f8e00ff */
[----:B------:R-:W2:Y:S04]  /*10c0*/  @P0 LDG.E R4, desc[UR46][R4.64] ;  /* 0x0000002e04040981 */ /* 0x000ea8000c1e1900 */
[----:B------:R-:W3:Y:S01]  /*10d0*/  @P1 LDG.E R6, desc[UR46][R6.64] ;  /* 0x0000002e06061981 */ /* 0x000ee2000c1e1900 */
[----:B------:R-:W-:Y:S01]  /*10e0*/  UISETP.NE.U32.AND UP0, UPT, UR6, URZ, UPT ;  /* 0x0000003f0600728c */ /* 0x000fe2000bf05070 */
[----:B------:R-:W-:Y:S01]  /*10f0*/  IMAD.MOV.U32 R3, RZ, RZ, RZ ;  /* 0x000000ffff037224 */ /* 0x000fe200078e00ff */
[----:B------:R-:W-:Y:S01]  /*1100*/  UMOV UR49, URZ ;  /* 0x0000003f00317c82 */ /* 0x000fe20008000000 */
[----:B------:R0:W-:Y:S01]  /*1110*/  STL [R1], R25 ;  /* 0x0000001901007387 */ /* 0x0001e20000100800 */
[----:B------:R-:W-:Y:S01]  /*1120*/  UISETP.NE.AND.EX UP0, UPT, UR7, URZ, UPT, UP0 ;  /* 0x0000003f0700728c */ /* 0x000fe2000bf05300 */
[----:B------:R-:W-:Y:S01]  /*1130*/  CS2R R18, SRZ ;  /* 0x0000000000127805 */ /* 0x000fe2000001ff00 */
[----:B------:R-:W-:Y:S01]  /*1140*/  ULDC UR6, c[0x0][0x2e0] ;  /* 0x0000b80000067ab9 */ /* 0x000fe20000000800 */
[----:B------:R-:W-:Y:S01]  /*1150*/  UMOV UR43, UR5 ;  /* 0x00000005002b7c82 */ /* 0x000fe20008000000 */
[----:B------:R-:W-:Y:S01]  /*1160*/  USEL UR4, UR4, 0x1, UP0 ;  /* 0x0000000104047887 */ /* 0x000fe20008000000 */
[----:B------:R-:W-:Y:S01]  /*1170*/  IMAD.MOV.U32 R151, RZ, RZ, RZ ;  /* 0x000000ffff977224 */ /* 0x000fe200078e00ff */
[----:B------:R-:W-:Y:S01]  /*1180*/  CS2R R22, SRZ ;  /* 0x0000000000167805 */ /* 0x000fe2000001ff00 */
[----:B------:R-:W-:Y:S01]  /*1190*/  IMAD.MOV.U32 R0, RZ, RZ, RZ ;  /* 0x000000ffff007224 */ /* 0x000fe200078e00ff */
[----:B------:R-:W-:Y:S01]  /*11a0*/  UIMAD UR4, UR4, UR6, URZ ;  /* 0x00000006040472a4 */ /* 0x000fe2000f8e023f */
[----:B------:R-:W-:-:S02]  /*11b0*/  CS2R R28, SRZ ;  /* 0x00000000001c7805 */ /* 0x000fc4000001ff00 */
[----:B------:R-:W-:Y:S02]  /*11c0*/  CS2R R30, SRZ ;  /* 0x00000000001e7805 */ /* 0x000fe4000001ff00 */
[----:B-1----:R-:W-:Y:S01]  /*11d0*/  CS2R R14, SRZ ;  /* 0x00000000000e7805 */ /* 0x002fe2000001ff00 */
[----:B------:R-:W-:Y:S01]  /*11e0*/  IMAD.MOV.U32 R32, RZ, RZ, RZ ;  /* 0x000000ffff207224 */ /* 0x000fe200078e00ff */
[----:B------:R-:W-:Y:S01]  /*11f0*/  CS2R R12, SRZ ;  /* 0x00000000000c7805 */ /* 0x000fe2000001ff00 */
[----:B------:R-:W-:Y:S01]  /*1200*/  IMAD.MOV.U32 R34, RZ, RZ, RZ ;  /* 0x000000ffff227224 */ /* 0x000fe200078e00ff */
[----:B--2---:R-:W-:Y:S02]  /*1210*/  @P0 R2UR UR49, R4 ;  /* 0x00000000043102ca */ /* 0x004fe400000e0000 */
[----:B------:R-:W-:Y:S02]  /*1220*/  PLOP3.LUT P0, PT, PT, PT, PT, 0x80, 0x0 ;  /* 0x000000000000781c */ /* 0x000fe40003f0f070 */
[----:B---3--:R-:W-:Y:S01]  /*1230*/  @P1 R2UR UR4, R6 ;  /* 0x00000000060412ca */ /* 0x008fe200000e0000 */
[----:B0-----:R-:W-:-:S14]  /*1240*/  @P1 BRA `(.L_x_123) ;  /* 0x0000000000341947 */ /* 0x001fdc0003800000 */
[----:B------:R-:W-:Y:S02]  /*1250*/  ULDC.64 UR6, c[0x0][0xa08] ;  /* 0x0002820000067ab9 */ /* 0x000fe40000000a00 */
[----:B------:R-:W-:-:S04]  /*1260*/  ISETP.NE.U32.AND P1, PT, RZ, UR6, PT ;  /* 0x00000006ff007c0c */ /* 0x000fc8000bf25070 */
[----:B------:R-:W-:-:S13]  /*1270*/  ISETP.NE.AND.EX P1, PT, RZ, UR7, PT, P1 ;  /* 0x00000007ff007c0c */ /* 0x000fda000bf25310 */
[----:B------:R-:W-:Y:S05]  /*1280*/  @!P1 BRA `(.L_x_123) ;  /* 0x0000000000249947 */ /* 0x000fea0003800000 */
[----:B------:R-:W-:Y:S02]  /*1290*/  ULDC.64 UR4, c[0x0][0xa08] ;  /* 0x0002820000047ab9 */ /* 0x000fe40000000a00 */
[----:B------:R-:W-:-:S06]  /*12a0*/  UIMAD.WIDE UR4, UR41, 0x4, UR4 ;  /* 0x00000004290478a5 */ /* 0x000fcc000f8e0204 */
[----:B------:R-:W-:Y:S02]  /*12b0*/  IMAD.U32 R4, RZ, RZ, UR4 ;  /* 0x00000004ff047e24 */ /* 0x000fe4000f8e00ff */
[----:B------:R-:W-:-:S05]  /*12c0*/  IMAD.U32 R5, RZ, RZ, UR5 ;  /* 0x00000005ff057e24 */ /* 0x000fca000f8e00ff */
[----:B------:R-:W2:Y:S04]  /*12d0*/  LDG.E R7, desc[UR46][R4.64] ;  /* 0x0000002e04077981 */ /* 0x000ea8000c1e1900 */
[----:B------:R-:W3:Y:S01]  /*12e0*/  LDG.E R6, desc[UR46][R4.64+0x4] ;  /* 0x0000042e04067981 */ /* 0x000ee2000c1e1900 */
[----:B--2---:R-:W-:Y:S02]  /*12f0*/  R2UR UR4, R7 ;  /* 0x00000000070472ca */ /* 0x004fe400000e0000 */
[----:B---3--:R-:W-:-:S13]  /*1300*/  R2UR UR5, R6 ;  /* 0x00000000060572ca */ /* 0x008fda00000e0000 */
[----:B------:R-:W-:-:S12]  /*1310*/  UIADD3 UR4, -UR4, UR5, URZ ;  /* 0x0000000504047290 */ /* 0x000fd8000fffe13f */
.L_x_123:
[----:B------:R-:W-:Y:S01]  /*1320*/  UIADD3 UR49, -UR49, UR4, URZ ;  /* 0x0000000431317290 */ /* 0x000fe2000fffe13f */
[----:B------:R-:W-:Y:S01]  /*1330*/  IMAD.MOV.U32 R33, RZ, RZ, RZ ;  /* 0x000000ffff217224 */ /* 0x000fe200078e00ff */
[----:B------:R-:W-:Y:S01]  /*1340*/  CS2R R36, SRZ ;  /* 0x0000000000247805 */ /* 0x000fe2000001ff00 */
[----:B------:R-:W-:Y:S01]  /*1350*/  IMAD.MOV.U32 R35, RZ, RZ, RZ ;  /* 0x000000ffff237224 */ /* 0x000fe200078e00ff */
[----:B------:R-:W-:Y:S01]  /*1360*/  UISETP.GE.AND UP0, UPT, UR49, 0x1, UPT ;  /* 0x000000013100788c */ /* 0x000fe2000bf06270 */
[----:B------:R-:W-:Y:S01]  /*1370*/  CS2R R38, SRZ ;  /* 0x0000000000267805 */ /* 0x000fe2000001ff00 */
[----:B------:R-:W-:Y:S01]  /*1380*/  UIADD3 UR4, UR49, 0xbf, URZ ;  /* 0x000000bf31047890 */ /* 0x000fe2000fffe03f */
[----:B------:R-:W-:Y:S02]  /*1390*/  CS2R R40, SRZ ;  /* 0x0000000000287805 */ /* 0x000fe4000001ff00 */
[----:B------:R-:W-:Y:S02]  /*13a0*/  CS2R R42, SRZ ;  /* 0x00000000002a7805 */ /* 0x000fe4000001ff00 */
[----:B------:R-:W-:-:S02]  /*13b0*/  CS2R R44, SRZ ;  /* 0x00000000002c7805 */ /* 0x000fc4000001ff00 */
[----:B------:R-:W-:Y:S01]  /*13c0*/  PLOP3.LUT P1, PT, PT, PT, UP0, 0x80, 0x0 ;  /* 0x000000000000781c */ /* 0x000fe20003f2f008 */
[----:B------:R-:W-:Y:S01]  /*13d0*/  UIMAD.WIDE UR4, UR4, 0x2aaaaaab, URZ ;  /* 0x2aaaaaab040478a5 */ /* 0x000fe2000f8e023f */
[----:B------:R-:W-:Y:S02]  /*13e0*/  CS2R R46, SRZ ;  /* 0x00000000002e7805 */ /* 0x000fe4000001ff00 */
[----:B------:R-:W-:Y:S01]  /*13f0*/  CS2R R48, SRZ ;  /* 0x0000000000307805 */ /* 0x000fe2000001ff00 */
[----:B------:R-:W-:Y:S01]  /*1400*/  IMAD.MOV.U32 R50, RZ, RZ, RZ ;  /* 0x000000ffff327224 */ /* 0x000fe200078e00ff */
[----:B------:R-:W-:-:S04]  /*1410*/  USHF.R.U32.HI UR48, URZ, 0x1f, UR5 ;  /* 0x0000001f3f307899 */ /* 0x000fc80008011605 */
[----:B------:R-:W-:-:S03]  /*1420*/  ULEA.HI.SX32 UR48, UR5, UR48, 0x1b ;  /* 0x0000003005307291 */ /* 0x000fc6000f8fda3f */
[----:B------:R-:W-:Y:S09]  /*1430*/  @!P1 BRA `(.L_x_124) ;  /* 0x0000006400289947 */ /* 0x000ff20003800000 */
[----:B------:R-:W0:Y:S01]  /*1440*/  S2R R4, SR_TID.X ;  /* 0x0000000000047919 */ /* 0x000e220000002100 */
[----:B------:R-:W-:-:S04]  /*1450*/  UIADD3 UR6, UR40, 0x1e800, URZ ;  /* 0x0001e80028067890 */ /* 0x000fc8000fffe03f */
[----:B------:R-:W-:-:S06]  /*1460*/  ULOP3.LUT UP0, URZ, UR6, 0x3ff, URZ, 0xc0, !UPT ;  /* 0x000003ff063f7892 */ /* 0x000fcc000f80c03f */
[----:B------:R-:W-:Y:S01]  /*1470*/  PLOP3.LUT P0, PT, PT, PT, UP0, 0x80, 0x0 ;  /* 0x000000000000781c */ /* 0x000fe20003f0f008 */
[----:B0-----:R-:W-:-:S05]  /*1480*/  VIADD R5, R4, 0xffffff80 ;  /* 0xffffff8004057836 */ /* 0x001fca0000000000 */
[----:B------:R-:W-:-:S04]  /*1490*/  SHF.R.S32.HI R4, RZ, 0x1f, R5 ;  /* 0x0000001fff047819 */ /* 0x000fc80000011405 */
[----:B------:R-:W-:-:S04]  /*14a0*/  LEA.HI R4, R4, R5, RZ, 0x7 ;  /* 0x0000000504047211 */ /* 0x000fc800078f38ff */
[----:B------:R-:W-:-:S05]  /*14b0*/  SHF.R.S32.HI R4, RZ, 0x7, R4 ;  /* 0x00000007ff047819 */ /* 0x000fca0000011404 */
[----:B------:R-:W0:Y:S02]  /*14c0*/  SHFL.IDX PT, R0, R4, RZ, 0x1f ;  /* 0x00001fff04007589 */ /* 0x000e2400000e0000 */
[----:B0-----:R-:W-:-:S13]  /*14d0*/  R2UR UR44, R0 ;  /* 0x00000000002c72ca */ /* 0x001fda00000e0000 */
[----:B------:R-:W-:-:S04]  /*14e0*/  UIMAD.WIDE UR4, UR44, 0x55555556, URZ ;  /* 0x555555562c0478a5 */ /* 0x000fc8000f8e023f */
[----:B------:R-:W-:-:S04]  /*14f0*/  ULEA.HI UR5, UR5, UR5, URZ, 0x1 ;  /* 0x0000000505057291 */ /* 0x000fc8000f8f083f */
[----:B------:R-:W-:Y:S01]  /*1500*/  UIMAD UR50, UR5, -0x3, UR44 ;  /* 0xfffffffd053278a4 */ /* 0x000fe2000f8e022c */
[----:B------:R-:W-:Y:S11]  /*1510*/  @!P0 BRA `(.L_x_125) ;  /* 0x0000000000408947 */ /* 0x000ff60003800000 */
[----:B------:R-:W-:Y:S01]  /*1520*/  MOV R0, 0x0 ;  /* 0x0000000000007802 */ /* 0x000fe20000000f00 */
[----:B------:R-:W-:Y:S01]  /*1530*/  ULDC.64 UR4, c[0x4][0xa8] ;  /* 0x01002a0000047ab9 */ /* 0x000fe20000000a00 */
[----:B------:R-:W-:Y:S01]  /*1540*/  ULDC.64 UR6, c[0x4][0x48] ;  /* 0x0100120000067ab9 */ /* 0x000fe20000000a00 */
[----:B------:R-:W-:Y:S01]  /*1550*/  IMAD.U32 R4, RZ, RZ, UR4 ;  /* 0x00000004ff047e24 */ /* 0x000fe2000f8e00ff */
[----:B------:R0:W1:Y:S01]  /*1560*/  LDC.64 R14, c[0x4][R0] ;  /* 0x01000000000e7b82 */ /* 0x0000620000000a00 */
        /* <DEDUP_REMOVED lines=8> */
[----:B0-----:R-:W-:-:S07]  /*15f0*/  IMAD.MOV.U32 R13, RZ, RZ, RZ ;  /* 0x000000ffff0d7224 */ /* 0x001fce00078e00ff */
[----:B------:R-:W-:-:S07]  /*1600*/  LEPC R20, `(.L_x_125) ;  /* 0x000000001014794e */ /* 0x000fce0000000000 */
[----:B-1----:R-:W-:Y:S05]  /*1610*/  CALL.ABS.NOINC R14 ;  /* 0x000000000e007343 */ /* 0x002fea0003c00000 */
.L_x_125:
[----:B------:R-:W-:Y:S01]  /*1620*/  ULEA.HI UR4, UR37, UR37, URZ, 0x1 ;  /* 0x0000002525047291 */ /* 0x000fe2000f8f083f */
[----:B------:R-:W-:-:S03]  /*1630*/  IMAD.U32 R3, RZ, RZ, UR45 ;  /* 0x0000002dff037e24 */ /* 0x000fc6000f8e00ff */
[----:B------:R-:W-:Y:S02]  /*1640*/  ULOP3.LUT UR4, UR4, 0xfffffffe, URZ, 0xc0, !UPT ;  /* 0xfffffffe04047892 */ /* 0x000fe4000f8ec03f */
[----:B------:R-:W-:Y:S02]  /*1650*/  ISETP.NE.AND P0, PT, R3, 0x3, PT ;  /* 0x000000030300780c */ /* 0x000fe40003f05270 */
[----:B------:R-:W-:-:S06]  /*1660*/  UIADD3 UR4, UR37, -UR4, URZ ;  /* 0x8000000425047290 */ /* 0x000fcc000fffe03f */
[----:B------:R-:W-:-:S05]  /*1670*/  IMAD.U32 R0, RZ, RZ, UR4 ;  /* 0x00000004ff007e24 */ /* 0x000fca000f8e00ff */
[----:B------:R-:W-:-:S04]  /*1680*/  SHF.L.U32 R0, R0, 0x1f, RZ ;  /* 0x0000001f00007819 */ /* 0x000fc800000006ff */
[----:B------:R-:W0:Y:S02]  /*1690*/  SYNCS.PHASECHK.TRANS64.TRYWAIT P1, [UR40+0x30800], R0 ;  /* 0x03080000ff0075a7 */ /* 0x000e240008020168 */
[----:B0-----:R-:W-:Y:S05]  /*16a0*/  @!P1 BRA `(.L_x_126) ;  /* 0x000000b800649947 */ /* 0x001fea0003800000 */
.L_x_248:
[----:B------:R-:W-:Y:S05]  /*16b0*/  @!P0 BRA `(.L_x_127) ;  /* 0x0000000000048947 */ /* 0x000fea0003800000 */
[----:B------:R-:W-:Y:S01]  /*16c0*/  BPT.TRAP 0x1 ;  /* 0x000000040000795c */ /* 0x000fe20000300000 */
.L_x_127:
[----:B0-----:R-:W-:Y:S02]  /*16d0*/  IMAD.U32 R3, RZ, RZ, UR39 ;  /* 0x00000027ff037e24 */ /* 0x001fe4000f8e00ff */
[----:B------:R-:W-:-:S03]  /*16e0*/  IMAD.U32 R0, RZ, RZ, UR38 ;  /* 0x00000026ff007e24 */ /* 0x000fc6000f8e00ff */
[----:B------:R-:W-:Y:S02]  /*16f0*/  LEA R3, R3, UR40, 0x3 ;  /* 0x0000002803037c11 */ /* 0x000fe4000f8e18ff */
[----:B------:R-:W-:-:S04]  /*1700*/  SHF.L.U32 R0, R0, 0x1f, RZ ;  /* 0x0000001f00007819 */ /* 0x000fc800000006ff */
[----:B------:R0:W1:Y:S01]  /*1710*/  SYNCS.PHASECHK.TRANS64.TRYWAIT P2, [R3+URZ+0x30830], R0 ;  /* 0x03083000030075a7 */ /* 0x000062000804017f */
[----:B------:R-:W-:Y:S05]  /*1720*/  @!P0 BRA `(.L_x_128) ;  /* 0x0000000000048947 */ /* 0x000fea0003800000 */
[----:B------:R-:W-:Y:S01]  /*1730*/  BPT.TRAP 0x1 ;  /* 0x000000040000795c */ /* 0x000fe20000300000 */
.L_x_128:
[----:B------:R-:W2:Y:S01]  /*1740*/  S2R R4, SR_TID.X ;  /* 0x0000000000047919 */ /* 0x000ea20000002100 */
[----:B------:R-:W-:Y:S01]  /*1750*/  IMAD.MOV.U32 R151, RZ, RZ, RZ ;  /* 0x000000ffff977224 */ /* 0x000fe200078e00ff */
[----:B--2---:R-:W-:Y:S01]  /*1760*/  LOP3.LUT P1, RZ, R4, 0x7f, RZ, 0xc0, !PT ;  /* 0x0000007f04ff7812 */ /* 0x004fe2000782c0ff */
[----:B-1----:R-:W-:-:S12]  /*1770*/  @P2 BRA `(.L_x_129) ;  /* 0x0000000000082947 */ /* 0x002fd80003800000 */
[----:B------:R-:W1:Y:S02]  /*1780*/  SYNCS.PHASECHK.TRANS64.TRYWAIT P2, [R3+URZ+0x30830], R0 ;  /* 0x03083000030075a7 */ /* 0x000e64000804017f */
[----:B-1----:R-:W-:Y:S05]  /*1790*/  @!P2 BRA `(.L_x_130) ;  /* 0x000000b80040a947 */ /* 0x002fea0003800000 */
.L_x_129:
[----:B------:R-:W-:Y:S05]  /*17a0*/  WARPSYNC.ALL ;  /* 0x0000000000007948 */ /* 0x000fea0003800000 */
[----:B------:R-:W-:Y:S01]  /*17b0*/  ULEA UR25, UR50, UR40, 0xd ;  /* 0x0000002832197291 */ /* 0x000fe2000f8e683f */
[----:B------:R-:W2:Y:S01]  /*17c0*/  LDL R4, [R1+0x10] ;  /* 0x0000100001047983 */ /* 0x000ea20000100800 */
[----:B------:R-:W-:Y:S01]  /*17d0*/  UIADD3 UR4, UR40, 0x12400, URZ ;  /* 0x0001240028047890 */ /* 0x000fe2000fffe03f */
[----:B------:R-:W-:Y:S01]  /*17e0*/  WARPGROUP.ARRIVE ;  /* 0x00000000000079c5 */ /* 0x000fe20000000000 */
[----:B------:R-:W-:Y:S01]  /*17f0*/  UIADD3 UR5, UR25, 0xc400, URZ ;  /* 0x0000c40019057890 */ /* 0x000fe2000fffe03f */
[----:B------:R-:W-:Y:S01]  /*1800*/  IMAD.U32 R7, RZ, RZ, UR48 ;  /* 0x00000030ff077e24 */ /* 0x000fe2000f8e00ff */
[----:B------:R-:W-:Y:S01]  /*1810*/  USHF.R.U32.HI UR4, URZ, 0x4, UR4 ;  /* 0x000000043f047899 */ /* 0x000fe20008011604 */
[----:B------:R-:W-:Y:S01]  /*1820*/  P2R R6, PR, RZ, 0x2 ;  /* 0x00000002ff067803 */ /* 0x000fe20000000000 */
[----:B------:R-:W-:Y:S01]  /*1830*/  USHF.R.U32.HI UR5, URZ, 0x4, UR5 ;  /* 0x000000043f057899 */ /* 0x000fe20008011605 */
[----:B------:R-:W-:Y:S01]  /*1840*/  P2R R5, PR, RZ, 0x1 ;  /* 0x00000001ff057803 */ /* 0x000fe20000000000 */
[----:B------:R-:W-:Y:S01]  /*1850*/  ULOP3.LUT UR4, UR4, 0x3fff, URZ, 0xc0, !UPT ;  /* 0x00003fff04047892 */ /* 0x000fe2000f8ec03f */
[--C-:B------:R-:W-:Y:S01]  /*1860*/  IMAD.MOV.U32 R150, RZ, RZ, R151.reuse ;  /* 0x000000ffff967224 */ /* 0x100fe200078e0097 */
[----:B------:R-:W-:Y:S01]  /*1870*/  ULOP3.LUT UR5, UR5, 0x3fff, URZ, 0xc0, !UPT ;  /* 0x00003fff05057892 */ /* 0x000fe2000f8ec03f */
[--C-:B------:R-:W-:Y:S01]  /*1880*/  IMAD.MOV.U32 R149, RZ, RZ, R151.reuse ;  /* 0x000000ffff957224 */ /* 0x100fe200078e0097 */
[----:B------:R-:W-:Y:S01]  /*1890*/  ULOP3.LUT UR24, UR4, 0x10000, URZ, 0xfc, !UPT ;  /* 0x0001000004187892 */ /* 0x000fe2000f8efc3f */
[--C-:B------:R-:W-:Y:S01]  /*18a0*/  IMAD.MOV.U32 R148, RZ, RZ, R151.reuse ;  /* 0x000000ffff947224 */ /* 0x100fe200078e0097 */
[----:B------:R-:W-:Y:S01]  /*18b0*/  ULOP3.LUT UR4, UR5, 0x10000, URZ, 0xfc, !UPT ;  /* 0x0001000005047892 */ /* 0x000fe2000f8efc3f */
[--C-:B------:R-:W-:Y:S01]  /*18c0*/  IMAD.MOV.U32 R147, RZ, RZ, R151.reuse ;  /* 0x000000ffff937224 */ /* 0x100fe200078e0097 */
[----:B------:R-:W-:Y:S01]  /*18d0*/  UIMAD UR6, UR39, 0x600, UR24 ;  /* 0x00000600270678a4 */ /* 0x000fe2000f8e0218 */
[--C-:B------:R-:W-:Y:S01]  /*18e0*/  IMAD.MOV.U32 R146, RZ, RZ, R151.reuse ;  /* 0x000000ffff927224 */ /* 0x100fe200078e0097 */
[----:B------:R-:W-:Y:S01]  /*18f0*/  UMOV UR5, 0x40000040 ;  /* 0x4000004000057882 */ /* 0x000fe20000000000 */
[----:B------:R-:W-:Y:S01]  /*1900*/  UMOV UR7, 0x40000040 ;  /* 0x4000004000077882 */ /* 0x000fe20000000000 */
[----:B------:R-:W-:Y:S01]  /*1910*/  UIADD3 UR8, UR4, 0x2, URZ ;  /* 0x0000000204087890 */ /* 0x000fe2000fffe03f */
[--C-:B------:R-:W-:Y:S01]  /*1920*/  IMAD.MOV.U32 R145, RZ, RZ, R151.reuse ;  /* 0x000000ffff917224 */ /* 0x100fe200078e0097 */
[----:B------:R-:W-:Y:S01]  /*1930*/  UIADD3 UR10, UR6, 0x2, URZ ;  /* 0x00000002060a7890 */ /* 0x000fe2000fffe03f */
[--C-:B------:R-:W-:Y:S01]  /*1940*/  IMAD.MOV.U32 R144, RZ, RZ, R151.reuse ;  /* 0x000000ffff907224 */ /* 0x100fe200078e0097 */
[----:B------:R-:W-:Y:S01]  /*1950*/  UMOV UR9, 0x40000040 ;  /* 0x4000004000097882 */ /* 0x000fe20000000000 */
[----:B------:R-:W-:Y:S01]  /*1960*/  HGMMA.64x192x16.F32 R24, gdesc[UR4], RZ, !UPT, gsb0 ;  /* 0x02e00000041879f0 */ /* 0x000fe2000c0008ff */
[----:B------:R-:W-:Y:S01]  /*1970*/  UMOV UR11, 0x40000040 ;  /* 0x40000040000b7882 */ /* 0x000fe20000000000 */
[----:B------:R-:W-:Y:S01]  /*1980*/  UIADD3 UR12, UR4, 0x4, URZ ;  /* 0x00000004040c7890 */ /* 0x000fe2000fffe03f */
[--C-:B------:R-:W-:Y:S01]  /*1990*/  IMAD.MOV.U32 R143, RZ, RZ, R151.reuse ;  /* 0x000000ffff8f7224 */ /* 0x100fe200078e0097 */
[----:B------:R-:W-:Y:S01]  /*19a0*/  UIADD3 UR14, UR6, 0x4, URZ ;  /* 0x00000004060e7890 */ /* 0x000fe2000fffe03f */
        /* <DEDUP_REMOVED lines=8> */
[----:B------:R-:W-:Y:S01]  /*1a30*/  UMOV UR19, 0x40000040 ;  /* 0x4000004000137882 */ /* 0x000fe20000000000 */
[----:B------:R-:W-:Y:S01]  /*1a40*/  ULDC UR26, c[0x0][0x988] ;  /* 0x00026200001a7ab9 */ /* 0x000fe20000000800 */
[----:B------:R-:W-:Y:S01]  /*1a50*/  UISETP.GE.AND UP0, UPT, UR49, 0xc1, UPT ;  /* 0x000000c13100788c */ /* 0x000fe2000bf06270 */
        /* <DEDUP_REMOVED lines=18> */
[----:B------:R-:W-:Y:S01]  /*1b80*/  IMAD.MOV.U32 R121, RZ, RZ, R151 ;  /* 0x000000ffff797224 */ /* 0x000fe200078e0097 */
[----:B------:R-:W-:-:S02]  /*1b90*/  WARPGROUP.DEPBAR.LE gsb0, 0x0 ;  /* 0x00008000000079c5 */ /* 0x000fc40000010000 */
[----:B------:R-:W-:-:S06]  /*1ba0*/  WARPGROUP.ARRIVE ;  /* 0x00000000000079c5 */ /* 0x000fcc0000000000 */
[----:B------:R-:W-:Y:S01]  /*1bb0*/  HGMMA.64x192x16.F32 R24, gdesc[UR8], R24, gsb0 ;  /* 0x02e00000081879f0 */ /* 0x000fe20008000818 */
[----:B--2---:R-:W-:-:S04]  /*1bc0*/  VIADD R4, R4, UR49 ;  /* 0x0000003104047c36 */ /* 0x004fc80008000000 */
        /* <DEDUP_REMOVED lines=20> */
[----:B01----:R-:W-:Y:S02]  /*1d10*/  FMNMX.FTZ R0, R28, R7, !PT ;  /* 0x000000071c007209 */ /* 0x003fe40007810000 */
        /* <DEDUP_REMOVED lines=137> */
[----:B------:R-:W-:Y:S02]  /*25b0*/  FMNMX.FTZ R7, R97, R0, !PT ;  /* 0x0000000061077209 */ /* 0x000fe40007810000 */
[----:B------:R-:W-:Y:S02]  /*25c0*/  FSEL R101, R101, -INF , P1 ;  /* 0xff80000065657808 */ /* 0x000fe40000800000 */
[----:B------:R-:W-:Y:S02]  /*25d0*/  FMNMX.FTZ R0, R100, R7, !PT ;  /* 0x0000000764007209 */ /* 0x000fe40007810000 */
[----:B------:R-:W-:Y:S02]  /*25e0*/  ISETP.GT.AND P1, PT, R4, 0xa1, PT ;  /* 0x000000a10400780c */ /* 0x000fe40003f24270 */
[----:B------:R-:W-:-:S02]  /*25f0*/  FSEL R104, R104, -INF , P0 ;  /* 0xff80000068687808 */ /* 0x000fc40000000000 */
[----:B------:R-:W-:Y:S02]  /*2600*/  FMNMX.FTZ R7, R101, R0, !PT ;  /* 0x0000000065077209 */ /* 0x000fe40007810000 */
        /* <DEDUP_REMOVED lines=8> */
[----:B------:R-:W-:Y:S02]  /*2690*/  FSEL R109, R109, -INF , P2 ;  /* 0xff8000006d6d7808 */ /* 0x000fe40001000000 */
[----:B------:R-:W-:Y:S02]  /*26a0*/  FMNMX.FTZ R0, R108, R7, !PT ;  /* 0x000000076c007209 */ /* 0x000fe40007810000 */
[----:B------:R-:W-:-:S02]  /*26b0*/  ISETP.GT.AND P3, PT, R4, 0xb0, PT ;  /* 0x000000b00400780c */ /* 0x000fc40003f64270 */
[----:B------:R-:W-:Y:S02]  /*26c0*/  FSEL R98, R98, -INF , P4 ;  /* 0xff80000062627808 */ /* 0x000fe40002000000 */
[----:B------:R-:W-:Y:S02]  /*26d0*/  FSEL R112, R112, -INF , P3 ;  /* 0xff80000070707808 */ /* 0x000fe40001800000 */
[----:B------:R-:W-:Y:S02]  /*26e0*/  FMNMX.FTZ R7, R109, R0, !PT ;  /* 0x000000006d077209 */ /* 0x000fe40007810000 */
[----:B------:R-:W-:Y:S02]  /*26f0*/  ISETP.GT.AND P4, PT, R4, 0xb1, PT ;  /* 0x000000b10400780c */ /* 0x000fe40003f84270 */
[----:B------:R-:W-:Y:S02]  /*2700*/  FSEL R95, R95, -INF , P5 ;  /* 0xff8000005f5f7808 */ /* 0x000fe40002800000 */
[----:B------:R-:W-:-:S02]  /*2710*/  FSEL R113, R113, -INF , P4 ;  /* 0xff80000071717808 */ /* 0x000fc40002000000 */
[----:B------:R-:W-:Y:S02]  /*2720*/  FMNMX.FTZ R0, R112, R7, !PT ;  /* 0x0000000770007209 */ /* 0x000fe40007810000 */
[----:B------:R-:W-:Y:S02]  /*2730*/  ISETP.GT.AND P5, PT, R4, 0xb8, PT ;  /* 0x000000b80400780c */ /* 0x000fe40003fa4270 */
[----:B------:R-:W-:Y:S02]  /*2740*/  FSEL R94, R94, -INF , P6 ;  /* 0xff8000005e5e7808 */ /* 0x000fe40003000000 */
[----:B------:R-:W-:Y:S02]  /*2750*/  FSEL R116, R116, -INF , P5 ;  /* 0xff80000074747808 */ /* 0x000fe40002800000 */
[----:B------:R-:W-:Y:S02]  /*2760*/  FMNMX.FTZ R7, R113, R0, !PT ;  /* 0x0000000071077209 */ /* 0x000fe40007810000 */
[----:B------:R-:W-:-:S02]  /*2770*/  ISETP.GT.AND P6, PT, R4, 0xb9, PT ;  /* 0x000000b90400780c */ /* 0x000fc40003fc4270 */
[----:B------:R-:W-:Y:S02]  /*2780*/  FMNMX.FTZ R0, R116, R7, !PT ;  /* 0x0000000774007209 */ /* 0x000fe40007810000 */
[----:B------:R-:W-:Y:S02]  /*2790*/  FSEL R117, R117, -INF , P6 ;  /* 0xff80000075757808 */ /* 0x000fe40003000000 */
[----:B------:R-:W-:Y:S02]  /*27a0*/  P2R R10, PR, RZ, 0x4 ;  /* 0x00000004ff0a7803 */ /* 0x000fe40000000000 */
[----:B------:R-:W-:Y:S02]  /*27b0*/  FMNMX.FTZ R7, R117, R0, !PT ;  /* 0x0000000075077209 */ /* 0x000fe40007810000 */
[----:B------:R-:W-:Y:S02]  /*27c0*/  P2R R12, PR, RZ, 0x2 ;  /* 0x00000002ff0c7803 */ /* 0x000fe40000000000 */
[----:B------:R-:W-:Y:S01]  /*27d0*/  P2R R11, PR, RZ, 0x1 ;  /* 0x00000001ff0b7803 */ /* 0x000fe20000000000 */
[----:B------:R-:W0:Y:S01]  /*27e0*/  SHFL.BFLY PT, R0, R7, 0x2, 0x1f ;  /* 0x0c401f0007007f89 */ /* 0x000e2200000e0000 */
[----:B------:R-:W-:-:S02]  /*27f0*/  ISETP.GT.AND P0, PT, R4, 0x99, PT ;  /* 0x000000990400780c */ /* 0x000fc40003f04270 */
[----:B------:R-:W-:Y:S02]  /*2800*/  ISETP.GT.AND P1, PT, R4, 0xa0, PT ;  /* 0x000000a00400780c */ /* 0x000fe40003f24270 */
[----:B------:R-:W-:Y:S02]  /*2810*/  FSEL R103, R103, -INF , P0 ;  /* 0xff80000067677808 */ /* 0x000fe40000000000 */
[----:B------:R-:W-:Y:S02]  /*2820*/  FSEL R106, R106, -INF , P1 ;  /* 0xff8000006a6a7808 */ /* 0x000fe40000800000 */
[----:B------:R-:W-:Y:S02]  /*2830*/  ISETP.NE.AND P1, PT, R12, RZ, PT ;  /* 0x000000ff0c00720c */ /* 0x000fe40003f25270 */
[----:B------:R-:W-:Y:S02]  /*2840*/  ISETP.NE.AND P0, PT, R11, RZ, PT ;  /* 0x000000ff0b00720c */ /* 0x000fe40003f05270 */
[----:B------:R-:W-:-:S02]  /*2850*/  FSEL R107, R107, -INF , P1 ;  /* 0xff8000006b6b7808 */ /* 0x000fc40000800000 */
[----:B------:R-:W-:Y:S02]  /*2860*/  FSEL R110, R110, -INF , P0 ;  /* 0xff8000006e6e7808 */ /* 0x000fe40000000000 */
[----:B------:R-:W-:Y:S02]  /*2870*/  FSEL R114, R114, -INF , P3 ;  /* 0xff80000072727808 */ /* 0x000fe40001800000 */
[----:B------:R-:W-:Y:S02]  /*2880*/  ISETP.NE.AND P1, PT, R6, RZ, PT ;  /* 0x000000ff0600720c */ /* 0x000fe40003f25270 */
[----:B------:R-:W-:Y:S02]  /*2890*/  FSEL R115, R115, -INF , P4 ;  /* 0xff80000073737808 */ /* 0x000fe40002000000 */
[----:B------:R-:W-:Y:S02]  /*28a0*/  FSEL R118, R118, -INF , P5 ;  /* 0xff80000076767808 */ /* 0x000fe40002800000 */
[----:B0-----:R-:W-:-:S02]  /*28b0*/  FMNMX.FTZ R8, R7, R0, !PT ;  /* 0x0000000007087209 */ /* 0x001fc40007810000 */
[----:B------:R-:W-:Y:S02]  /*28c0*/  FSEL R119, R119, -INF , P6 ;  /* 0xff80000077777808 */ /* 0x000fe40003000000 */
[----:B------:R-:W-:Y:S01]  /*28d0*/  ISETP.NE.AND P0, PT, R5, RZ, PT ;  /* 0x000000ff0500720c */ /* 0x000fe20003f05270 */
[----:B------:R-:W0:Y:S02]  /*28e0*/  SHFL.BFLY PT, R9, R8, 0x1, 0x1f ;  /* 0x0c201f0008097f89 */ /* 0x000e2400000e0000 */
[----:B------:R-:W-:-:S05]  /*28f0*/  @!P1 VIADD R3, R3, 0x30840 ;  /* 0x0003084003039836 */ /* 0x000fca0000000000 */
[----:B------:R-:W-:-:S04]  /*2900*/  @!P1 PRMT R3, RZ, 0x654, R3 ;  /* 0x00000654ff039816 */ /* 0x000fc80000000003 */
[----:B------:R1:W-:Y:S01]  /*2910*/  @!P1 SYNCS.ARRIVE.TRANS64.RED.A1T0 RZ, [R3+URZ], RZ ;  /* 0x000000ff03ff99a7 */ /* 0x0003e2000810043f */
[----:B0-----:R-:W-:-:S04]  /*2920*/  FMNMX.FTZ R0, R8, R9, !PT ;  /* 0x0000000908007209 */ /* 0x001fc80007810000 */
[C---:B------:R-:W-:Y:S01]  /*2930*/  FSETP.NEU.FTZ.AND P2, PT, R0.reuse, -INF , PT ;  /* 0xff8000000000780b */ /* 0x040fe20003f5d000 */
[----:B------:R-:W-:-:S05]  /*2940*/  FMUL.FTZ R9, R0, UR26 ;  /* 0x0000001a00097c20 */ /* 0x000fca0008410000 */
[----:B------:R-:W-:Y:S02]  /*2950*/  FSEL R4, R9, RZ, P2 ;  /* 0x000000ff09047208 */ /* 0x000fe40001000000 */
[----:B------:R-:W-:Y:S02]  /*2960*/  FMNMX.FTZ R9, R26, R27, !PT ;  /* 0x0000001b1a097209 */ /* 0x000fe40007810000 */
[----:B------:R-:W-:Y:S01]  /*2970*/  ISETP.NE.AND P2, PT, R10, RZ, PT ;  /* 0x000000ff0a00720c */ /* 0x000fe20003f45270 */
[--C-:B------:R-:W-:Y:S01]  /*2980*/  FFMA.FTZ R120, R37, UR26, -R4.reuse ;  /* 0x0000001a25787c23 */ /* 0x100fe20008010804 */
[----:B------:R-:W-:Y:S01]  /*2990*/  FMNMX.FTZ R8, R30, R9, !PT ;  /* 0x000000091e087209 */ /* 0x000fe20007810000 */
[--C-:B------:R-:W-:Y:S01]  /*29a0*/  FFMA.FTZ R22, R44, UR26, -R4.reuse ;  /* 0x0000001a2c167c23 */ /* 0x100fe20008010804 */
[--C-:B------:R-:W-:Y:S01]  /*29b0*/  FFMA.FTZ R44, R53, UR26, -R4.reuse ;  /* 0x0000001a352c7c23 */ /* 0x100fe20008010804 */
[----:B------:R-:W-:Y:S01]  /*29c0*/  FSEL R111, R111, -INF , P2 ;  /* 0xff8000006f6f7808 */ /* 0x000fe20001000000 */
[--C-:B------:R-:W-:Y:S01]  /*29d0*/  FFMA.FTZ R6, R25, UR26, -R4.reuse ;  /* 0x0000001a19067c23 */ /* 0x100fe20008010804 */
[----:B------:R-:W-:Y:S01]  /*29e0*/  FMNMX.FTZ R9, R31, R8, !PT ;  /* 0x000000081f097209 */ /* 0x000fe20007810000 */
[--C-:B------:R-:W-:Y:S01]  /*29f0*/  FFMA.FTZ R25, R52, UR26, -R4.reuse ;  /* 0x0000001a34197c23 */ /* 0x100fe20008010804 */
[--C-:B------:R-:W-:Y:S01]  /*2a00*/  FFMA.FTZ R52, R57, UR26, -R4.reuse ;  /* 0x0000001a39347c23 */ /* 0x100fe20008010804 */
[--C-:B------:R-:W-:Y:S01]  /*2a10*/  FFMA.FTZ R13, R32, UR26, -R4.reuse ;  /* 0x0000001a200d7c23 */ /* 0x100fe20008010804 */
[----:B------:R-:W-:Y:S01]  /*2a20*/  FMNMX.FTZ R8, R34, R9, !PT ;  /* 0x0000000922087209 */ /* 0x000fe20007810000 */
[--C-:B------:R-:W-:Y:S01]  /*2a30*/  FFMA.FTZ R32, R69, UR26, -R4.reuse ;  /* 0x0000001a45207c23 */ /* 0x100fe20008010804 */
[--C-:B------:R-:W-:Y:S01]  /*2a40*/  FFMA.FTZ R18, R81, UR26, -R4.reuse ;  /* 0x0000001a51127c23 */ /* 0x100fe20008010804 */
[--C-:B------:R-:W-:Y:S01]  /*2a50*/  FFMA.FTZ R5, R24, UR26, -R4.reuse ;  /* 0x0000001a18057c23 */ /* 0x100fe20008010804 */
[----:B------:R-:W-:Y:S01]  /*2a60*/  FMNMX.FTZ R9, R35, R8, !PT ;  /* 0x0000000823097209 */ /* 0x000fe20007810000 */
[--C-:B------:R-:W-:Y:S01]  /*2a70*/  FFMA.FTZ R7, R28, UR26, -R4.reuse ;  /* 0x0000001a1c077c23 */ /* 0x100fe20008010804 */
[----:B------:R-:W-:Y:S01]  /*2a80*/  MUFU.EX2 R6, R6 ;  /* 0x0000000600067308 */ /* 0x000fe20000000800 */
[--C-:B------:R-:W-:Y:S01]  /*2a90*/  FFMA.FTZ R12, R29, UR26, -R4.reuse ;  /* 0x0000001a1d0c7c23 */ /* 0x100fe20008010804 */
[----:B------:R-:W-:Y:S01]  /*2aa0*/  FMNMX.FTZ R8, R38, R9, !PT ;  /* 0x0000000926087209 */ /* 0x000fe20007810000 */
[--C-:B------:R-:W-:Y:S01]  /*2ab0*/  FFMA.FTZ R24, R48, UR26, -R4.reuse ;  /* 0x0000001a30187c23 */ /* 0x100fe20008010804 */
[--C-:B------:R-:W-:Y:S01]  /*2ac0*/  FFMA.FTZ R48, R88, UR26, -R4.reuse ;  /* 0x0000001a58307c23 */ /* 0x100fe20008010804 */
[--C-:B------:R-:W-:Y:S01]  /*2ad0*/  FFMA.FTZ R10, R64, UR26, -R4.reuse ;  /* 0x0000001a400a7c23 */ /* 0x100fe20008010804 */
[----:B------:R-:W-:Y:S01]  /*2ae0*/  FMNMX.FTZ R9, R39, R8, !PT ;  /* 0x0000000827097209 */ /* 0x000fe20007810000 */
[--C-:B------:R-:W-:Y:S01]  /*2af0*/  FFMA.FTZ R64, R93, UR26, -R4.reuse ;  /* 0x0000001a5d407c23 */ /* 0x100fe20008010804 */
[----:B------:R-:W0:Y:S01]  /*2b00*/  MUFU.EX2 R5, R5 ;  /* 0x0000000500057308 */ /* 0x000e220000000800 */
[--C-:B------:R-:W-:Y:S01]  /*2b10*/  FFMA.FTZ R14, R33, UR26, -R4.reuse ;  /* 0x0000001a210e7c23 */ /* 0x100fe20008010804 */
[----:B------:R-:W-:Y:S01]  /*2b20*/  FMNMX.FTZ R8, R42, R9, !PT ;  /* 0x000000092a087209 */ /* 0x000fe20007810000 */
[--C-:B------:R-:W-:Y:S01]  /*2b30*/  FFMA.FTZ R21, R45, UR26, -R4.reuse ;  /* 0x0000001a2d157c23 */ /* 0x100fe20008010804 */
[--C-:B------:R-:W-:Y:S01]  /*2b40*/  FFMA.FTZ R45, R56, UR26, -R4.reuse ;  /* 0x0000001a382d7c23 */ /* 0x100fe20008010804 */
[--C-:B------:R-:W-:Y:S01]  /*2b50*/  FFMA.FTZ R15, R36, UR26, -R4.reuse ;  /* 0x0000001a240f7c23 */ /* 0x100fe20008010804 */
[----:B------:R-:W-:Y:S01]  /*2b60*/  FMNMX.FTZ R9, R43, R8, !PT ;  /* 0x000000082b097209 */ /* 0x000fe20007810000 */
[--C-:B------:R-:W-:Y:S01]  /*2b70*/  FFMA.FTZ R20, R40, UR26, -R4.reuse ;  /* 0x0000001a28147c23 */ /* 0x100fe20008010804 */
[----:B------:R-:W2:Y:S01]  /*2b80*/  MUFU.EX2 R7, R7 ;  /* 0x0000000700077308 */ /* 0x000ea20000000800 */
[--C-:B------:R-:W-:Y:S01]  /*2b90*/  FFMA.FTZ R19, R41, UR26, -R4.reuse ;  /* 0x0000001a29137c23 */ /* 0x100fe20008010804 */
[----:B------:R-:W-:Y:S01]  /*2ba0*/  FMNMX.FTZ R8, R46, R9, !PT ;  /* 0x000000092e087209 */ /* 0x000fe20007810000 */
[--C-:B------:R-:W-:Y:S01]  /*2bb0*/  FFMA.FTZ R23, R49, UR26, -R4.reuse ;  /* 0x0000001a31177c23 */ /* 0x100fe20008010804 */
[--C-:B------:R-:W-:Y:S01]  /*2bc0*/  FFMA.FTZ R56, R61, UR26, -R4.reuse ;  /* 0x0000001a3d387c23 */ /* 0x100fe20008010804 */
[--C-:B------:R-:W-:Y:S01]  /*2bd0*/  FFMA.FTZ R49, R60, UR26, -R4.reuse ;  /* 0x0000001a3c317c23 */ /* 0x100fe20008010804 */
[----:B------:R-:W-:Y:S01]  /*2be0*/  FMNMX.FTZ R9, R47, R8, !PT ;  /* 0x000000082f097209 */ /* 0x000fe20007810000 */
[--C-:B------:R-:W-:Y:S01]  /*2bf0*/  FFMA.FTZ R11, R65, UR26, -R4.reuse ;  /* 0x0000001a410b7c23 */ /* 0x100fe20008010804 */
[----:B------:R-:W3:Y:S01]  /*2c00*/  MUFU.EX2 R12, R12 ;  /* 0x0000000c000c7308 */ /* 0x000ee20000000800 */
        /* <DEDUP_REMOVED lines=23> */
[----:B------:R-:W-:Y:S01]  /*2d80*/  FFMA.FTZ R84, R117, UR26, -R4 ;  /* 0x0000001a75547c23 */ /* 0x000fe20008010804 */
        /* <DEDUP_REMOVED lines=25> */
[----:B------:R-:W-:Y:S01]  /*2f20*/  FMNMX.FTZ R8, R94, R9, !PT ;  /* 0x000000095e087209 */ /* 0x000fe20007810000 */
[----:B------:R-:W-:-:S03]  /*2f30*/  FFMA.FTZ R9, R80, UR26, -R4 ;  /* 0x0000001a50097c23 */ /* 0x000fc60008010804 */
        /* <DEDUP_REMOVED lines=19> */
[----:B------:R-:W-:Y:S01]  /*3070*/  FMNMX.FTZ R8, R118, R57, !PT ;  /* 0x0000003976087209 */ /* 0x000fe20007810000 */
[----:B------:R-:W-:-:S03]  /*3080*/  FFMA.FTZ R57, R92, UR26, -R4 ;  /* 0x0000001a5c397c23 */ /* 0x000fc60008010804 */
[----:B------:R-:W-:-:S03]  /*3090*/  FMNMX.FTZ R8, R119, R8, !PT ;  /* 0x0000000877087209 */ /* 0x000fc60007810000 */
[----:B------:R-:W-:Y:S02]  /*30a0*/  MUFU.EX2 R11, R11 ;  /* 0x0000000b000b7308 */ /* 0x000fe40000000800 */
[----:B------:R-:W4:Y:S06]  /*30b0*/  SHFL.BFLY PT, R69, R8, 0x2, 0x1f ;  /* 0x0c401f0008457f89 */ /* 0x000f2c00000e0000 */
[----:B------:R-:W-:Y:S08]  /*30c0*/  MUFU.EX2 R29, R29 ;  /* 0x0000001d001d7308 */ /* 0x000ff00000000800 */
[----:B------:R-:W-:Y:S08]  /*30d0*/  MUFU.EX2 R32, R32 ;  /* 0x0000002000207308 */ /* 0x000ff00000000800 */
[----:B------:R-:W-:Y:S01]  /*30e0*/  MUFU.EX2 R33, R33 ;  /* 0x0000002100217308 */ /* 0x000fe20000000800 */
[----:B----4-:R-:W-:Y:S01]  /*30f0*/  FMNMX.FTZ R80, R8, R69, !PT ;  /* 0x0000004508507209 */ /* 0x010fe20007810000 */
[----:B------:R-:W-:-:S04]  /*3100*/  FFMA.FTZ R69, R104, UR26, -R4 ;  /* 0x0000001a68457c23 */ /* 0x000fc80008010804 */
[----:B------:R-:W4:Y:S02]  /*3110*/  SHFL.BFLY PT, R81, R80, 0x1, 0x1f ;  /* 0x0c201f0050517f89 */ /* 0x000f2400000e0000 */
[----:B------:R-:W-:Y:S08]  /*3120*/  MUFU.EX2 R36, R36 ;  /* 0x0000002400247308 */ /* 0x000ff00000000800 */
[----:B------:R-:W-:Y:S08]  /*3130*/  MUFU.EX2 R40, R40 ;  /* 0x0000002800287308 */ /* 0x000ff00000000800 */
[----:B------:R-:W-:Y:S01]  /*3140*/  MUFU.EX2 R41, R41 ;  /* 0x0000002900297308 */ /* 0x000fe20000000800 */
[----:B----4-:R-:W-:Y:S01]  /*3150*/  FMNMX.FTZ R8, R80, R81, !PT ;  /* 0x0000005150087209 */ /* 0x010fe20007810000 */
[----:B------:R-:W-:Y:S01]  /*3160*/  FFMA.FTZ R81, R116, UR26, -R4 ;  /* 0x0000001a74517c23 */ /* 0x000fe20008010804 */
[----:B0-----:R-:W-:-:S05]  /*3170*/  FADD.FTZ R4, R5, R6 ;  /* 0x0000000605047221 */ /* 0x001fca0000010000 */
[----:B------:R-:W-:Y:S01]  /*3180*/  MUFU.EX2 R9, R9 ;  /* 0x0000000900097308 */ /* 0x000fe20000000800 */
[C---:B------:R-:W-:Y:S01]  /*3190*/  FSETP.NEU.FTZ.AND P2, PT, R8.reuse, -INF , PT ;  /* 0xff8000000800780b */ /* 0x040fe20003f5d000 */
[----:B------:R-:W-:-:S05]  /*31a0*/  FMUL.FTZ R85, R8, UR26 ;  /* 0x0000001a08557c20 */ /* 0x000fca0008410000 */
[----:B------:R-:W-:Y:S01]  /*31b0*/  FSEL R85, R85, RZ, P2 ;  /* 0x000000ff55557208 */ /* 0x000fe20001000000 */
[----:B------:R-:W-:Y:S01]  /*31c0*/  MUFU.EX2 R18, R18 ;  /* 0x0000001200127308 */ /* 0x000fe20000000800 */
[----:B------:R-:W-:-:S03]  /*31d0*/  PLOP3.LUT P2, PT, PT, PT, UP0, 0x80, 0x0 ;  /* 0x000000000000781c */ /* 0x000fc60003f4f008 */
[--C-:B------:R-:W-:Y:S01]  /*31e0*/  FFMA.FTZ R26, R26, UR26, -R85.reuse ;  /* 0x0000001a1a1a7c23 */ /* 0x100fe20008010855 */
[--C-:B------:R-:W-:Y:S01]  /*31f0*/  FFMA.FTZ R89, R27, UR26, -R85.reuse ;  /* 0x0000001a1b597c23 */ /* 0x100fe20008010855 */
[--C-:B------:R-:W-:Y:S01]  /*3200*/  FFMA.FTZ R88, R30, UR26, -R85.reuse ;  /* 0x0000001a1e587c23 */ /* 0x100fe20008010855 */
[--C-:B------:R-:W-:Y:S01]  /*3210*/  FFMA.FTZ R93, R31, UR26, -R85.reuse ;  /* 0x0000001a1f5d7c23 */ /* 0x100fe20008010855 */
[--C-:B------:R-:W-:Y:S01]  /*3220*/  FFMA.FTZ R92, R34, UR26, -R85.reuse ;  /* 0x0000001a225c7c23 */ /* 0x100fe20008010855 */
[--C-:B------:R-:W-:Y:S01]  /*3230*/  FFMA.FTZ R97, R35, UR26, -R85.reuse ;  /* 0x0000001a23617c23 */ /* 0x100fe20008010855 */
[----:B------:R-:W-:Y:S01]  /*3240*/  MUFU.EX2 R26, R26 ;  /* 0x0000001a001a7308 */ /* 0x000fe20000000800 */
[--C-:B------:R-:W-:Y:S01]  /*3250*/  FFMA.FTZ R27, R42, UR26, -R85.reuse ;  /* 0x0000001a2a1b7c23 */ /* 0x100fe20008010855 */
[--C-:B------:R-:W-:Y:S01]  /*3260*/  FFMA.FTZ R34, R47, UR26, -R85.reuse ;  /* 0x0000001a2f227c23 */ /* 0x100fe20008010855 */
[--C-:B------:R-:W-:Y:S01]  /*3270*/  FFMA.FTZ R96, R38, UR26, -R85.reuse ;  /* 0x0000001a26607c23 */ /* 0x100fe20008010855 */
[--C-:B------:R-:W-:Y:S01]  /*3280*/  FFMA.FTZ R47, R55, UR26, -R85.reuse ;  /* 0x0000001a372f7c23 */ /* 0x100fe20008010855 */
[--C-:B------:R-:W-:Y:S01]  /*3290*/  FFMA.FTZ R42, R67, UR26, -R85.reuse ;  /* 0x0000001a432a7c23 */ /* 0x100fe20008010855 */
[--C-:B------:R-:W-:Y:S01]  /*32a0*/  FFMA.FTZ R55, R59, UR26, -R85.reuse ;  /* 0x0000001a3b377c23 */ /* 0x100fe20008010855 */
[----:B--2---:R-:W-:Y:S01]  /*32b0*/  FADD.FTZ R67, R7, R4 ;  /* 0x0000000407437221 */ /* 0x004fe20000010000 */
[----:B------:R-:W0:Y:S01]  /*32c0*/  MUFU.EX2 R89, R89 ;  /* 0x0000005900597308 */ /* 0x000e220000000800 */
[--C-:B------:R-:W-:Y:S01]  /*32d0*/  FFMA.FTZ R59, R63, UR26, -R85.reuse ;  /* 0x0000001a3f3b7c23 */ /* 0x100fe20008010855 */
[--C-:B------:R-:W-:Y:S01]  /*32e0*/  FFMA.FTZ R101, R39, UR26, -R85.reuse ;  /* 0x0000001a27657c23 */ /* 0x100fe20008010855 */
[----:B------:R-:W-:Y:S01]  /*32f0*/  FFMA.FTZ R30, R43, UR26, -R85 ;  /* 0x0000001a2b1e7c23 */ /* 0x000fe20008010855 */
[----:B---3--:R-:W-:Y:S01]  /*3300*/  FADD.FTZ R4, R12, R67 ;  /* 0x000000430c047221 */ /* 0x008fe20000010000 */
[--C-:B------:R-:W-:Y:S01]  /*3310*/  FFMA.FTZ R43, R70, UR26, -R85.reuse ;  /* 0x0000001a462b7c23 */ /* 0x100fe20008010855 */
[--C-:B------:R-:W-:Y:S01]  /*3320*/  FFMA.FTZ R39, R51, UR26, -R85.reuse ;  /* 0x0000001a33277c23 */ /* 0x100fe20008010855 */
[--C-:B------:R-:W-:Y:S01]  /*3330*/  FFMA.FTZ R51, R74, UR26, -R85.reuse ;  /* 0x0000001a4a337c23 */ /* 0x100fe20008010855 */
[----:B------:R-:W2:Y:S01]  /*3340*/  MUFU.EX2 R88, R88 ;  /* 0x0000005800587308 */ /* 0x000ea20000000800 */
[--C-:B------:R-:W-:Y:S01]  /*3350*/  FFMA.FTZ R31, R46, UR26, -R85.reuse ;  /* 0x0000001a2e1f7c23 */ /* 0x100fe20008010855 */
[--C-:B------:R-:W-:Y:S01]  /*3360*/  FFMA.FTZ R38, R50, UR26, -R85.reuse ;  /* 0x0000001a32267c23 */ /* 0x100fe20008010855 */
[--C-:B------:R-:W-:Y:S01]  /*3370*/  FFMA.FTZ R50, R71, UR26, -R85.reuse ;  /* 0x0000001a47327c23 */ /* 0x100fe20008010855 */
[--C-:B------:R-:W-:Y:S01]  /*3380*/  FFMA.FTZ R35, R66, UR26, -R85.reuse ;  /* 0x0000001a42237c23 */ /* 0x100fe20008010855 */
[--C-:B------:R-:W-:Y:S01]  /*3390*/  FFMA.FTZ R66, R79, UR26, -R85.reuse ;  /* 0x0000001a4f427c23 */ /* 0x100fe20008010855 */
[--C-:B------:R-:W-:Y:S01]  /*33a0*/  FFMA.FTZ R46, R54, UR26, -R85.reuse ;  /* 0x0000001a362e7c23 */ /* 0x100fe20008010855 */
[----:B------:R-:W-:Y:S01]  /*33b0*/  FFMA.FTZ R67, R86, UR26, -R85 ;  /* 0x0000001a56437c23 */ /* 0x000fe20008010855 */
[----:B------:R-:W3:Y:S01]  /*33c0*/  MUFU.EX2 R93, R93 ;  /* 0x0000005d005d7308 */ /* 0x000ee20000000800 */
[----:B0-----:R-:W-:Y:S01]  /*33d0*/  FADD.FTZ R63, R26, R89 ;  /* 0x000000591a3f7221 */ /* 0x001fe20000010000 */
[--C-:B------:R-:W-:Y:S01]  /*33e0*/  FFMA.FTZ R54, R58, UR26, -R85.reuse ;  /* 0x0000001a3a367c23 */ /* 0x100fe20008010855 */
[--C-:B------:R-:W-:Y:S01]  /*33f0*/  FFMA.FTZ R58, R62, UR26, -R85.reuse ;  /* 0x0000001a3e3a7c23 */ /* 0x100fe20008010855 */
[--C-:B------:R-:W-:Y:S01]  /*3400*/  FFMA.FTZ R62, R75, UR26, -R85.reuse ;  /* 0x0000001a4b3e7c23 */ /* 0x100fe20008010855 */
[--C-:B------:R-:W-:Y:S01]  /*3410*/  FFMA.FTZ R78, R78, UR26, -R85.reuse ;  /* 0x0000001a4e4e7c23 */ /* 0x100fe20008010855 */
[--C-:B------:R-:W-:Y:S01]  /*3420*/  FFMA.FTZ R75, R94, UR26, -R85.reuse ;  /* 0x0000001a5e4b7c23 */ /* 0x100fe20008010855 */
[----:B------:R-:W-:Y:S01]  /*3430*/  FFMA.FTZ R98, R98, UR26, -R85 ;  /* 0x0000001a62627c23 */ /* 0x000fe20008010855 */
[----:B------:R-:W0:Y:S01]  /*3440*/  MUFU.EX2 R92, R92 ;  /* 0x0000005c005c7308 */ /* 0x000e220000000800 */
[----:B--2---:R-:W-:Y:S01]  /*3450*/  FADD.FTZ R70, R88, R63 ;  /* 0x0000003f58467221 */ /* 0x004fe20000010000 */
[----:B------:R-:W-:Y:S01]  /*3460*/  FADD.FTZ R63, R13, R4 ;  /* 0x000000040d3f7221 */ /* 0x000fe20000010000 */
[----:B------:R-:W-:Y:S01]  /*3470*/  F2FP.F16.F32.PACK_AB R4, R6, R5 ;  /* 0x000000050604723e */ /* 0x000fe200000000ff */
[----:B------:R-:W-:Y:S01]  /*3480*/  FFMA.FTZ R99, R99, UR26, -R85 ;  /* 0x0000001a63637c23 */ /* 0x000fe20008010855 */
[----:B------:R-:W-:Y:S01]  /*3490*/  F2FP.F16.F32.PACK_AB R6, R12, R7 ;  /* 0x000000070c06723e */ /* 0x000fe200000000ff */
[----:B------:R-:W-:Y:S01]  /*34a0*/  FADD.FTZ R74, R14, R63 ;  /* 0x0000003f0e4a7221 */ /* 0x000fe20000010000 */
[--C-:B------:R-:W-:Y:S01]  /*34b0*/  FFMA.FTZ R63, R82, UR26, -R85.reuse ;  /* 0x0000001a523f7c23 */ /* 0x100fe20008010855 */
[----:B------:R-:W2:Y:S01]  /*34c0*/  MUFU.EX2 R97, R97 ;  /* 0x0000006100617308 */ /* 0x000ea20000000800 */
[----:B---3--:R-:W-:Y:S01]  /*34d0*/  FADD.FTZ R5, R93, R70 ;  /* 0x000000465d057221 */ /* 0x008fe20000010000 */
[----:B------:R-:W-:Y:S01]  /*34e0*/  F2FP.F16.F32.PACK_AB R12, R14, R13 ;  /* 0x0000000d0e0c723e */ /* 0x000fe200000000ff */
[--C-:B------:R-:W-:Y:S01]  /*34f0*/  FFMA.FTZ R102, R102, UR26, -R85.reuse ;  /* 0x0000001a66667c23 */ /* 0x100fe20008010855 */
[----:B------:R-:W-:Y:S01]  /*3500*/  F2FP.F16.F32.PACK_AB R14, R120, R15 ;  /* 0x0000000f780e723e */ /* 0x000fe200000000ff */
[--C-:B------:R-:W-:Y:S01]  /*3510*/  FFMA.FTZ R103, R103, UR26, -R85.reuse ;  /* 0x0000001a67677c23 */ /* 0x100fe20008010855 */
[--C-:B------:R-:W-:Y:S01]  /*3520*/  FFMA.FTZ R106, R106, UR26, -R85.reuse ;  /* 0x0000001a6a6a7c23 */ /* 0x100fe20008010855 */
[----:B------:R-:W-:Y:S01]  /*3530*/  FFMA.FTZ R107, R107, UR26, -R85 ;  /* 0x0000001a6b6b7c23 */ /* 0x000fe20008010855 */
[----:B------:R-:W3:Y:S01]  /*3540*/  MUFU.EX2 R96, R96 ;  /* 0x0000006000607308 */ /* 0x000ee20000000800 */
[----:B0-----:R-:W-:Y:S01]  /*3550*/  FADD.FTZ R70, R92, R5 ;  /* 0x000000055c467221 */ /* 0x001fe20000010000 */
[----:B------:R-:W-:Y:S01]  /*3560*/  FADD.FTZ R5, R15, R74 ;  /* 0x0000004a0f057221 */ /* 0x000fe20000010000 */
[--C-:B------:R-:W-:Y:S01]  /*3570*/  FFMA.FTZ R74, R87, UR26, -R85.reuse ;  /* 0x0000001a574a7c23 */ /* 0x100fe20008010855 */
[--C-:B------:R-:W-:Y:S01]  /*3580*/  FFMA.FTZ R110, R110, UR26, -R85.reuse ;  /* 0x0000001a6e6e7c23 */ /* 0x100fe20008010855 */
[----:B------:R-:W-:Y:S01]  /*3590*/  FFMA.FTZ R111, R111, UR26, -R85 ;  /* 0x0000001a6f6f7c23 */ /* 0x000fe20008010855 */
[----:B------:R-:W-:Y:S01]  /*35a0*/  FADD.FTZ R71, R120, R5 ;  /* 0x0000000578477221 */ /* 0x000fe20000010000 */
[----:B------:R-:W-:Y:S01]  /*35b0*/  F2FP.F16.F32.PACK_AB R5, R89, R26 ;  /* 0x0000001a5905723e */ /* 0x000fe200000000ff */
[----:B------:R-:W0:Y:S01]  /*35c0*/  MUFU.EX2 R101, R101 ;  /* 0x0000006500657308 */ /* 0x000e220000000800 */
[----:B--2---:R-:W-:Y:S01]  /*35d0*/  FADD.FTZ R7, R97, R70 ;  /* 0x0000004661077221 */ /* 0x004fe20000010000 */
[----:B------:R-:W-:Y:S01]  /*35e0*/  FADD.FTZ R82, R20, R71 ;  /* 0x0000004714527221 */ /* 0x000fe20000010000 */
[--C-:B------:R-:W-:Y:S01]  /*35f0*/  FFMA.FTZ R70, R83, UR26, -R85.reuse ;  /* 0x0000001a53467c23 */ /* 0x100fe20008010855 */
[----:B------:R-:W-:Y:S01]  /*3600*/  F2FP.F16.F32.PACK_AB R13, R97, R92 ;  /* 0x0000005c610d723e */ /* 0x000fe200000000ff */
[----:B------:R-:W-:Y:S01]  /*3610*/  FFMA.FTZ R71, R90, UR26, -R85 ;  /* 0x0000001a5a477c23 */ /* 0x000fe20008010855 */
[C---:B------:R-:W-:Y:S01]  /*3620*/  FADD.FTZ R83, R19.reuse, R82 ;  /* 0x0000005213537221 */ /* 0x040fe20000010000 */
[----:B------:R-:W-:Y:S01]  /*3630*/  F2FP.F16.F32.PACK_AB R20, R19, R20 ;  /* 0x000000141314723e */ /* 0x000fe200000000ff */
[----:B------:R-:W2:Y:S01]  /*3640*/  MUFU.EX2 R27, R27 ;  /* 0x0000001b001b7308 */ /* 0x000ea20000000800 */
[----:B---3--:R-:W-:Y:S01]  /*3650*/  FADD.FTZ R26, R96, R7 ;  /* 0x00000007601a7221 */ /* 0x008fe20000010000 */
[----:B------:R-:W-:Y:S01]  /*3660*/  FADD.FTZ R86, R22, R83 ;  /* 0x0000005316567221 */ /* 0x000fe20000010000 */
[----:B------:R-:W-:Y:S01]  /*3670*/  F2FP.F16.F32.PACK_AB R7, R93, R88 ;  /* 0x000000585d07723e */ /* 0x000fe200000000ff */
[--C-:B------:R-:W-:Y:S01]  /*3680*/  FFMA.FTZ R82, R95, UR26, -R85.reuse ;  /* 0x0000001a5f527c23 */ /* 0x100fe20008010855 */
[C---:B------:R-:W-:Y:S01]  /*3690*/  F2FP.F16.F32.PACK_AB R22, R21.reuse, R22 ;  /* 0x000000161516723e */ /* 0x040fe200000000ff */
[----:B------:R-:W-:Y:S01]  /*36a0*/  FADD.FTZ R83, R21, R86 ;  /* 0x0000005615537221 */ /* 0x000fe20000010000 */
[--C-:B------:R-:W-:Y:S01]  /*36b0*/  FFMA.FTZ R114, R114, UR26, -R85.reuse ;  /* 0x0000001a72727c23 */ /* 0x100fe20008010855 */
[----:B------:R-:W3:Y:S01]  /*36c0*/  MUFU.EX2 R30, R30 ;  /* 0x0000001e001e7308 */ /* 0x000ee20000000800 */
[C---:B0-----:R-:W-:Y:S01]  /*36d0*/  FADD.FTZ R26, R101.reuse, R26 ;  /* 0x0000001a651a7221 */ /* 0x041fe20000010000 */
[----:B------:R-:W-:Y:S01]  /*36e0*/  F2FP.F16.F32.PACK_AB R15, R101, R96 ;  /* 0x00000060650f723e */ /* 0x000fe200000000ff */
[----:B------:R0:W-:Y:S01]  /*36f0*/  STSM.16.M88.4 [R2+0x1e800], R4 ;  /* 0x01e8000402007844 */ /* 0x0001e20000000200 */
[--C-:B------:R-:W-:Y:S01]  /*3700*/  FFMA.FTZ R115, R115, UR26, -R85.reuse ;  /* 0x0000001a73737c23 */ /* 0x100fe20008010855 */
[----:B------:R-:W-:Y:S01]  /*3710*/  FFMA.FTZ R118, R118, UR26, -R85 ;  /* 0x0000001a76767c23 */ /* 0x000fe20008010855 */
[----:B------:R-:W-:Y:S01]  /*3720*/  IMAD.MOV.U32 R120, RZ, RZ, R151 ;  /* 0x000000ffff787224 */ /* 0x000fe200078e0097 */
[----:B------:R-:W-:Y:S01]  /*3730*/  STSM.16.M88.4 [R154], R12 ;  /* 0x0000000c9a007844 */ /* 0x000fe20000000200 */
[----:B------:R-:W4:Y:S01]  /*3740*/  MUFU.EX2 R31, R31 ;  /* 0x0000001f001f7308 */ /* 0x000f220000000800 */
[----:B--2---:R-:W-:-:S07]  /*3750*/  FADD.FTZ R79, R27, R26 ;  /* 0x0000001a1b4f7221 */ /* 0x004fce0000010000 */
[----:B------:R-:W2:Y:S01]  /*3760*/  MUFU.EX2 R34, R34 ;  /* 0x0000002200227308 */ /* 0x000ea20000000800 */
[C---:B---3--:R-:W-:Y:S01]  /*3770*/  FADD.FTZ R26, R30.reuse, R79 ;  /* 0x0000004f1e1a7221 */ /* 0x048fe20000010000 */
[----:B------:R-:W-:Y:S02]  /*3780*/  F2FP.F16.F32.PACK_AB R21, R30, R27 ;  /* 0x0000001b1e15723e */ /* 0x000fe400000000ff */
[----:B0-----:R-:W-:Y:S02]  /*3790*/  F2FP.F16.F32.PACK_AB R4, R52, R45 ;  /* 0x0000002d3404723e */ /* 0x001fe400000000ff */
[----:B------:R-:W-:Y:S02]  /*37a0*/  F2FP.F16.F32.PACK_AB R6, R56, R49 ;  /* 0x000000313806723e */ /* 0x000fe400000000ff */
[----:B------:R-:W0:Y:S01]  /*37b0*/  MUFU.EX2 R38, R38 ;  /* 0x0000002600267308 */ /* 0x000e220000000800 */
[----:B----4-:R-:W-:Y:S01]  /*37c0*/  FADD.FTZ R79, R31, R26 ;  /* 0x0000001a1f4f7221 */ /* 0x010fe20000010000 */
[----:B------:R-:W-:Y:S01]  /*37d0*/  FADD.FTZ R26, R24, R83 ;  /* 0x00000053181a7221 */ /* 0x000fe20000010000 */
[----:B------:R-:W-:-:S03]  /*37e0*/  F2FP.F16.F32.PACK_AB R24, R23, R24 ;  /* 0x000000181718723e */ /* 0x000fc600000000ff */
[----:B------:R-:W-:Y:S02]  /*37f0*/  FADD.FTZ R86, R23, R26 ;  /* 0x0000001a17567221 */ /* 0x000fe40000010000 */
[----:B------:R-:W3:Y:S01]  /*3800*/  MUFU.EX2 R39, R39 ;  /* 0x0000002700277308 */ /* 0x000ee20000000800 */
[C---:B--2---:R-:W-:Y:S01]  /*3810*/  FADD.FTZ R79, R34.reuse, R79 ;  /* 0x0000004f224f7221 */ /* 0x044fe20000010000 */
[----:B------:R-:W-:Y:S01]  /*3820*/  FADD.FTZ R83, R25, R86 ;  /* 0x0000005619537221 */ /* 0x000fe20000010000 */
[----:B------:R-:W-:-:S03]  /*3830*/  F2FP.F16.F32.PACK_AB R23, R34, R31 ;  /* 0x0000001f2217723e */ /* 0x000fc600000000ff */
[----:B------:R-:W-:Y:S02]  /*3840*/  FADD.FTZ R86, R44, R83 ;  /* 0x000000532c567221 */ /* 0x000fe40000010000 */
[----:B------:R-:W2:Y:S01]  /*3850*/  MUFU.EX2 R46, R46 ;  /* 0x0000002e002e7308 */ /* 0x000ea20000000800 */
[----:B0-----:R-:W-:Y:S01]  /*3860*/  FADD.FTZ R26, R38, R79 ;  /* 0x0000004f261a7221 */ /* 0x001fe20000010000 */
[----:B------:R-:W-:Y:S01]  /*3870*/  FADD.FTZ R83, R45, R86 ;  /* 0x000000562d537221 */ /* 0x000fe20000010000 */
[----:B------:R0:W-:Y:S03]  /*3880*/  STSM.16.M88.4 [R17], R20 ;  /* 0x0000001411007844 */ /* 0x0001e60000000200 */
[----:B------:R-:W-:Y:S02]  /*3890*/  FADD.FTZ R86, R52, R83 ;  /* 0x0000005334567221 */ /* 0x000fe40000010000 */
[----:B------:R-:W4:Y:S01]  /*38a0*/  MUFU.EX2 R47, R47 ;  /* 0x0000002f002f7308 */ /* 0x000f220000000800 */
[----:B---3--:R-:W-:Y:S01]  /*38b0*/  FADD.FTZ R79, R39, R26 ;  /* 0x0000001a274f7221 */ /* 0x008fe20000010000 */
[----:B------:R-:W-:-:S04]  /*38c0*/  FADD.FTZ R83, R49, R86 ;  /* 0x0000005631537221 */ /* 0x000fc80000010000 */
[----:B------:R-:W-:Y:S02]  /*38d0*/  FADD.FTZ R83, R56, R83 ;  /* 0x0000005338537221 */ /* 0x000fe40000010000 */
[----:B------:R-:W3:Y:S01]  /*38e0*/  MUFU.EX2 R54, R54 ;  /* 0x0000003600367308 */ /* 0x000ee20000000800 */
[----:B--2---:R-:W-:Y:S01]  /*38f0*/  FADD.FTZ R26, R46, R79 ;  /* 0x0000004f2e1a7221 */ /* 0x004fe20000010000 */
[----:B------:R-:W-:Y:S01]  /*3900*/  FADD.FTZ R88, R10, R83 ;  /* 0x000000530a587221 */ /* 0x000fe20000010000 */
[----:B0-----:R-:W-:Y:S02]  /*3910*/  F2FP.F16.F32.PACK_AB R20, R36, R33 ;  /* 0x000000212414723e */ /* 0x001fe400000000ff */
[----:B------:R-:W-:Y:S01]  /*3920*/  F2FP.F16.F32.PACK_AB R22, R41, R40 ;  /* 0x000000282916723e */ /* 0x000fe200000000ff */
[----:B------:R-:W-:Y:S02]  /*3930*/  FADD.FTZ R88, R11, R88 ;  /* 0x000000580b587221 */ /* 0x000fe40000010000 */
[----:B------:R-:W0:Y:S01]  /*3940*/  MUFU.EX2 R55, R55 ;  /* 0x0000003700377308 */ /* 0x000e220000000800 */
[----:B----4-:R-:W-:Y:S01]  /*3950*/  FADD.FTZ R79, R47, R26 ;  /* 0x0000001a2f4f7221 */ /* 0x010fe20000010000 */
[----:B------:R-:W-:Y:S01]  /*3960*/  FADD.FTZ R7, R29, R88 ;  /* 0x000000581d077221 */ /* 0x000fe20000010000 */
[----:B------:R-:W-:-:S03]  /*3970*/  F2FP.F16.F32.PACK_AB R27, R47, R46 ;  /* 0x0000002e2f1b723e */ /* 0x000fc600000000ff */
[----:B------:R-:W-:Y:S02]  /*3980*/  FADD.FTZ R14, R32, R7 ;  /* 0x00000007200e7221 */ /* 0x000fe40000010000 */
[----:B------:R-:W2:Y:S01]  /*3990*/  MUFU.EX2 R58, R58 ;  /* 0x0000003a003a7308 */ /* 0x000ea20000000800 */
[----:B---3--:R-:W-:Y:S01]  /*39a0*/  FADD.FTZ R26, R54, R79 ;  /* 0x0000004f361a7221 */ /* 0x008fe20000010000 */
[----:B------:R-:W-:-:S04]  /*39b0*/  FADD.FTZ R7, R33, R14 ;  /* 0x0000000e21077221 */ /* 0x000fc80000010000 */
[----:B------:R-:W-:Y:S02]  /*39c0*/  FADD.FTZ R7, R36, R7 ;  /* 0x0000000724077221 */ /* 0x000fe40000010000 */
[----:B------:R-:W3:Y:S01]  /*39d0*/  MUFU.EX2 R59, R59 ;  /* 0x0000003b003b7308 */ /* 0x000ee20000000800 */
[----:B0-----:R-:W-:Y:S01]  /*39e0*/  FADD.FTZ R79, R55, R26 ;  /* 0x0000001a374f7221 */ /* 0x001fe20000010000 */
[----:B------:R-:W-:-:S04]  /*39f0*/  FADD.FTZ R14, R40, R7 ;  /* 0x00000007280e7221 */ /* 0x000fc80000010000 */
[----:B------:R-:W-:Y:S02]  /*3a00*/  FADD.FTZ R14, R41, R14 ;  /* 0x0000000e290e7221 */ /* 0x000fe40000010000 */
[----:B------:R-:W0:Y:S01]  /*3a10*/  MUFU.EX2 R35, R35 ;  /* 0x0000002300237308 */ /* 0x000e220000000800 */
[----:B--2---:R-:W-:Y:S01]  /*3a20*/  FADD.FTZ R26, R58, R79 ;  /* 0x0000004f3a1a7221 */ /* 0x004fe20000010000 */
[----:B------:R-:W-:-:S04]  /*3a30*/  FADD.FTZ R15, R9, R14 ;  /* 0x0000000e090f7221 */ /* 0x000fc80000010000 */
[----:B------:R-:W-:Y:S02]  /*3a40*/  FADD.FTZ R15, R18, R15 ;  /* 0x0000000f120f7221 */ /* 0x000fe40000010000 */
[----:B------:R-:W2:Y:S01]  /*3a50*/  MUFU.EX2 R42, R42 ;  /* 0x0000002a002a7308 */ /* 0x000ea20000000800 */
[----:B---3--:R-:W-:Y:S01]  /*3a60*/  FADD.FTZ R86, R59, R26 ;  /* 0x0000001a3b567221 */ /* 0x008fe20000010000 */
[----:B------:R-:W-:Y:S02]  /*3a70*/  F2FP.F16.F32.PACK_AB R26, R44, R25 ;  /* 0x000000192c1a723e */ /* 0x000fe400000000ff */
[----:B------:R-:W-:Y:S02]  /*3a80*/  F2FP.F16.F32.PACK_AB R25, R39, R38 ;  /* 0x000000262719723e */ /* 0x000fe400000000ff */
[----:B------:R-:W-:Y:S02]  /*3a90*/  F2FP.F16.F32.PACK_AB R7, R59, R58 ;  /* 0x0000003a3b07723e */ /* 0x000fe400000000ff */
[----:B------:R-:W3:Y:S01]  /*3aa0*/  MUFU.EX2 R43, R43 ;  /* 0x0000002b002b7308 */ /* 0x000ee20000000800 */
[----:B0-----:R-:W-:Y:S01]  /*3ab0*/  FADD.FTZ R5, R35, R86 ;  /* 0x0000005623057221 */ /* 0x001fe20000010000 */
[----:B------:R-:W-:Y:S06]  /*3ac0*/  STSM.16.M88.4 [R16], R24 ;  /* 0x0000001810007844 */ /* 0x000fec0000000200 */
[----:B------:R-:W0:Y:S01]  /*3ad0*/  MUFU.EX2 R50, R50 ;  /* 0x0000003200327308 */ /* 0x000e220000000800 */
[----:B--2---:R-:W-:-:S07]  /*3ae0*/  FADD.FTZ R12, R42, R5 ;  /* 0x000000052a0c7221 */ /* 0x004fce0000010000 */
[----:B------:R-:W2:Y:S01]  /*3af0*/  MUFU.EX2 R51, R51 ;  /* 0x0000003300337308 */ /* 0x000ea20000000800 */
[----:B---3--:R-:W-:-:S07]  /*3b00*/  FADD.FTZ R5, R43, R12 ;  /* 0x0000000c2b057221 */ /* 0x008fce0000010000 */
[----:B------:R-:W3:Y:S01]  /*3b10*/  MUFU.EX2 R62, R62 ;  /* 0x0000003e003e7308 */ /* 0x000ee20000000800 */
[----:B0-----:R-:W-:Y:S01]  /*3b20*/  FADD.FTZ R12, R50, R5 ;  /* 0x00000005320c7221 */ /* 0x001fe20000010000 */
[----:B------:R-:W-:-:S05]  /*3b30*/  F2FP.F16.F32.PACK_AB R5, R55, R54 ;  /* 0x000000363705723e */ /* 0x000fca00000000ff */
[----:B------:R0:W-:Y:S01]  /*3b40*/  STSM.16.M88.4 [R2+0x24800], R4 ;  /* 0x0248000402007844 */ /* 0x0001e20000000200 */
[----:B-1----:R1:W4:Y:S01]  /*3b50*/  MUFU.EX2 R3, R78 ;  /* 0x0000004e00037308 */ /* 0x0023220000000800 */
[----:B--2---:R-:W-:-:S07]  /*3b60*/  FADD.FTZ R13, R51, R12 ;  /* 0x0000000c330d7221 */ /* 0x004fce0000010000 */
[----:B------:R-:W2:Y:S01]  /*3b70*/  MUFU.EX2 R66, R66 ;  /* 0x0000004200427308 */ /* 0x000ea20000000800 */
[C---:B---3--:R-:W-:Y:S01]  /*3b80*/  FADD.FTZ R12, R62.reuse, R13 ;  /* 0x0000000d3e0c7221 */ /* 0x048fe20000010000 */
[--C-:B-1----:R-:W-:Y:S01]  /*3b90*/  FFMA.FTZ R78, R91, UR26, -R85.reuse ;  /* 0x0000001a5b4e7c23 */ /* 0x102fe20008010855 */
[----:B------:R-:W-:Y:S01]  /*3ba0*/  FFMA.FTZ R85, R119, UR26, -R85 ;  /* 0x0000001a77557c23 */ /* 0x000fe20008010855 */
[----:B------:R-:W-:-:S04]  /*3bb0*/  F2FP.F16.F32.PACK_AB R21, R62, R51 ;  /* 0x000000333e15723e */ /* 0x000fc800000000ff */
[----:B------:R-:W1:Y:S01]  /*3bc0*/  MUFU.EX2 R63, R63 ;  /* 0x0000003f003f7308 */ /* 0x000e620000000800 */
[----:B----4-:R-:W-:Y:S01]  /*3bd0*/  FADD.FTZ R13, R3, R12 ;  /* 0x0000000c030d7221 */ /* 0x010fe20000010000 */
[----:B------:R-:W-:-:S06]  /*3be0*/  F2FP.F16.F32.PACK_AB R12, R11, R10 ;  /* 0x0000000a0b0c723e */ /* 0x000fcc00000000ff */
[----:B------:R-:W3:Y:S01]  /*3bf0*/  MUFU.EX2 R28, R28 ;  /* 0x0000001c001c7308 */ /* 0x000ee20000000800 */
[C---:B--2---:R-:W-:Y:S01]  /*3c00*/  FADD.FTZ R14, R66.reuse, R13 ;  /* 0x0000000d420e7221 */ /* 0x044fe20000010000 */
[----:B------:R-:W-:Y:S02]  /*3c10*/  F2FP.F16.F32.PACK_AB R23, R66, R3 ;  /* 0x000000034217723e */ /* 0x000fe400000000ff */
[----:B------:R-:W-:-:S04]  /*3c20*/  F2FP.F16.F32.PACK_AB R13, R42, R35 ;  /* 0x000000232a0d723e */ /* 0x000fc800000000ff */
[----:B------:R-:W2:Y:S01]  /*3c30*/  MUFU.EX2 R70, R70 ;  /* 0x0000004600467308 */ /* 0x000ea20000000800 */
[----:B-1----:R-:W-:Y:S01]  /*3c40*/  FADD.FTZ R11, R63, R14 ;  /* 0x0000000e3f0b7221 */ /* 0x002fe20000010000 */
[----:B------:R-:W-:-:S06]  /*3c50*/  F2FP.F16.F32.PACK_AB R14, R32, R29 ;  /* 0x0000001d200e723e */ /* 0x000fcc00000000ff */
[----:B------:R-:W1:Y:S01]  /*3c60*/  MUFU.EX2 R37, R37 ;  /* 0x0000002500257308 */ /* 0x000e620000000800 */
[----:B---3--:R-:W-:Y:S01]  /*3c70*/  FADD.FTZ R30, R28, R15 ;  /* 0x0000000f1c1e7221 */ /* 0x008fe20000010000 */
[----:B------:R-:W-:-:S05]  /*3c80*/  F2FP.F16.F32.PACK_AB R15, R50, R43 ;  /* 0x0000002b320f723e */ /* 0x000fca00000000ff */
[----:B------:R3:W-:Y:S01]  /*3c90*/  STSM.16.M88.4 [R156], R12 ;  /* 0x0000000c9c007844 */ /* 0x0007e20000000200 */
[----:B------:R-:W0:Y:S01]  /*3ca0*/  MUFU.EX2 R67, R67 ;  /* 0x0000004300437308 */ /* 0x000e220000000800 */
[----:B--2---:R-:W-:Y:S02]  /*3cb0*/  FADD.FTZ R10, R70, R11 ;  /* 0x0000000b460a7221 */ /* 0x004fe40000010000 */
[----:B------:R-:W-:Y:S05]  /*3cc0*/  STSM.16.M88.4 [R17+0x6000], R20 ;  /* 0x0060001411007844 */ /* 0x000fea0000000200 */
[----:B------:R-:W2:Y:S01]  /*3cd0*/  MUFU.EX2 R48, R48 ;  /* 0x0000003000307308 */ /* 0x000ea20000000800 */
[----:B-1----:R-:W-:-:S07]  /*3ce0*/  FADD.FTZ R11, R37, R30 ;  /* 0x0000001e250b7221 */ /* 0x002fce0000010000 */
[----:B------:R-:W1:Y:S01]  /*3cf0*/  MUFU.EX2 R74, R74 ;  /* 0x0000004a004a7308 */ /* 0x000e620000000800 */
[----:B0-----:R-:W-:-:S07]  /*3d00*/  FADD.FTZ R5, R67, R10 ;  /* 0x0000000a43057221 */ /* 0x001fce0000010000 */
[----:B------:R-:W0:Y:S01]  /*3d10*/  MUFU.EX2 R53, R53 ;  /* 0x0000003500357308 */ /* 0x000e220000000800 */
[----:B--2---:R-:W-:-:S07]  /*3d20*/  FADD.FTZ R6, R48, R11 ;  /* 0x0000000b30067221 */ /* 0x004fce0000010000 */
[----:B------:R-:W2:Y:S01]  /*3d30*/  MUFU.EX2 R71, R71 ;  /* 0x0000004700477308 */ /* 0x000ea20000000800 */
[----:B-1----:R-:W-:-:S07]  /*3d40*/  FADD.FTZ R4, R74, R5 ;  /* 0x000000054a047221 */ /* 0x002fce0000010000 */
[----:B------:R-:W1:Y:S01]  /*3d50*/  MUFU.EX2 R57, R57 ;  /* 0x0000003900397308 */ /* 0x000e620000000800 */
[C---:B0-----:R-:W-:Y:S01]  /*3d60*/  FADD.FTZ R6, R53.reuse, R6 ;  /* 0x0000000635067221 */ /* 0x041fe20000010000 */
[----:B------:R-:W-:-:S06]  /*3d70*/  F2FP.F16.F32.PACK_AB R48, R53, R48 ;  /* 0x000000303530723e */ /* 0x000fcc00000000ff */
[----:B------:R-:W0:Y:S01]  /*3d80*/  MUFU.EX2 R78, R78 ;  /* 0x0000004e004e7308 */ /* 0x000e220000000800 */
[----:B--2---:R-:W-:-:S07]  /*3d90*/  FADD.FTZ R5, R71, R4 ;  /* 0x0000000447057221 */ /* 0x004fce0000010000 */
[----:B------:R-:W2:Y:S01]  /*3da0*/  MUFU.EX2 R64, R64 ;  /* 0x0000004000407308 */ /* 0x000ea20000000800 */
[----:B-1----:R-:W-:Y:S01]  /*3db0*/  FADD.FTZ R7, R57, R6 ;  /* 0x0000000639077221 */ /* 0x002fe20000010000 */
[----:B------:R-:W-:-:S06]  /*3dc0*/  F2FP.F16.F32.PACK_AB R6, R37, R28 ;  /* 0x0000001c2506723e */ /* 0x000fcc00000000ff */
[----:B------:R-:W1:Y:S01]  /*3dd0*/  MUFU.EX2 R75, R75 ;  /* 0x0000004b004b7308 */ /* 0x000e620000000800 */
[----:B0-----:R-:W-:Y:S01]  /*3de0*/  FADD.FTZ R4, R78, R5 ;  /* 0x000000054e047221 */ /* 0x001fe20000010000 */
[----:B------:R-:W-:Y:S02]  /*3df0*/  F2FP.F16.F32.PACK_AB R5, R70, R63 ;  /* 0x0000003f4605723e */ /* 0x000fe400000000ff */
[----:B------:R-:W-:-:S04]  /*3e00*/  F2FP.F16.F32.PACK_AB R49, R78, R71 ;  /* 0x000000474e31723e */ /* 0x000fc800000000ff */
[----:B------:R-:W0:Y:S01]  /*3e10*/  MUFU.EX2 R60, R60 ;  /* 0x0000003c003c7308 */ /* 0x000e220000000800 */
[C---:B--2---:R-:W-:Y:S01]  /*3e20*/  FADD.FTZ R7, R64.reuse, R7 ;  /* 0x0000000740077221 */ /* 0x044fe20000010000 */
[----:B------:R-:W-:-:S06]  /*3e30*/  F2FP.F16.F32.PACK_AB R50, R64, R57 ;  /* 0x000000394032723e */ /* 0x000fcc00000000ff */
[----:B------:R-:W2:Y:S01]  /*3e40*/  MUFU.EX2 R82, R82 ;  /* 0x0000005200527308 */ /* 0x000ea20000000800 */
[----:B-1----:R-:W-:Y:S01]  /*3e50*/  FADD.FTZ R3, R75, R4 ;  /* 0x000000044b037221 */ /* 0x002fe20000010000 */
[----:B------:R-:W-:-:S06]  /*3e60*/  F2FP.F16.F32.PACK_AB R4, R18, R9 ;  /* 0x000000091204723e */ /* 0x000fcc00000000ff */
[----:B------:R-:W1:Y:S01]  /*3e70*/  MUFU.EX2 R61, R61 ;  /* 0x0000003d003d7308 */ /* 0x000e620000000800 */
[----:B0-----:R-:W-:-:S07]  /*3e80*/  FADD.FTZ R24, R60, R7 ;  /* 0x000000073c187221 */ /* 0x001fce0000010000 */
[----:B------:R-:W0:Y:S01]  /*3e90*/  MUFU.EX2 R19, R98 ;  /* 0x0000006200137308 */ /* 0x000e220000000800 */
[C---:B--2---:R-:W-:Y:S01]  /*3ea0*/  FADD.FTZ R10, R82.reuse, R3 ;  /* 0x00000003520a7221 */ /* 0x044fe20000010000 */
[----:B------:R-:W-:-:S06]  /*3eb0*/  F2FP.F16.F32.PACK_AB R51, R82, R75 ;  /* 0x0000004b5233723e */ /* 0x000fcc00000000ff */
[----:B------:R-:W2:Y:S01]  /*3ec0*/  MUFU.EX2 R65, R65 ;  /* 0x0000004100417308 */ /* 0x000ea20000000800 */
[C---:B-1----:R-:W-:Y:S01]  /*3ed0*/  FADD.FTZ R24, R61.reuse, R24 ;  /* 0x000000183d187221 */ /* 0x042fe20000010000 */
[----:B------:R-:W-:-:S06]  /*3ee0*/  F2FP.F16.F32.PACK_AB R60, R61, R60 ;  /* 0x0000003c3d3c723e */ /* 0x000fcc00000000ff */
[----:B------:R-:W1:Y:S01]  /*3ef0*/  MUFU.EX2 R44, R99 ;  /* 0x00000063002c7308 */ /* 0x000e620000000800 */
[----:B0-----:R-:W-:-:S07]  /*3f00*/  FADD.FTZ R3, R19, R10 ;  /* 0x0000000a13037221 */ /* 0x001fce0000010000 */
[----:B------:R-:W3:Y:S01]  /*3f10*/  MUFU.EX2 R68, R68 ;  /* 0x0000004400447308 */ /* 0x000ee20000000800 */
[----:B--2---:R-:W-:-:S07]  /*3f20*/  FADD.FTZ R7, R65, R24 ;  /* 0x0000001841077221 */ /* 0x004fce0000010000 */
[----:B------:R-:W0:Y:S01]  /*3f30*/  MUFU.EX2 R102, R102 ;  /* 0x0000006600667308 */ /* 0x000e220000000800 */
[C---:B-1----:R-:W-:Y:S01]  /*3f40*/  FADD.FTZ R3, R44.reuse, R3 ;  /* 0x000000032c037221 */ /* 0x042fe20000010000 */
[----:B------:R-:W-:-:S06]  /*3f50*/  F2FP.F16.F32.PACK_AB R61, R44, R19 ;  /* 0x000000132c3d723e */ /* 0x000fcc00000000ff */
[----:B------:R-:W1:Y:S01]  /*3f60*/  MUFU.EX2 R69, R69 ;  /* 0x0000004500457308 */ /* 0x000e620000000800 */
[----:B---3--:R-:W-:Y:S01]  /*3f70*/  FADD.FTZ R14, R68, R7 ;  /* 0x00000007440e7221 */ /* 0x008fe20000010000 */
[----:B------:R-:W-:Y:S02]  /*3f80*/  F2FP.F16.F32.PACK_AB R7, R74, R67 ;  /* 0x000000434a07723e */ /* 0x000fe400000000ff */
[----:B------:R-:W-:-:S03]  /*3f90*/  F2FP.F16.F32.PACK_AB R62, R68, R65 ;  /* 0x00000041443e723e */ /* 0x000fc600000000ff */
[----:B------:R2:W-:Y:S01]  /*3fa0*/  STSM.16.M88.4 [R16+0x6000], R4 ;  /* 0x0060000410007844 */ /* 0x0005e20000000200 */
[----:B------:R-:W3:Y:S01]  /*3fb0*/  MUFU.EX2 R103, R103 ;  /* 0x0000006700677308 */ /* 0x000ee20000000800 */
[----:B0-----:R-:W-:Y:S02]  /*3fc0*/  FADD.FTZ R12, R102, R3 ;  /* 0x00000003660c7221 */ /* 0x001fe40000010000 */
[----:B------:R0:W-:Y:S05]  /*3fd0*/  STSM.16.M88.4 [R2+0x2a800], R48 ;  /* 0x02a8003002007844 */ /* 0x0001ea0000000200 */
[----:B------:R-:W4:Y:S01]  /*3fe0*/  MUFU.EX2 R72, R72 ;  /* 0x0000004800487308 */ /* 0x000f220000000800 */
[----:B-1----:R-:W-:-:S07]  /*3ff0*/  FADD.FTZ R9, R69, R14 ;  /* 0x0000000e45097221 */ /* 0x002fce0000010000 */
[----:B------:R-:W1:Y:S01]  /*4000*/  MUFU.EX2 R106, R106 ;  /* 0x0000006a006a7308 */ /* 0x000e620000000800 */
[C---:B---3--:R-:W-:Y:S01]  /*4010*/  FADD.FTZ R3, R103.reuse, R12 ;  /* 0x0000000c67037221 */ /* 0x048fe20000010000 */
[----:B------:R-:W-:-:S05]  /*4020*/  F2FP.F16.F32.PACK_AB R63, R103, R102 ;  /* 0x00000066673f723e */ /* 0x000fca00000000ff */
[----:B------:R0:W-:Y:S01]  /*4030*/  STSM.16.M88.4 [R155], R60 ;  /* 0x0000003c9b007844 */ /* 0x0001e20000000200 */
[----:B------:R-:W3:Y:S01]  /*4040*/  MUFU.EX2 R73, R73 ;  /* 0x0000004900497308 */ /* 0x000ee20000000800 */
[C---:B----4-:R-:W-:Y:S01]  /*4050*/  FADD.FTZ R14, R72.reuse, R9 ;  /* 0x00000009480e7221 */ /* 0x050fe20000010000 */
[----:B------:R-:W-:-:S06]  /*4060*/  F2FP.F16.F32.PACK_AB R72, R72, R69 ;  /* 0x000000454848723e */ /* 0x000fcc00000000ff */
[----:B------:R-:W4:Y:S01]  /*4070*/  MUFU.EX2 R107, R107 ;  /* 0x0000006b006b7308 */ /* 0x000f220000000800 */
[----:B-1----:R-:W-:-:S07]  /*4080*/  FADD.FTZ R12, R106, R3 ;  /* 0x000000036a0c7221 */ /* 0x002fce0000010000 */
[----:B------:R-:W1:Y:S01]  /*4090*/  MUFU.EX2 R76, R76 ;  /* 0x0000004c004c7308 */ /* 0x000e620000000800 */
[----:B---3--:R-:W-:-:S07]  /*40a0*/  FADD.FTZ R9, R73, R14 ;  /* 0x0000000e49097221 */ /* 0x008fce0000010000 */
[----:B------:R-:W3:Y:S01]  /*40b0*/  MUFU.EX2 R110, R110 ;  /* 0x0000006e006e7308 */ /* 0x000ee20000000800 */
[----:B----4-:R-:W-:-:S07]  /*40c0*/  FADD.FTZ R3, R107, R12 ;  /* 0x0000000c6b037221 */ /* 0x010fce0000010000 */
[----:B------:R-:W4:Y:S01]  /*40d0*/  MUFU.EX2 R77, R77 ;  /* 0x0000004d004d7308 */ /* 0x000f220000000800 */
[C---:B-1----:R-:W-:Y:S01]  /*40e0*/  FADD.FTZ R14, R76.reuse, R9 ;  /* 0x000000094c0e7221 */ /* 0x042fe20000010000 */
[----:B------:R-:W-:Y:S02]  /*40f0*/  F2FP.F16.F32.PACK_AB R74, R76, R73 ;  /* 0x000000494c4a723e */ /* 0x000fe400000000ff */
[----:B------:R-:W-:-:S04]  /*4100*/  F2FP.F16.F32.PACK_AB R73, R107, R106 ;  /* 0x0000006a6b49723e */ /* 0x000fc800000000ff */
[----:B------:R-:W2:Y:S01]  /*4110*/  MUFU.EX2 R111, R111 ;  /* 0x0000006f006f7308 */ /* 0x000ea20000000800 */
[----:B---3--:R-:W-:-:S07]  /*4120*/  FADD.FTZ R12, R110, R3 ;  /* 0x000000036e0c7221 */ /* 0x008fce0000010000 */
[----:B------:R-:W1:Y:S01]  /*4130*/  MUFU.EX2 R80, R113 ;  /* 0x0000007100507308 */ /* 0x000e620000000800 */
[----:B----4-:R-:W-:-:S07]  /*4140*/  FADD.FTZ R3, R77, R14 ;  /* 0x0000000e4d037221 */ /* 0x010fce0000010000 */
[----:B------:R-:W3:Y:S01]  /*4150*/  MUFU.EX2 R13, R114 ;  /* 0x00000072000d7308 */ /* 0x000ee20000000800 */
[C---:B--2---:R-:W-:Y:S01]  /*4160*/  FADD.FTZ R4, R111.reuse, R12 ;  /* 0x0000000c6f047221 */ /* 0x044fe20000010000 */
[----:B------:R-:W-:-:S05]  /*4170*/  F2FP.F16.F32.PACK_AB R75, R111, R110 ;  /* 0x0000006e6f4b723e */ /* 0x000fca00000000ff */
[----:B------:R0:W-:Y:S01]  /*4180*/  STSM.16.M88.4 [R17+0xc000], R72 ;  /* 0x00c0004811007844 */ /* 0x0001e20000000200 */
[----:B------:R-:W-:Y:S01]  /*4190*/  MUFU.EX2 R81, R81 ;  /* 0x0000005100517308 */ /* 0x000fe20000000800 */
[C---:B-1----:R-:W-:Y:S01]  /*41a0*/  FADD.FTZ R6, R80.reuse, R3 ;  /* 0x0000000350067221 */ /* 0x042fe20000010000 */
[----:B------:R-:W-:-:S06]  /*41b0*/  F2FP.F16.F32.PACK_AB R12, R80, R77 ;  /* 0x0000004d500c723e */ /* 0x000fcc00000000ff */
[----:B------:R-:W1:Y:S01]  /*41c0*/  MUFU.EX2 R84, R84 ;  /* 0x0000005400547308 */ /* 0x000e620000000800 */
[----:B---3--:R-:W-:-:S07]  /*41d0*/  FADD.FTZ R3, R13, R4 ;  /* 0x000000040d037221 */ /* 0x008fce0000010000 */
[----:B------:R-:W2:Y:S08]  /*41e0*/  MUFU.EX2 R10, R115 ;  /* 0x00000073000a7308 */ /* 0x000eb00000000800 */
[----:B------:R-:W3:Y:S01]  /*41f0*/  MUFU.EX2 R118, R118 ;  /* 0x0000007600767308 */ /* 0x000ee20000000800 */
[----:B-1----:R-:W-:Y:S01]  /*4200*/  F2FP.F16.F32.PACK_AB R14, R84, R81 ;  /* 0x00000051540e723e */ /* 0x002fe200000000ff */
[----:B------:R-:W-:-:S04]  /*4210*/  FADD.FTZ R81, R81, R6 ;  /* 0x0000000651517221 */ /* 0x000fc80000010000 */
[----:B------:R-:W-:Y:S02]  /*4220*/  FADD.FTZ R4, R84, R81 ;  /* 0x0000005154047221 */ /* 0x000fe40000010000 */
[----:B------:R-:W1:Y:S01]  /*4230*/  MUFU.EX2 R85, R85 ;  /* 0x0000005500557308 */ /* 0x000e620000000800 */
[C---:B--2---:R-:W-:Y:S01]  /*4240*/  F2FP.F16.F32.PACK_AB R13, R10.reuse, R13 ;  /* 0x0000000d0a0d723e */ /* 0x044fe200000000ff */
[----:B------:R-:W-:-:S04]  /*4250*/  FADD.FTZ R3, R10, R3 ;  /* 0x000000030a037221 */ /* 0x000fc80000010000 */
[----:B---3--:R-:W-:Y:S01]  /*4260*/  FADD.FTZ R6, R118, R3 ;  /* 0x0000000376067221 */ /* 0x008fe20000010000 */
[----:B-1----:R-:W-:-:S03]  /*4270*/  F2FP.F16.F32.PACK_AB R15, R85, R118 ;  /* 0x00000076550f723e */ /* 0x002fc600000000ff */
[----:B------:R-:W-:Y:S02]  /*4280*/  FADD.FTZ R6, R85, R6 ;  /* 0x0000000655067221 */ /* 0x000fe40000010000 */
[----:B------:R0:W-:Y:S01]  /*4290*/  STSM.16.M88.4 [R16+0xc000], R12 ;  /* 0x00c0000c10007844 */ /* 0x0001e20000000200 */
[----:B------:R1:W-:Y:S06]  /*42a0*/  MEMBAR.ALL.CTA ;  /* 0x0000000000007992 */ /* 0x0003ec0000008000 */
[----:B-1----:R-:W1:Y:S02]  /*42b0*/  FENCE.VIEW.ASYNC.S ;  /* 0x00000000000073c6 */ /* 0x002e640000000000 */
[----:B-1----:R-:W-:Y:S01]  /*42c0*/  NOP ;  /* 0x0000000000007918 */ /* 0x002fe20000000000 */
[----:B------:R-:W-:Y:S05]  /*42d0*/  @!P2 BRA `(.L_x_131) ;  /* 0x0000002800cca947 */ /* 0x000fea0003800000 */
[----:B------:R-:W-:Y:S01]  /*42e0*/  IMAD.MOV.U32 R9, RZ, RZ, R8 ;  /* 0x000000ffff097224 */ /* 0x000fe200078e0008 */
[----:B------:R-:W-:Y:S01]  /*42f0*/  CS2R R150, SRZ ;  /* 0x0000000000967805 */ /* 0x000fe2000001ff00 */
[----:B------:R-:W-:Y:S01]  /*4300*/  IMAD.MOV.U32 R3, RZ, RZ, R0 ;  /* 0x000000ffff037224 */ /* 0x000fe200078e0000 */
        /* <DEDUP_REMOVED lines=15> */
[----:B------:R-:W-:Y:S01]  /*4400*/  UIADD3 UR28, UR48, -0x2, URZ ;  /* 0xfffffffe301c7890 */ /* 0x000fe2000fffe03f */
[----:B------:R-:W-:Y:S01]  /*4410*/  UMOV UR20, UR38 ;  /* 0x0000002600147c82 */ /* 0x000fe20008000000 */
[----:B------:R-:W-:Y:S01]  /*4420*/  UMOV UR27, UR39 ;  /* 0x00000027001b7c82 */ /* 0x000fe20008000000 */
[----:B------:R-:W-:-:S09]  /*4430*/  ULDC UR26, c[0x0][0x988] ;  /* 0x00026200001a7ab9 */ /* 0x000fd20000000800 */
.L_x_140:
[----:B------:R-:W-:Y:S01]  /*4440*/  UIADD3 UR39, UR27, 0x1, URZ ;  /* 0x000000011b277890 */ /* 0x000fe2000fffe03f */
[----:B------:R-:W-:-:S03]  /*4450*/  ISETP.NE.AND P3, PT, RZ, UR44, PT ;  /* 0x0000002cff007c0c */ /* 0x000fc6000bf65270 */
[----:B------:R-:W-:-:S04]  /*4460*/  UISETP.NE.AND UP0, UPT, UR39, 0x2, UPT ;  /* 0x000000022700788c */ /* 0x000fc8000bf05270 */
[----:B------:R-:W-:Y:S02]  /*4470*/  USEL UR38, URZ, 0x1, UP0 ;  /* 0x000000013f267887 */ /* 0x000fe40008000000 */
[----:B------:R-:W-:Y:S02]  /*4480*/  USEL UR39, UR39, URZ, UP0 ;  /* 0x0000003f27277287 */ /* 0x000fe40008000000 */
[----:B------:R-:W-:Y:S02]  /*4490*/  ULOP3.LUT UR38, UR20, UR38, URZ, 0x3c, !UPT ;  /* 0x0000002614267292 */ /* 0x000fe4000f8e3c3f */
[----:B--2---:R-:W-:Y:S10]  /*44a0*/  @P3 BRA `(.L_x_132) ;  /* 0x00000000002c3947 */ /* 0x004ff40003800000 */
[----:B------:R-:W-:Y:S05]  /*44b0*/  @!P0 BRA `(.L_x_133) ;  /* 0x0000000000048947 */ /* 0x000fea0003800000 */
[----:B------:R-:W-:Y:S01]  /*44c0*/  BPT.TRAP 0x1 ;  /* 0x000000040000795c */ /* 0x000fe20000300000 */
.L_x_133:
[----:B------:R-:W-:Y:S01]  /*44d0*/  ULEA UR6, UR39, UR40, 0x3 ;  /* 0x0000002827067291 */ /* 0x000fe2000f8e183f */
[----:B------:R-:W-:-:S05]  /*44e0*/  IMAD.U32 R0, RZ, RZ, UR38 ;  /* 0x00000026ff007e24 */ /* 0x000fca000f8e00ff */
[----:B------:R-:W-:-:S04]  /*44f0*/  SHF.L.U32 R0, R0, 0x1f, RZ ;  /* 0x0000001f00007819 */ /* 0x000fc800000006ff */
[----:B------:R1:W2:Y:S01]  /*4500*/  SYNCS.PHASECHK.TRANS64.TRYWAIT P2, [UR6+0x30830], R0 ;  /* 0x03083000ff0075a7 */ /* 0x0002a20008040146 */
[----:B------:R-:W-:Y:S05]  /*4510*/  @!P0 BRA `(.L_x_134) ;  /* 0x0000000000048947 */ /* 0x000fea0003800000 */
[----:B------:R-:W-:Y:S01]  /*4520*/  BPT.TRAP 0x1 ;  /* 0x000000040000795c */ /* 0x000fe20000300000 */
.L_x_134:
[----:B--2---:R-:W-:Y:S05]  /*4530*/  @P2 BRA `(.L_x_132) ;  /* 0x0000000000082947 */ /* 0x004fea0003800000 */
[----:B------:R-:W2:Y:S02]  /*4540*/  SYNCS.PHASECHK.TRANS64.TRYWAIT P2, [UR6+0x30830], R0 ;  /* 0x03083000ff0075a7 */ /* 0x000ea40008040146 */
[----:B--2---:R-:W-:Y:S05]  /*4550*/  @!P2 BRA `(.L_x_135) ;  /* 0x0000008800e4a947 */ /* 0x004fea0003800000 */
.L_x_132:
[----:B--2---:R-:W2:Y:S01]  /*4560*/  S2R R5, SR_TID.X ;  /* 0x0000000000057919 */ /* 0x004ea20000002100 */
[----:B------:R-:W-:Y:S01]  /*4570*/  UIMAD UR6, UR39, 0x600, UR24 ;  /* 0x00000600270678a4 */ /* 0x000fe2000f8e0218 */
[----:B------:R-:W-:Y:S01]  /*4580*/  UMOV UR7, 0x40000040 ;  /* 0x4000004000077882 */ /* 0x000fe20000000000 */
[----:B------:R-:W-:Y:S02]  /*4590*/  UMOV UR11, 0x40000040 ;  /* 0x40000040000b7882 */ /* 0x000fe40000000000 */
[----:B------:R-:W-:Y:S02]  /*45a0*/  UIADD3 UR10, UR6, 0x2, URZ ;  /* 0x00000002060a7890 */ /* 0x000fe4000fffe03f */
[----:B------:R-:W-:Y:S01]  /*45b0*/  UIADD3 UR14, UR6, 0x4, URZ ;  /* 0x00000004060e7890 */ /* 0x000fe2000fffe03f */
[----:B------:R-:W-:Y:S01]  /*45c0*/  UMOV UR15, 0x40000040 ;  /* 0x40000040000f7882 */ /* 0x000fe20000000000 */
[----:B------:R-:W-:Y:S01]  /*45d0*/  UIADD3 UR18, UR6, 0x6, URZ ;  /* 0x0000000606127890 */ /* 0x000fe2000fffe03f */
[----:B------:R-:W-:Y:S01]  /*45e0*/  UMOV UR19, 0x40000040 ;  /* 0x4000004000137882 */ /* 0x000fe20000000000 */
[----:B--2---:R-:W-:-:S05]  /*45f0*/  SHF.R.U32.HI R5, RZ, 0x7, R5 ;  /* 0x00000007ff057819 */ /* 0x004fca0000011605 */
[----:B-1----:R-:W-:-:S05]  /*4600*/  VIADD R0, R5, 0x8 ;  /* 0x0000000805007836 */ /* 0x002fca0000000000 */
[----:B------:R1:W-:Y:S06]  /*4610*/  BAR.SYNC.DEFER_BLOCKING R0, 0x100 ;  /* 0x000400000000751d */ /* 0x0003ec0000010000 */
[----:B0-----:R-:W-:-:S06]  /*4620*/  WARPGROUP.ARRIVE ;  /* 0x00000000000079c5 */ /* 0x001fcc0000000000 */
        /* <DEDUP_REMOVED lines=14> */
.L_x_137:
[----:B------:R-:W-:Y:S01]  /*4710*/  ULEA UR6, UR27, UR40, 0x3 ;  /* 0x000000281b067291 */ /* 0x000fe2000f8e183f */
[----:B------:R-:W-:-:S05]  /*4720*/  IMAD.U32 R0, RZ, RZ, UR20 ;  /* 0x00000014ff007e24 */ /* 0x000fca000f8e00ff */
[----:B------:R-:W-:-:S04]  /*4730*/  SHF.L.U32 R0, R0, 0x1f, RZ ;  /* 0x0000001f00007819 */ /* 0x000fc800000006ff */
[----:B------:R0:W1:Y:S01]  /*4740*/  SYNCS.PHASECHK.TRANS64.TRYWAIT P2, [UR6+0x30850], R0 ;  /* 0x03085000ff0075a7 */ /* 0x0000620008040146 */
[----:B------:R-:W-:Y:S05]  /*4750*/  @!P0 BRA `(.L_x_138) ;  /* 0x0000000000048947 */ /* 0x000fea0003800000 */
[----:B------:R-:W-:Y:S01]  /*4760*/  BPT.TRAP 0x1 ;  /* 0x000000040000795c */ /* 0x000fe20000300000 */
.L_x_138:
[----:B-1----:R-:W-:Y:S05]  /*4770*/  @P2 BRA `(.L_x_136) ;  /* 0x0000000000082947 */ /* 0x002fea0003800000 */
[----:B------:R-:W1:Y:S02]  /*4780*/  SYNCS.PHASECHK.TRANS64.TRYWAIT P2, [UR6+0x30850], R0 ;  /* 0x03085000ff0075a7 */ /* 0x000e640008040146 */
[----:B-1----:R-:W-:Y:S05]  /*4790*/  @!P2 BRA `(.L_x_139) ;  /* 0x00000088006ca947 */ /* 0x002fea0003800000 */
.L_x_136:
[----:B------:R-:W-:Y:S01]  /*47a0*/  UIADD3 UR7, UR25, 0x1e800, URZ ;  /* 0x0001e80019077890 */ /* 0x000fe2000fffe03f */
[----:B------:R-:W-:Y:S01]  /*47b0*/  WARPGROUP.ARRIVE ;  /* 0x00000000000079c5 */ /* 0x000fe20000000000 */
[----:B------:R-:W-:Y:S01]  /*47c0*/  UIADD3 UR6, UR40, 0x400, URZ ;  /* 0x0000040028067890 */ /* 0x000fe2000fffe03f */
[----:B01----:R-:W-:Y:S01]  /*47d0*/  FMNMX.FTZ R0, R24, R3, !PT ;  /* 0x0000000318007209 */ /* 0x003fe20007810000 */
[----:B------:R-:W-:-:S03]  /*47e0*/  USHF.R.U32.HI UR7, URZ, 0x4, UR7 ;  /* 0x000000043f077899 */ /* 0x000fc60008011607 */
[----:B------:R-:W0:Y:S01]  /*47f0*/  S2R R13, SR_TID.X ;  /* 0x00000000000d7919 */ /* 0x000e220000002100 */
[----:B------:R-:W-:Y:S01]  /*4800*/  USHF.R.U32.HI UR6, URZ, 0x4, UR6 ;  /* 0x000000043f067899 */ /* 0x000fe20008011606 */
[----:B------:R-:W-:Y:S01]  /*4810*/  FMNMX.FTZ R5, R25, R0, !PT ;  /* 0x0000000019057209 */ /* 0x000fe20007810000 */
[----:B------:R-:W-:Y:S02]  /*4820*/  ULOP3.LUT UR10, UR7, 0x3fff, URZ, 0xc0, !UPT ;  /* 0x00003fff070a7892 */ /* 0x000fe4000f8ec03f */
[----:B------:R-:W-:Y:S01]  /*4830*/  ULOP3.LUT UR7, UR6, 0x3fff, URZ, 0xc0, !UPT ;  /* 0x00003fff06077892 */ /* 0x000fe2000f8ec03f */
[----:B------:R-:W-:Y:S01]  /*4840*/  FMNMX.FTZ R0, R28, R5, !PT ;  /* 0x000000051c007209 */ /* 0x000fe20007810000 */
[----:B------:R-:W-:Y:S02]  /*4850*/  ULOP3.LUT UR6, UR10, 0x10000, URZ, 0xfc, !UPT ;  /* 0x000100000a067892 */ /* 0x000fe4000f8efc3f */
[----:B------:R-:W-:Y:S01]  /*4860*/  UIMAD UR7, UR27, 0x600, UR7 ;  /* 0x000006001b0778a4 */ /* 0x000fe2000f8e0207 */
[----:B------:R-:W-:Y:S01]  /*4870*/  FMNMX.FTZ R5, R29, R0, !PT ;  /* 0x000000001d057209 */ /* 0x000fe20007810000 */
[----:B------:R-:W-:Y:S01]  /*4880*/  UMOV UR21, 0x40000040 ;  /* 0x4000004000157882 */ /* 0x000fe20000000000 */
[----:B------:R-:W-:-:S02]  /*4890*/  UMOV UR23, 0x40000040 ;  /* 0x4000004000177882 */ /* 0x000fc40000000000 */
        /* <DEDUP_REMOVED lines=10> */
[----:B------:R-:W-:Y:S02]  /*4940*/  FMNMX.FTZ R7, R37, R0, !PT ;  /* 0x0000000025077209 */ /* 0x000fe40007810000 */
[----:B------:R-:W-:Y:S02]  /*4950*/  FMNMX.FTZ R0, R26, R9, !PT ;  /* 0x000000091a007209 */ /* 0x000fe40007810000 */
[----:B------:R-:W-:Y:S02]  /*4960*/  FMNMX.FTZ R8, R40, R7, !PT ;  /* 0x0000000728087209 */ /* 0x000fe40007810000 */
[----:B------:R-:W-:Y:S02]  /*4970*/  FMNMX.FTZ R5, R27, R0, !PT ;  /* 0x000000001b057209 */ /* 0x000fe40007810000 */
[----:B------:R-:W-:Y:S02]  /*4980*/  FMNMX.FTZ R7, R41, R8, !PT ;  /* 0x0000000829077209 */ /* 0x000fe40007810000 */
[----:B------:R-:W-:-:S02]  /*4990*/  FMNMX.FTZ R0, R30, R5, !PT ;  /* 0x000000051e007209 */ /* 0x000fc40007810000 */
        /* <DEDUP_REMOVED lines=26> */
[----:B------:R-:W-:Y:S01]  /*4b40*/  FMNMX.FTZ R7, R69, R8, !PT ;  /* 0x0000000845077209 */ /* 0x000fe20007810000 */
[----:B------:R-:W-:Y:S02]  /*4b50*/  WARPGROUP.DEPBAR.LE gsb0, 0x0 ;  /* 0x00008000000079c5 */ /* 0x000fe40000010000 */
[----:B------:R-:W-:Y:S01]  /*4b60*/  WARPGROUP.ARRIVE ;  /* 0x00000000000079c5 */ /* 0x000fe20000000000 */
[----:B------:R-:W-:Y:S02]  /*4b70*/  FMNMX.FTZ R0, R58, R5, !PT ;  /* 0x000000053a007209 */ /* 0x000fe40007810000 */
[----:B------:R-:W-:-:S02]  /*4b80*/  FMNMX.FTZ R8, R72, R7, !PT ;  /* 0x0000000748087209 */ /* 0x000fc40007810000 */
[----:B------:R-:W-:Y:S01]  /*4b90*/  FMNMX.FTZ R5, R59, R0, !PT ;  /* 0x000000003b057209 */ /* 0x000fe20007810000 */
[----:B------:R-:W-:Y:S01]  /*4ba0*/  HGMMA.64x64x16.F32 R120, gdesc[UR20].tnspB, R120, gsb0 ;  /* 0x40e00000147879f0 */ /* 0x000fe20008000878 */
[----:B------:R-:W-:Y:S01]  /*4bb0*/  UIADD3 UR20, UR6, 0x4, URZ ;  /* 0x0000000406147890 */ /* 0x000fe2000fffe03f */
[----:B------:R-:W-:Y:S01]  /*4bc0*/  FMNMX.FTZ R7, R73, R8, !PT ;  /* 0x0000000849077209 */ /* 0x000fe20007810000 */
[----:B------:R-:W-:Y:S01]  /*4bd0*/  UIADD3 UR22, UR7, 0x100, URZ ;  /* 0x0000010007167890 */ /* 0x000fe2000fffe03f */
[----:B------:R-:W-:Y:S01]  /*4be0*/  FMNMX.FTZ R0, R62, R5, !PT ;  /* 0x000000053e007209 */ /* 0x000fe20007810000 */
[----:B------:R-:W-:Y:S01]  /*4bf0*/  UMOV UR21, 0x40000040 ;  /* 0x4000004000157882 */ /* 0x000fe20000000000 */
[----:B------:R-:W-:Y:S01]  /*4c00*/  UMOV UR23, 0x40000040 ;  /* 0x4000004000177882 */ /* 0x000fe20000000000 */
        /* <DEDUP_REMOVED lines=47> */
[----:B0-----:R-:W-:Y:S02]  /*4f00*/  SHF.R.U32.HI R12, RZ, 0x7, R13 ;  /* 0x00000007ff0c7819 */ /* 0x001fe4000001160d */
[----:B------:R-:W-:-:S02]  /*4f10*/  FMNMX.FTZ R5, R103, R0, !PT ;  /* 0x0000000067057209 */ /* 0x000fc40007810000 */
[----:B------:R-:W-:Y:S02]  /*4f20*/  FMNMX.FTZ R0, R116, R7, !PT ;  /* 0x0000000774007209 */ /* 0x000fe40007810000 */
[----:B------:R-:W-:Y:S02]  /*4f30*/  FMNMX.FTZ R8, R106, R5, !PT ;  /* 0x000000056a087209 */ /* 0x000fe40007810000 */
[----:B------:R-:W-:Y:S02]  /*4f40*/  FMNMX.FTZ R0, R117, R0, !PT ;  /* 0x0000000075007209 */ /* 0x000fe40007810000 */
[----:B------:R-:W-:Y:S02]  /*4f50*/  FMNMX.FTZ R7, R107, R8, !PT ;  /* 0x000000086b077209 */ /* 0x000fe40007810000 */
[----:B------:R-:W-:Y:S01]  /*4f60*/  ISETP.GE.U32.AND P2, PT, R13, 0x180, PT ;  /* 0x000001800d00780c */ /* 0x000fe20003f46070 */
[----:B------:R-:W0:Y:S01]  /*4f70*/  SHFL.BFLY PT, R5, R0, 0x2, 0x1f ;  /* 0x0c401f0000057f89 */ /* 0x000e2200000e0000 */
[----:B------:R-:W-:-:S04]  /*4f80*/  FMNMX.FTZ R8, R110, R7, !PT ;  /* 0x000000076e087209 */ /* 0x000fc80007810000 */
[----:B------:R-:W-:-:S04]  /*4f90*/  FMNMX.FTZ R7, R111, R8, !PT ;  /* 0x000000086f077209 */ /* 0x000fc80007810000 */
[----:B------:R-:W-:-:S04]  /*4fa0*/  FMNMX.FTZ R8, R114, R7, !PT ;  /* 0x0000000772087209 */ /* 0x000fc80007810000 */
[----:B------:R-:W-:-:S04]  /*4fb0*/  FMNMX.FTZ R7, R115, R8, !PT ;  /* 0x0000000873077209 */ /* 0x000fc80007810000 */
[----:B------:R-:W-:-:S04]  /*4fc0*/  FMNMX.FTZ R8, R118, R7, !PT ;  /* 0x0000000776087209 */ /* 0x000fc80007810000 */
[----:B------:R-:W-:Y:S02]  /*4fd0*/  FMNMX.FTZ R8, R119, R8, !PT ;  /* 0x0000000877087209 */ /* 0x000fe40007810000 */
[----:B0-----:R-:W-:Y:S01]  /*4fe0*/  FMNMX.FTZ R5, R0, R5, !PT ;  /* 0x0000000500057209 */ /* 0x001fe20007810000 */
[----:B------:R-:W-:Y:S02]  /*4ff0*/  VIADD R0, R12, 0x9 ;  /* 0x000000090c007836 */ /* 0x000fe40000000000 */
[----:B------:R-:W0:Y:S04]  /*5000*/  SHFL.BFLY PT, R11, R8, 0x2, 0x1f ;  /* 0x0c401f00080b7f89 */ /* 0x000e2800000e0000 */
[----:B------:R-:W1:Y:S01]  /*5010*/  SHFL.BFLY PT, R10, R5, 0x1, 0x1f ;  /* 0x0c201f00050a7f89 */ /* 0x000e6200000e0000 */
[----:B------:R-:W-:-:S02]  /*5020*/  SEL R7, R0, 0x9, !P2 ;  /* 0x0000000900077807 */ /* 0x000fc40005000000 */
[----:B------:R-:W-:Y:S02]  /*5030*/  ISETP.LT.AND P2, PT, RZ, UR28, PT ;  /* 0x0000001cff007c0c */ /* 0x000fe4000bf41270 */
[----:B0-----:R-:W-:Y:S02]  /*5040*/  FMNMX.FTZ R8, R8, R11, !PT ;  /* 0x0000000b08087209 */ /* 0x001fe40007810000 */
[----:B-1----:R-:W-:-:S03]  /*5050*/  FMNMX.FTZ R0, R5, R10, !PT ;  /* 0x0000000a05007209 */ /* 0x002fc60007810000 */
[----:B------:R-:W0:Y:S01]  /*5060*/  SHFL.BFLY PT, R11, R8, 0x1, 0x1f ;  /* 0x0c201f00080b7f89 */ /* 0x000e2200000e0000 */
[----:B------:R-:W-:Y:S02]  /*5070*/  WARPGROUP.DEPBAR.LE gsb0, 0x0 ;  /* 0x00008000000079c5 */ /* 0x000fe40000010000 */
[----:B------:R-:W-:Y:S01]  /*5080*/  WARPGROUP.ARRIVE ;  /* 0x00000000000079c5 */ /* 0x000fe20000000000 */
[----:B------:R-:W-:Y:S02]  /*5090*/  IMAD.U32 R5, RZ, RZ, UR39 ;  /* 0x00000027ff057e24 */ /* 0x000fe4000f8e00ff */
[----:B------:R-:W-:Y:S01]  /*50a0*/  FADD.FTZ R3, -R0, R3 ;  /* 0x0000000300037221 */ /* 0x000fe20000010100 */
[----:B------:R-:W-:Y:S01]  /*50b0*/  IMAD.U32 R10, RZ, RZ, UR27 ;  /* 0x0000001bff0a7e24 */ /* 0x000fe2000f8e00ff */
[----:B------:R-:W-:Y:S01]  /*50c0*/  UMOV UR27, UR39 ;  /* 0x00000027001b7c82 */ /* 0x000fe20008000000 */
[----:B------:R-:W-:Y:S01]  /*50d0*/  HGMMA.64x64x16.F32 R120, gdesc[UR20].tnspB, R120, gsb0 ;  /* 0x40e00000147879f0 */ /* 0x000fe20008000878 */
[----:B------:R-:W-:Y:S01]  /*50e0*/  UIADD3 UR20, UR6, 0x600, URZ ;  /* 0x0000060006147890 */ /* 0x000fe2000fffe03f */
[----:B------:R-:W-:Y:S01]  /*50f0*/  @!P1 LEA R5, R5, UR40, 0x3 ;  /* 0x0000002805059c11 */ /* 0x000fe2000f8e18ff */
[----:B------:R-:W-:Y:S01]  /*5100*/  UIADD3 UR22, UR7, 0x200, URZ ;  /* 0x0000020007167890 */ /* 0x000fe2000fffe03f */
[----:B------:R-:W-:Y:S01]  /*5110*/  @!P1 LEA R10, R10, UR40, 0x3 ;  /* 0x000000280a0a9c11 */ /* 0x000fe2000f8e18ff */
[----:B------:R-:W-:Y:S01]  /*5120*/  UMOV UR21, 0x40000040 ;  /* 0x4000004000157882 */ /* 0x000fe20000000000 */
[----:B------:R-:W-:Y:S01]  /*5130*/  UMOV UR23, 0x40000040 ;  /* 0x4000004000177882 */ /* 0x000fe20000000000 */
[----:B------:R-:W-:-:S02]  /*5140*/  @!P1 VIADD R5, R5, 0x30840 ;  /* 0x0003084005059836 */ /* 0x000fc40000000000 */
[----:B------:R-:W-:Y:S01]  /*5150*/  FMUL.FTZ R3, R3, UR26 ;  /* 0x0000001a03037c20 */ /* 0x000fe20008410000 */
[----:B------:R-:W-:Y:S02]  /*5160*/  @!P1 VIADD R10, R10, 0x30860 ;  /* 0x000308600a0a9836 */ /* 0x000fe40000000000 */
[----:B------:R-:W-:-:S03]  /*5170*/  @!P1 PRMT R5, RZ, 0x654, R5 ;  /* 0x00000654ff059816 */ /* 0x000fc60000000005 */
[----:B------:R-:W-:Y:S01]  /*5180*/  @!P1 PRMT R10, RZ, 0x654, R10 ;  /* 0x00000654ff0a9816 */ /* 0x000fe2000000000a */
[----:B------:R-:W1:Y:S01]  /*5190*/  MUFU.EX2 R3, R3 ;  /* 0x0000000300037308 */ /* 0x000e620000000800 */
[----:B0-----:R-:W-:-:S05]  /*51a0*/  FMNMX.FTZ R8, R8, R11, !PT ;  /* 0x0000000b08087209 */ /* 0x001fca0007810000 */
[----:B------:R-:W-:-:S04]  /*51b0*/  FADD.FTZ R9, -R8, R9 ;  /* 0x0000000908097221 */ /* 0x000fc80000010100 */
[----:B------:R-:W-:-:S06]  /*51c0*/  FMUL.FTZ R9, R9, UR26 ;  /* 0x0000001a09097c20 */ /* 0x000fcc0008410000 */
[----:B------:R-:W-:Y:S01]  /*51d0*/  MUFU.EX2 R9, R9 ;  /* 0x0000000900097308 */ /* 0x000fe20000000800 */
        /* <DEDUP_REMOVED lines=49> */
[----:B------:R-:W-:-:S07]  /*54f0*/  UIADD3 UR6, UR28, -0x1, URZ ;  /* 0xffffffff1c067890 */ /* 0x000fce000fffe03f */
[----:B------:R-:W-:Y:S01]  /*5500*/  UMOV UR28, UR6 ;  /* 0x00000006001c7c82 */ /* 0x000fe20008000000 */
[----:B------:R-:W-:Y:S02]  /*5510*/  WARPGROUP.DEPBAR.LE gsb0, 0x0 ;  /* 0x00008000000079c5 */ /* 0x000fe40000010000 */
[----:B------:R-:W-:-:S06]  /*5520*/  WARPGROUP.ARRIVE ;  /* 0x00000000000079c5 */ /* 0x000fcc0000000000 */
[----:B------:R-:W-:Y:S01]  /*5530*/  HGMMA.64x64x16.F32 R120, gdesc[UR20].tnspB, R120, gsb0 ;  /* 0x40e00000147879f0 */ /* 0x000fe20008000878 */
[----:B------:R-:W-:Y:S02]  /*5540*/  UMOV UR20, UR38 ;  /* 0x0000002600147c82 */ /* 0x000fe40008000000 */
[----:B------:R-:W-:Y:S02]  /*5550*/  WARPGROUP.DEPBAR.LE gsb0, 0x0 ;  /* 0x00008000000079c5 */ /* 0x000fe40000010000 */
[----:B------:R0:W-:Y:S06]  /*5560*/  BAR.ARV R7, 0x100 ;  /* 0x000400070000751d */ /* 0x0001ec0000002000 */
[----:B------:R2:W-:Y:S01]  /*5570*/  @!P1 SYNCS.ARRIVE.TRANS64.RED.A1T0 RZ, [R5+URZ], RZ ;  /* 0x000000ff05ff99a7 */ /* 0x0005e2000810043f */
[-C--:B-1----:R-:W-:Y:S01]  /*5580*/  FMUL.FTZ R120, R120, R3.reuse ;  /* 0x0000000378787220 */ /* 0x082fe20000410000 */
[-C--:B------:R-:W-:Y:S01]  /*5590*/  FMUL.FTZ R121, R121, R3.reuse ;  /* 0x0000000379797220 */ /* 0x080fe20000410000 */
[-C--:B------:R-:W-:Y:S01]  /*55a0*/  FMUL.FTZ R124, R124, R3.reuse ;  /* 0x000000037c7c7220 */ /* 0x080fe20000410000 */
[-C--:B------:R-:W-:Y:S01]  /*55b0*/  FMUL.FTZ R125, R125, R3.reuse ;  /* 0x000000037d7d7220 */ /* 0x080fe20000410000 */
[-C--:B------:R-:W-:Y:S01]  /*55c0*/  FMUL.FTZ R128, R128, R3.reuse ;  /* 0x0000000380807220 */ /* 0x080fe20000410000 */
[-C--:B------:R-:W-:Y:S01]  /*55d0*/  FMUL.FTZ R129, R129, R3.reuse ;  /* 0x0000000381817220 */ /* 0x080fe20000410000 */
[-C--:B------:R-:W-:Y:S01]  /*55e0*/  FMUL.FTZ R132, R132, R3.reuse ;  /* 0x0000000384847220 */ /* 0x080fe20000410000 */
[----:B--2---:R-:W-:Y:S01]  /*55f0*/  FMUL.FTZ R5, R0, UR26 ;  /* 0x0000001a00057c20 */ /* 0x004fe20008410000 */
[----:B------:R1:W-:Y:S01]  /*5600*/  @!P1 SYNCS.ARRIVE.TRANS64.RED.A1T0 RZ, [R10+URZ], RZ ;  /* 0x000000ff0aff99a7 */ /* 0x0003e2000810043f */
[-C--:B------:R-:W-:Y:S01]  /*5610*/  FMUL.FTZ R133, R133, R3.reuse ;  /* 0x0000000385857220 */ /* 0x080fe20000410000 */
[----:B------:R-:W-:Y:S01]  /*5620*/  FMUL.FTZ R136, R136, R3 ;  /* 0x0000000388887220 */ /* 0x000fe20000410000 */
[--C-:B0-----:R-:W-:Y:S01]  /*5630*/  FFMA.FTZ R7, R24, UR26, -R5.reuse ;  /* 0x0000001a18077c23 */ /* 0x101fe20008010805 */
[--C-:B------:R-:W-:Y:S01]  /*5640*/  FFMA.FTZ R21, R25, UR26, -R5.reuse ;  /* 0x0000001a19157c23 */ /* 0x100fe20008010805 */
[--C-:B------:R-:W-:Y:S01]  /*5650*/  FFMA.FTZ R20, R28, UR26, -R5.reuse ;  /* 0x0000001a1c147c23 */ /* 0x100fe20008010805 */
[--C-:B------:R-:W-:Y:S01]  /*5660*/  FFMA.FTZ R19, R29, UR26, -R5.reuse ;  /* 0x0000001a1d137c23 */ /* 0x100fe20008010805 */
[--C-:B------:R-:W-:Y:S01]  /*5670*/  FFMA.FTZ R32, R32, UR26, -R5.reuse ;  /* 0x0000001a20207c23 */ /* 0x100fe20008010805 */
[----:B-1----:R-:W-:Y:S01]  /*5680*/  FMUL.FTZ R10, R8, UR26 ;  /* 0x0000001a080a7c20 */ /* 0x002fe20008410000 */
[----:B------:R-:W0:Y:S01]  /*5690*/  MUFU.EX2 R7, R7 ;  /* 0x0000000700077308 */ /* 0x000e220000000800 */
[--C-:B------:R-:W-:Y:S01]  /*56a0*/  FFMA.FTZ R33, R33, UR26, -R5.reuse ;  /* 0x0000001a21217c23 */ /* 0x100fe20008010805 */
        /* <DEDUP_REMOVED lines=13> */
[----:B------:R-:W-:Y:S01]  /*5780*/  FFMA.FTZ R52, R52, UR26, -R5 ;  /* 0x0000001a34347c23 */ /* 0x000fe20008010805 */
[----:B------:R-:W1:Y:S01]  /*5790*/  MUFU.EX2 R11, R11 ;  /* 0x0000000b000b7308 */ /* 0x000e620000000800 */
[----:B0-----:R-:W-:Y:S01]  /*57a0*/  FFMA.FTZ R15, R3, R4, R7 ;  /* 0x00000004030f7223 */ /* 0x001fe20000010007 */
        /* <DEDUP_REMOVED lines=36> */
[----:B------:R-:W-:Y:S01]  /*59f0*/  FFMA.FTZ R117, R117, UR26, -R5 ;  /* 0x0000001a75757c23 */ /* 0x000fe20008010805 */
[----:B-1----:R-:W-:Y:S01]  /*5a00*/  FFMA.FTZ R18, R9, R6, R11 ;  /* 0x0000000609127223 */ /* 0x002fe2000001000b */
[----:B------:R-:W1:Y:S01]  /*5a10*/  MUFU.EX2 R14, R14 ;  /* 0x0000000e000e7308 */ /* 0x000e620000000800 */
[----:B------:R-:W-:Y:S01]  /*5a20*/  F2FP.F16.F32.PACK_AB R4, R21, R7 ;  /* 0x000000071504723e */ /* 0x000fe200000000ff */
[--C-:B------:R-:W-:Y:S01]  /*5a30*/  FFMA.FTZ R23, R35, UR26, -R10.reuse ;  /* 0x0000001a23177c23 */ /* 0x100fe2000801080a */
[----:B0-----:R-:W-:Y:S01]  /*5a40*/  F2FP.F16.F32.PACK_AB R5, R12, R11 ;  /* 0x0000000b0c05723e */ /* 0x001fe200000000ff */
[----:B------:R-:W-:Y:S01]  /*5a50*/  FFMA.FTZ R35, R38, UR26, -R10 ;  /* 0x0000001a26237c23 */ /* 0x000fe2000801080a */
[----:B------:R-:W-:Y:S01]  /*5a60*/  F2FP.F16.F32.PACK_AB R6, R19, R20 ;  /* 0x000000141306723e */ /* 0x000fe200000000ff */
[----:B------:R-:W-:Y:S01]  /*5a70*/  FADD.FTZ R21, R21, R15 ;  /* 0x0000000f15157221 */ /* 0x000fe20000010000 */
[----:B------:R-:W-:Y:S01]  /*5a80*/  FADD.FTZ R18, R12, R18 ;  /* 0x000000120c127221 */ /* 0x000fe20000010000 */
[----:B------:R-:W-:Y:S01]  /*5a90*/  MUFU.EX2 R32, R32 ;  /* 0x0000002000207308 */ /* 0x000fe20000000800 */
[--C-:B------:R-:W-:Y:S01]  /*5aa0*/  FFMA.FTZ R24, R39, UR26, -R10.reuse ;  /* 0x0000001a27187c23 */ /* 0x100fe2000801080a */
[----:B------:R-:W-:Y:S01]  /*5ab0*/  FADD.FTZ R20, R20, R21 ;  /* 0x0000001514147221 */ /* 0x000fe20000010000 */
[--C-:B------:R-:W-:Y:S01]  /*5ac0*/  FFMA.FTZ R25, R43, UR26, -R10.reuse ;  /* 0x0000001a2b197c23 */ /* 0x100fe2000801080a */
[--C-:B------:R-:W-:Y:S01]  /*5ad0*/  FFMA.FTZ R43, R46, UR26, -R10.reuse ;  /* 0x0000001a2e2b7c23 */ /* 0x100fe2000801080a */
[----:B------:R-:W-:Y:S01]  /*5ae0*/  FFMA.FTZ R26, R47, UR26, -R10 ;  /* 0x0000001a2f1a7c23 */ /* 0x000fe2000801080a */
[----:B------:R-:W-:Y:S01]  /*5af0*/  FADD.FTZ R21, R19, R20 ;  /* 0x0000001413157221 */ /* 0x000fe20000010000 */
[----:B------:R-:W-:Y:S01]  /*5b00*/  FFMA.FTZ R27, R51, UR26, -R10 ;  /* 0x0000001a331b7c23 */ /* 0x000fe2000801080a */
[----:B------:R-:W-:Y:S01]  /*5b10*/  MUFU.EX2 R33, R33 ;  /* 0x0000002100217308 */ /* 0x000fe20000000800 */
[----:B-1----:R-:W-:Y:S01]  /*5b20*/  F2FP.F16.F32.PACK_AB R7, R14, R13 ;  /* 0x0000000d0e07723e */ /* 0x002fe200000000ff */
[----:B------:R-:W-:Y:S01]  /*5b30*/  FADD.FTZ R13, R13, R18 ;  /* 0x000000120d0d7221 */ /* 0x000fe20000010000 */
[--C-:B------:R-:W-:Y:S01]  /*5b40*/  FFMA.FTZ R51, R54, UR26, -R10.reuse ;  /* 0x0000001a36337c23 */ /* 0x100fe2000801080a */
[--C-:B------:R-:W-:Y:S01]  /*5b50*/  FFMA.FTZ R28, R55, UR26, -R10.reuse ;  /* 0x0000001a371c7c23 */ /* 0x100fe2000801080a */
[--C-:B------:R-:W-:Y:S01]  /*5b60*/  FFMA.FTZ R29, R59, UR26, -R10.reuse ;  /* 0x0000001a3b1d7c23 */ /* 0x100fe2000801080a */
[----:B------:R0:W-:Y:S01]  /*5b70*/  STSM.16.M88.4 [R2+0x1e800], R4 ;  /* 0x01e8000402007844 */ /* 0x0001e20000000200 */
[----:B------:R-:W-:Y:S01]  /*5b80*/  FADD.FTZ R39, R14, R13 ;  /* 0x0000000d0e277221 */ /* 0x000fe20000010000 */
        /* <DEDUP_REMOVED lines=14> */
[--C-:B0-----:R-:W-:Y:S01]  /*5c70*/  FFMA.FTZ R4, R34, UR26, -R10.reuse ;  /* 0x0000001a22047c23 */ /* 0x101fe2000801080a */
        /* <DEDUP_REMOVED lines=24> */
[-C--:B------:R-:W-:Y:S01]  /*5e00*/  FMUL.FTZ R137, R137, R3.reuse ;  /* 0x0000000389897220 */ /* 0x080fe20000410000 */
[----:B------:R-:W1:Y:S01]  /*5e10*/  MUFU.EX2 R24, R24 ;  /* 0x0000001800187308 */ /* 0x000e620000000800 */
[----:B0-----:R-:W-:Y:S01]  /*5e20*/  FADD.FTZ R42, R4, R39 ;  /* 0x00000027042a7221 */ /* 0x001fe20000010000 */
[-C--:B------:R-:W-:Y:S01]  /*5e30*/  FMUL.FTZ R140, R140, R3.reuse ;  /* 0x000000038c8c7220 */ /* 0x080fe20000410000 */
[-C--:B------:R-:W-:Y:S01]  /*5e40*/  FMUL.FTZ R141, R141, R3.reuse ;  /* 0x000000038d8d7220 */ /* 0x080fe20000410000 */
[-C--:B------:R-:W-:Y:S01]  /*5e50*/  FMUL.FTZ R144, R144, R3.reuse ;  /* 0x0000000390907220 */ /* 0x080fe20000410000 */
[----:B------:R-:W-:Y:S01]  /*5e60*/  FADD.FTZ R42, R23, R42 ;  /* 0x0000002a172a7221 */ /* 0x000fe20000010000 */
[-C--:B------:R-:W-:Y:S01]  /*5e70*/  FMUL.FTZ R145, R145, R3.reuse ;  /* 0x0000000391917220 */ /* 0x080fe20000410000 */
[-C--:B------:R-:W-:Y:S01]  /*5e80*/  FMUL.FTZ R148, R148, R3.reuse ;  /* 0x0000000394947220 */ /* 0x080fe20000410000 */
[----:B------:R-:W0:Y:S01]  /*5e90*/  MUFU.EX2 R40, R40 ;  /* 0x0000002800287308 */ /* 0x000e220000000800 */
[----:B------:R-:W-:Y:S01]  /*5ea0*/  FMUL.FTZ R149, R149, R3 ;  /* 0x0000000395957220 */ /* 0x000fe20000410000 */
[-C--:B------:R-:W-:Y:S01]  /*5eb0*/  FMUL.FTZ R122, R122, R9.reuse ;  /* 0x000000097a7a7220 */ /* 0x080fe20000410000 */
[-C--:B------:R-:W-:Y:S01]  /*5ec0*/  FMUL.FTZ R123, R123, R9.reuse ;  /* 0x000000097b7b7220 */ /* 0x080fe20000410000 */
[-C--:B------:R-:W-:Y:S01]  /*5ed0*/  FMUL.FTZ R126, R126, R9.reuse ;  /* 0x000000097e7e7220 */ /* 0x080fe20000410000 */
[-C--:B------:R-:W-:Y:S01]  /*5ee0*/  FMUL.FTZ R127, R127, R9.reuse ;  /* 0x000000097f7f7220 */ /* 0x080fe20000410000 */
[-C--:B------:R-:W-:Y:S01]  /*5ef0*/  FMUL.FTZ R130, R130, R9.reuse ;  /* 0x0000000982827220 */ /* 0x080fe20000410000 */
[-C--:B------:R-:W-:Y:S01]  /*5f00*/  FMUL.FTZ R131, R131, R9.reuse ;  /* 0x0000000983837220 */ /* 0x080fe20000410000 */
[----:B------:R2:W-:Y:S01]  /*5f10*/  MUFU.EX2 R15, R34 ;  /* 0x00000022000f7308 */ /* 0x0005e20000000800 */
[-C--:B------:R-:W-:Y:S01]  /*5f20*/  FMUL.FTZ R134, R134, R9.reuse ;  /* 0x0000000986867220 */ /* 0x080fe20000410000 */
[-C--:B------:R-:W-:Y:S01]  /*5f30*/  FMUL.FTZ R135, R135, R9.reuse ;  /* 0x0000000987877220 */ /* 0x080fe20000410000 */
[-C--:B------:R-:W-:Y:S01]  /*5f40*/  FMUL.FTZ R138, R138, R9.reuse ;  /* 0x000000098a8a7220 */ /* 0x080fe20000410000 */
[-C--:B------:R-:W-:Y:S01]  /*5f50*/  FMUL.FTZ R139, R139, R9.reuse ;  /* 0x000000098b8b7220 */ /* 0x080fe20000410000 */
[-C--:B------:R-:W-:Y:S01]  /*5f60*/  FMUL.FTZ R142, R142, R9.reuse ;  /* 0x000000098e8e7220 */ /* 0x080fe20000410000 */
[-C--:B------:R-:W-:Y:S01]  /*5f70*/  FMUL.FTZ R143, R143, R9.reuse ;  /* 0x000000098f8f7220 */ /* 0x080fe20000410000 */
[-C--:B------:R-:W-:Y:S01]  /*5f80*/  FMUL.FTZ R146, R146, R9.reuse ;  /* 0x0000000992927220 */ /* 0x080fe20000410000 */
[----:B------:R-:W3:Y:S01]  /*5f90*/  MUFU.EX2 R5, R5 ;  /* 0x0000000500057308 */ /* 0x000ee20000000800 */
[----:B--2---:R-:W-:Y:S01]  /*5fa0*/  FADD.FTZ R34, R32, R21 ;  /* 0x0000001520227221 */ /* 0x004fe20000010000 */
[----:B------:R-:W-:Y:S01]  /*5fb0*/  F2FP.F16.F32.PACK_AB R32, R33, R32 ;  /* 0x000000202120723e */ /* 0x000fe200000000ff */
[-C--:B------:R-:W-:Y:S01]  /*5fc0*/  FMUL.FTZ R147, R147, R9.reuse ;  /* 0x0000000993937220 */ /* 0x080fe20000410000 */
[-C--:B------:R-:W-:Y:S01]  /*5fd0*/  FMUL.FTZ R150, R150, R9.reuse ;  /* 0x0000000996967220 */ /* 0x080fe20000410000 */
[----:B------:R-:W-:Y:S01]  /*5fe0*/  FADD.FTZ R21, R33, R34 ;  /* 0x0000002221157221 */ /* 0x000fe20000010000 */
[----:B------:R-:W-:Y:S01]  /*5ff0*/  F2FP.F16.F32.PACK_AB R33, R23, R4 ;  /* 0x000000041721723e */ /* 0x000fe200000000ff */
[----:B------:R-:W-:Y:S01]  /*6000*/  FMUL.FTZ R151, R151, R9 ;  /* 0x0000000997977220 */ /* 0x000fe20000410000 */
[----:B------:R-:W2:Y:S01]  /*6010*/  MUFU.EX2 R41, R41 ;  /* 0x0000002900297308 */ /* 0x000ea20000000800 */
[----:B------:R-:W-:Y:S01]  /*6020*/  FADD.FTZ R34, R36, R21 ;  /* 0x0000001524227221 */ /* 0x000fe20000010000 */
[----:B------:R-:W-:Y:S01]  /*6030*/  FADD.FTZ R21, R35, R42 ;  /* 0x0000002a23157221 */ /* 0x000fe20000010000 */
[----:B-1----:R-:W-:Y:S01]  /*6040*/  F2FP.F16.F32.PACK_AB R35, R24, R35 ;  /* 0x000000231823723e */ /* 0x002fe200000000ff */
[----:B------:R-:W-:-:S02]  /*6050*/  IMAD.MOV.U32 R9, RZ, RZ, R8 ;  /* 0x000000ffff097224 */ /* 0x000fc400078e0008 */
[----:B------:R-:W-:Y:S01]  /*6060*/  FADD.FTZ R39, R37, R34 ;  /* 0x0000002225277221 */ /* 0x000fe20000010000 */
[----:B------:R-:W-:Y:S01]  /*6070*/  FADD.FTZ R34, R24, R21 ;  /* 0x0000001518227221 */ /* 0x000fe20000010000 */
[----:B------:R-:W-:Y:S01]  /*6080*/  IMAD.MOV.U32 R3, RZ, RZ, R0 ;  /* 0x000000ffff037224 */ /* 0x000fe200078e0000 */
[----:B------:R-:W1:Y:S01]  /*6090*/  MUFU.EX2 R25, R25 ;  /* 0x0000001900197308 */ /* 0x000e620000000800 */
[----:B0-----:R-:W-:Y:S01]  /*60a0*/  FADD.FTZ R42, R40, R39 ;  /* 0x00000027282a7221 */ /* 0x001fe20000010000 */
[----:B---3--:R-:W-:-:S06]  /*60b0*/  FADD.FTZ R34, R5, R34 ;  /* 0x0000002205227221 */ /* 0x008fcc0000010000 */
        /* <DEDUP_REMOVED lines=23> */
[C---:B--2---:R-:W-:Y:S01]  /*6230*/  FADD.FTZ R42, R27.reuse, R42 ;  /* 0x0000002a1b2a7221 */ /* 0x044fe20000010000 */
[----:B------:R-:W-:-:S06]  /*6240*/  F2FP.F16.F32.PACK_AB R49, R27, R6 ;  /* 0x000000061b31723e */ /* 0x000fcc00000000ff */
[----:B------:R-:W2:Y:S01]  /*6250*/  MUFU.EX2 R53, R53 ;  /* 0x0000003500357308 */ /* 0x000ea20000000800 */
[----:B-1----:R-:W-:-:S07]  /*6260*/  FADD.FTZ R34, R52, R21 ;  /* 0x0000001534227221 */ /* 0x002fce0000010000 */
[----:B------:R-:W1:Y:S01]  /*6270*/  MUFU.EX2 R28, R28 ;  /* 0x0000001c001c7308 */ /* 0x000e620000000800 */
[----:B0-----:R-:W-:Y:S01]  /*6280*/  FADD.FTZ R21, R51, R42 ;  /* 0x0000002a33157221 */ /* 0x001fe20000010000 */
[----:B------:R-:W-:-:S06]  /*6290*/  F2FP.F16.F32.PACK_AB R42, R45, R44 ;  /* 0x0000002c2d2a723e */ /* 0x000fcc00000000ff */
[----:B------:R-:W0:Y:S01]  /*62a0*/  MUFU.EX2 R56, R56 ;  /* 0x0000003800387308 */ /* 0x000e220000000800 */
[----:B--2---:R-:W-:Y:S01]  /*62b0*/  FADD.FTZ R23, R53, R34 ;  /* 0x0000002235177221 */ /* 0x004fe20000010000 */
[----:B------:R-:W-:Y:S02]  /*62c0*/  F2FP.F16.F32.PACK_AB R34, R37, R36 ;  /* 0x000000242522723e */ /* 0x000fe400000000ff */
[----:B------:R-:W-:-:S03]  /*62d0*/  F2FP.F16.F32.PACK_AB R50, R53, R52 ;  /* 0x000000343532723e */ /* 0x000fc600000000ff */
[----:B------:R2:W-:Y:S01]  /*62e0*/  STSM.16.M88.4 [R154], R32 ;  /* 0x000000209a007844 */ /* 0x0005e20000000200 */
[----:B------:R-:W3:Y:S01]  /*62f0*/  MUFU.EX2 R7, R7 ;  /* 0x0000000700077308 */ /* 0x000ee20000000800 */
[C---:B-1----:R-:W-:Y:S01]  /*6300*/  FADD.FTZ R4, R28.reuse, R21 ;  /* 0x000000151c047221 */ /* 0x042fe20000010000 */
[----:B------:R-:W-:Y:S01]  /*6310*/  F2FP.F16.F32.PACK_AB R51, R28, R51 ;  /* 0x000000331c33723e */ /* 0x000fe200000000ff */
[----:B------:R2:W-:Y:S04]  /*6320*/  STSM.16.M88.4 [R17], R40 ;  /* 0x0000002811007844 */ /* 0x0005e80000000200 */
[----:B------:R2:W-:Y:S01]  /*6330*/  STSM.16.M88.4 [R16], R48 ;  /* 0x0000003010007844 */ /* 0x0005e20000000200 */
[----:B------:R-:W1:Y:S01]  /*6340*/  MUFU.EX2 R57, R57 ;  /* 0x0000003900397308 */ /* 0x000e620000000800 */
[----:B0-----:R-:W-:-:S07]  /*6350*/  FADD.FTZ R36, R56, R23 ;  /* 0x0000001738247221 */ /* 0x001fce0000010000 */
[----:B------:R-:W0:Y:S01]  /*6360*/  MUFU.EX2 R29, R29 ;  /* 0x0000001d001d7308 */ /* 0x000e220000000800 */
[----:B---3--:R-:W-:-:S07]  /*6370*/  FADD.FTZ R4, R7, R4 ;  /* 0x0000000407047221 */ /* 0x008fce0000010000 */
[----:B------:R-:W3:Y:S01]  /*6380*/  MUFU.EX2 R60, R60 ;  /* 0x0000003c003c7308 */ /* 0x000ee20000000800 */
[C---:B-1----:R-:W-:Y:S01]  /*6390*/  FADD.FTZ R21, R57.reuse, R36 ;  /* 0x0000002439157221 */ /* 0x042fe20000010000 */
[----:B------:R-:W-:-:S06]  /*63a0*/  F2FP.F16.F32.PACK_AB R56, R57, R56 ;  /* 0x000000383938723e */ /* 0x000fcc00000000ff */
[----:B------:R-:W1:Y:S01]  /*63b0*/  MUFU.EX2 R59, R59 ;  /* 0x0000003b003b7308 */ /* 0x000e620000000800 */
[C---:B0-----:R-:W-:Y:S01]  /*63c0*/  FADD.FTZ R4, R29.reuse, R4 ;  /* 0x000000041d047221 */ /* 0x041fe20000010000 */
[----:B------:R-:W-:-:S06]  /*63d0*/  F2FP.F16.F32.PACK_AB R57, R29, R7 ;  /* 0x000000071d39723e */ /* 0x000fcc00000000ff */
[----:B------:R-:W0:Y:S01]  /*63e0*/  MUFU.EX2 R61, R61 ;  /* 0x0000003d003d7308 */ /* 0x000e220000000800 */
[----:B---3--:R-:W-:-:S07]  /*63f0*/  FADD.FTZ R24, R60, R21 ;  /* 0x000000153c187221 */ /* 0x008fce0000010000 */
[----:B------:R-:W3:Y:S01]  /*6400*/  MUFU.EX2 R30, R30 ;  /* 0x0000001e001e7308 */ /* 0x000ee20000000800 */
[----:B-1----:R-:W-:-:S07]  /*6410*/  FADD.FTZ R5, R59, R4 ;  /* 0x000000043b057221 */ /* 0x002fce0000010000 */
[----:B------:R-:W1:Y:S01]  /*6420*/  MUFU.EX2 R64, R64 ;  /* 0x0000004000407308 */ /* 0x000e620000000800 */
[C---:B0-----:R-:W-:Y:S01]  /*6430*/  FADD.FTZ R21, R61.reuse, R24 ;  /* 0x000000183d157221 */ /* 0x041fe20000010000 */
[----:B------:R-:W-:-:S06]  /*6440*/  F2FP.F16.F32.PACK_AB R58, R61, R60 ;  /* 0x0000003c3d3a723e */ /* 0x000fcc00000000ff */
[----:B------:R-:W0:Y:S01]  /*6450*/  MUFU.EX2 R11, R11 ;  /* 0x0000000b000b7308 */ /* 0x000e220000000800 */
[C---:B---3--:R-:W-:Y:S01]  /*6460*/  FADD.FTZ R4, R30.reuse, R5 ;  /* 0x000000051e047221 */ /* 0x048fe20000010000 */
[----:B------:R-:W-:-:S05]  /*6470*/  F2FP.F16.F32.PACK_AB R59, R30, R59 ;  /* 0x0000003b1e3b723e */ /* 0x000fca00000000ff */
[----:B------:R2:W-:Y:S01]  /*6480*/  STSM.16.M88.4 [R2+0x24800], R56 ;  /* 0x0248003802007844 */ /* 0x0005e20000000200 */
[----:B------:R-:W3:Y:S01]  /*6490*/  MUFU.EX2 R65, R65 ;  /* 0x0000004100417308 */ /* 0x000ee20000000800 */
[----:B-1----:R-:W-:-:S07]  /*64a0*/  FADD.FTZ R24, R64, R21 ;  /* 0x0000001540187221 */ /* 0x002fce0000010000 */
[----:B------:R-:W1:Y:S01]  /*64b0*/  MUFU.EX2 R31, R31 ;  /* 0x0000001f001f7308 */ /* 0x000e620000000800 */
[----:B0-----:R-:W-:-:S07]  /*64c0*/  FADD.FTZ R4, R11, R4 ;  /* 0x000000040b047221 */ /* 0x001fce0000010000 */
[----:B------:R-:W0:Y:S01]  /*64d0*/  MUFU.EX2 R68, R68 ;  /* 0x0000004400447308 */ /* 0x000e220000000800 */
[C---:B---3--:R-:W-:Y:S01]  /*64e0*/  FADD.FTZ R5, R65.reuse, R24 ;  /* 0x0000001841057221 */ /* 0x048fe20000010000 */
[----:B------:R-:W-:-:S06]  /*64f0*/  F2FP.F16.F32.PACK_AB R64, R65, R64 ;  /* 0x000000404140723e */ /* 0x000fcc00000000ff */
[----:B------:R-:W3:Y:S01]  /*6500*/  MUFU.EX2 R67, R67 ;  /* 0x0000004300437308 */ /* 0x000ee20000000800 */
[C---:B-1----:R-:W-:Y:S01]  /*6510*/  FADD.FTZ R4, R31.reuse, R4 ;  /* 0x000000041f047221 */ /* 0x042fe20000010000 */
[----:B------:R-:W-:-:S06]  /*6520*/  F2FP.F16.F32.PACK_AB R65, R31, R11 ;  /* 0x0000000b1f41723e */ /* 0x000fcc00000000ff */
        /* <DEDUP_REMOVED lines=9> */
[----:B------:R-:W-:-:S05]  /*65c0*/  F2FP.F16.F32.PACK_AB R67, R38, R67 ;  /* 0x000000432643723e */ /* 0x000fca00000000ff */
[----:B------:R2:W-:Y:S01]  /*65d0*/  STSM.16.M88.4 [R156], R64 ;  /* 0x000000409c007844 */ /* 0x0005e20000000200 */
[----:B------:R-:W0:Y:S01]  /*65e0*/  MUFU.EX2 R73, R73 ;  /* 0x0000004900497308 */ /* 0x000e220000000800 */
[----:B---3--:R-:W-:-:S07]  /*65f0*/  FADD.FTZ R4, R72, R21 ;  /* 0x0000001548047221 */ /* 0x008fce0000010000 */
[----:B------:R-:W3:Y:S01]  /*6600*/  MUFU.EX2 R76, R76 ;  /* 0x0000004c004c7308 */ /* 0x000ee20000000800 */
[----:B-1----:R-:W-:-:S04]  /*6610*/  FADD.FTZ R6, R22, R5 ;  /* 0x0000000516067221 */ /* 0x002fc80000010000 */
[----:B------:R-:W-:-:S03]  /*6620*/  FADD.FTZ R6, R15, R6 ;  /* 0x000000060f067221 */ /* 0x000fc60000010000 */
[----:B------:R-:W1:Y:S01]  /*6630*/  MUFU.EX2 R75, R75 ;  /* 0x0000004b004b7308 */ /* 0x000e620000000800 */
[C---:B0-----:R-:W-:Y:S01]  /*6640*/  FADD.FTZ R5, R73.reuse, R4 ;  /* 0x0000000449057221 */ /* 0x041fe20000010000 */
[----:B------:R-:W-:Y:S02]  /*6650*/  F2FP.F16.F32.PACK_AB R72, R73, R72 ;  /* 0x000000484948723e */ /* 0x000fe400000000ff */
[----:B------:R-:W-:-:S04]  /*6660*/  F2FP.F16.F32.PACK_AB R73, R15, R22 ;  /* 0x000000160f49723e */ /* 0x000fc800000000ff */
        /* <DEDUP_REMOVED lines=31> */
[----:B------:R2:W-:Y:S01]  /*6860*/  STSM.16.M88.4 [R16+0x6000], R80 ;  /* 0x0060005010007844 */ /* 0x0005e20000000200 */
        /* <DEDUP_REMOVED lines=9> */
[----:B------:R-:W-:-:S06]  /*6900*/  F2FP.F16.F32.PACK_AB R89, R20, R19 ;  /* 0x000000131459723e */ /* 0x000fcc00000000ff */
        /* <DEDUP_REMOVED lines=9> */
[----:B------:R-:W-:-:S05]  /*69a0*/  F2FP.F16.F32.PACK_AB R91, R95, R91 ;  /* 0x0000005b5f5b723e */ /* 0x000fca00000000ff */
[----:B------:R2:W-:Y:S01]  /*69b0*/  STSM.16.M88.4 [R2+0x2a800], R88 ;  /* 0x02a8005802007844 */ /* 0x0005e20000000200 */
        /* <DEDUP_REMOVED lines=20> */
[----:B------:R2:W-:Y:S01]  /*6b00*/  STSM.16.M88.4 [R155], R96 ;  /* 0x000000609b007844 */ /* 0x0005e20000000200 */
        /* <DEDUP_REMOVED lines=34> */
[C---:B0-----:R-:W-:Y:S01]  /*6d30*/  F2FP.F16.F32.PACK_AB R114, R117.reuse, R116 ;  /* 0x000000747572723e */ /* 0x041fe200000000ff */
[----:B------:R-:W-:Y:S01]  /*6d40*/  FADD.FTZ R4, R117, R4 ;  /* 0x0000000475047221 */ /* 0x000fe20000010000 */
[----:B---3--:R-:W-:Y:S01]  /*6d50*/  FADD.FTZ R6, R15, R6 ;  /* 0x000000060f067221 */ /* 0x008fe20000010000 */
[----:B-1----:R-:W-:-:S03]  /*6d60*/  F2FP.F16.F32.PACK_AB R115, R10, R15 ;  /* 0x0000000f0a73723e */ /* 0x002fc600000000ff */
[----:B------:R-:W-:Y:S02]  /*6d70*/  FADD.FTZ R6, R10, R6 ;  /* 0x000000060a067221 */ /* 0x000fe40000010000 */
[----:B------:R2:W-:Y:S01]  /*6d80*/  STSM.16.M88.4 [R16+0xc000], R112 ;  /* 0x00c0007010007844 */ /* 0x0005e20000000200 */
[----:B------:R-:W-:Y:S01]  /*6d90*/  @!PT LDS RZ, [RZ] ;  /* 0x00000000fffff984 */ /* 0x000fe20000000800 */
[----:B------:R-:W-:Y:S01]  /*6da0*/  @!PT LDS RZ, [RZ] ;  /* 0x00000000fffff984 */ /* 0x000fe20000000800 */
[----:B------:R-:W-:Y:S01]  /*6db0*/  @!PT LDS RZ, [RZ] ;  /* 0x00000000fffff984 */ /* 0x000fe20000000800 */
[----:B------:R-:W-:Y:S01]  /*6dc0*/  @!PT LDS RZ, [RZ] ;  /* 0x00000000fffff984 */ /* 0x000fe20000000800 */
[----:B------:R0:W-:Y:S06]  /*6dd0*/  MEMBAR.ALL.CTA ;  /* 0x0000000000007992 */ /* 0x0001ec0000008000 */
[----:B0-----:R-:W0:Y:S02]  /*6de0*/  FENCE.VIEW.ASYNC.S ;  /* 0x00000000000073c6 */ /* 0x001e240000000000 */
[----:B0-----:R-:W-:Y:S01]  /*6df0*/  NOP ;  /* 0x0000000000007918 */ /* 0x001fe20000000000 */
[----:B------:R-:W-:Y:S05]  /*6e00*/  @P2 BRA `(.L_x_140) ;  /* 0xffffffd4008c2947 */ /* 0x000fea000383ffff */
.L_x_131:
[----:B------:R-:W-:Y:S06]  /*6e10*/  BAR.ARV 0x8, 0x1a0 ;  /* 0x0206800000007b1d */ /* 0x000fec0000002000 */
[----:B------:R-:W-:Y:S05]  /*6e20*/  @!P0 BRA `(.L_x_141) ;  /* 0x0000000000048947 */ /* 0x000fea0003800000 */
[----:B------:R-:W-:Y:S01]  /*6e30*/  BPT.TRAP 0x1 ;  /* 0x000000040000795c */ /* 0x000fe20000300000 */
.L_x_141:
[----:B------:R-:W-:Y:S01]  /*6e40*/  ULEA UR5, UR39, UR40, 0x3 ;  /* 0x0000002827057291 */ /* 0x000fe2000f8e183f */
[----:B------:R-:W-:-:S05]  /*6e50*/  IMAD.U32 R3, RZ, RZ, UR38 ;  /* 0x00000026ff037e24 */ /* 0x000fca000f8e00ff */
[----:B------:R-:W-:-:S04]  /*6e60*/  SHF.L.U32 R3, R3, 0x1f, RZ ;  /* 0x0000001f03037819 */ /* 0x000fc800000006ff */
[----:B------:R1:W3:Y:S01]  /*6e70*/  SYNCS.PHASECHK.TRANS64.TRYWAIT P2, [UR5+0x30850], R3 ;  /* 0x03085003ff0075a7 */ /* 0x0002e20008040145 */
[----:B------:R-:W-:Y:S05]  /*6e80*/  @!P0 BRA `(.L_x_142) ;  /* 0x0000000000048947 */ /* 0x000fea0003800000 */
[----:B------:R-:W-:Y:S01]  /*6e90*/  BPT.TRAP 0x1 ;  /* 0x000000040000795c */ /* 0x000fe20000300000 */
.L_x_142:
[----:B---3--:R-:W-:Y:S05]  /*6ea0*/  @P2 BRA `(.L_x_143) ;  /* 0x0000000000082947 */ /* 0x008fea0003800000 */
[----:B------:R-:W3:Y:S02]  /*6eb0*/  SYNCS.PHASECHK.TRANS64.TRYWAIT P0, [UR5+0x30850], R3 ;  /* 0x03085003ff0075a7 */ /* 0x000ee40008000145 */
[----:B---3--:R-:W-:Y:S05]  /*6ec0*/  @!P0 BRA `(.L_x_144) ;  /* 0x0000006000b88947 */ /* 0x008fea0003800000 */
.L_x_143:
[----:B------:R-:W-:Y:S01]  /*6ed0*/  UIADD3 UR40, UR40, 0x400, URZ ;  /* 0x0000040028287890 */ /* 0x000fe2000fffe03f */
[----:B------:R-:W-:Y:S01]  /*6ee0*/  WARPGROUP.ARRIVE ;  /* 0x00000000000079c5 */ /* 0x000fe20000000000 */
[----:B------:R-:W-:Y:S01]  /*6ef0*/  UIADD3 UR25, UR25, 0x1e800, URZ ;  /* 0x0001e80019197890 */ /* 0x000fe2000fffe03f */
[----:B-1-3--:R-:W1:Y:S01]  /*6f00*/  SHFL.BFLY PT, R3, R4, 0x2, 0x1f ;  /* 0x0c401f0004037f89 */ /* 0x00ae6200000e0000 */
[----:B------:R-:W-:Y:S01]  /*6f10*/  USHF.R.U32.HI UR40, URZ, 0x4, UR40 ;  /* 0x000000043f287899 */ /* 0x000fe20008011628 */
[----:B------:R-:W-:Y:S01]  /*6f20*/  IMAD.U32 R9, RZ, RZ, UR5 ;  /* 0x00000005ff097e24 */ /* 0x000fe2000f8e00ff */
[----:B------:R-:W-:Y:S01]  /*6f30*/  USHF.R.U32.HI UR25, URZ, 0x4, UR25 ;  /* 0x000000043f197899 */ /* 0x000fe20008011619 */
[----:B------:R-:W3:Y:S01]  /*6f40*/  SHFL.BFLY PT, R5, R6, 0x2, 0x1f ;  /* 0x0c401f0006057f89 */ /* 0x000ee200000e0000 */
[----:B------:R-:W-:Y:S01]  /*6f50*/  ULOP3.LUT UR6, UR40, 0x3fff, URZ, 0xc0, !UPT ;  /* 0x00003fff28067892 */ /* 0x000fe2000f8ec03f */
[----:B------:R-:W-:Y:S01]  /*6f60*/  @!P1 VIADD R9, R9, 0x30860 ;  /* 0x0003086009099836 */ /* 0x000fe20000000000 */
[----:B------:R-:W-:Y:S01]  /*6f70*/  ULOP3.LUT UR4, UR25, 0x3fff, URZ, 0xc0, !UPT ;  /* 0x00003fff19047892 */ /* 0x000fe2000f8ec03f */
[----:B------:R-:W-:Y:S01]  /*6f80*/  IMAD.MOV.U32 R19, RZ, RZ, RZ ;  /* 0x000000ffff137224 */ /* 0x000fe200078e00ff */
[----:B------:R-:W-:Y:S01]  /*6f90*/  UIMAD UR6, UR39, 0x600, UR6 ;  /* 0x00000600270678a4 */ /* 0x000fe2000f8e0206 */
[----:B------:R-:W-:Y:S01]  /*6fa0*/  IMAD.U32 R11, RZ, RZ, UR26 ;  /* 0x0000001aff0b7e24 */ /* 0x000fe2000f8e00ff */
[----:B------:R-:W-:Y:S01]  /*6fb0*/  ULOP3.LUT UR4, UR4, 0x10000, URZ, 0xfc, !UPT ;  /* 0x0001000004047892 */ /* 0x000fe2000f8efc3f */
[----:B------:R-:W-:Y:S01]  /*6fc0*/  @!P1 PRMT R9, RZ, 0x654, R9 ;  /* 0x00000654ff099816 */ /* 0x000fe20000000009 */
[----:B------:R-:W-:Y:S01]  /*6fd0*/  UMOV UR11, 0x40000040 ;  /* 0x40000040000b7882 */ /* 0x000fe20000000000 */
[----:B------:R-:W-:Y:S01]  /*6fe0*/  UMOV UR9, 0x40000040 ;  /* 0x4000004000097882 */ /* 0x000fe20000000000 */
[----:B------:R-:W-:Y:S01]  /*6ff0*/  UIADD3 UR39, UR39, 0x1, URZ ;  /* 0x0000000127277890 */ /* 0x000fe2000fffe03f */
[----:B------:R-:W-:Y:S01]  /*7000*/  IMAD.MOV.U32 R18, RZ, RZ, -0x800000 ;  /* 0xff800000ff127424 */ /* 0x000fe200078e00ff */
[----:B------:R-:W-:Y:S01]  /*7010*/  UMOV UR10, UR6 ;  /* 0x00000006000a7c82 */ /* 0x000fe20008000000 */
[----:B------:R-:W-:Y:S01]  /*7020*/  UMOV UR8, UR4 ;  /* 0x0000000400087c82 */ /* 0x000fe20008000000 */
[----:B------:R-:W-:Y:S01]  /*7030*/  UISETP.NE.AND UP0, UPT, UR39, 0x2, UPT ;  /* 0x000000022700788c */ /* 0x000fe2000bf05270 */
[----:B------:R-:W-:Y:S01]  /*7040*/  HGMMA.64x64x16.F32 R120, gdesc[UR8].tnspB, R120, gsb0 ;  /* 0x40e00000087879f0 */ /* 0x000fe20008000878 */
[----:B------:R-:W-:-:S02]  /*7050*/  UIADD3 UR10, UR6, 0x80, URZ ;  /* 0x00000080060a7890 */ /* 0x000fc4000fffe03f */
[----:B------:R-:W-:Y:S01]  /*7060*/  UIADD3 UR8, UR4, 0x2, URZ ;  /* 0x0000000204087890 */ /* 0x000fe2000fffe03f */
[----:B-1----:R-:W-:Y:S01]  /*7070*/  FADD.FTZ R3, R3, R4 ;  /* 0x0000000403037221 */ /* 0x002fe20000010000 */
[----:B------:R-:W-:Y:S01]  /*7080*/  UMOV UR11, 0x40000040 ;  /* 0x40000040000b7882 */ /* 0x000fe20000000000 */
[----:B------:R-:W-:Y:S01]  /*7090*/  UMOV UR9, 0x40000040 ;  /* 0x4000004000097882 */ /* 0x000fe20000000000 */
[----:B------:R-:W-:Y:S01]  /*70a0*/  UIADD3 UR37, UR37, 0x1, URZ ;  /* 0x0000000125257890 */ /* 0x000fe2000fffe03f */
[----:B---3--:R-:W-:Y:S01]  /*70b0*/  FADD.FTZ R5, R5, R6 ;  /* 0x0000000605057221 */ /* 0x008fe20000010000 */
[----:B------:R-:W1:Y:S01]  /*70c0*/  SHFL.BFLY PT, R10, R3, 0x1, 0x1f ;  /* 0x0c201f00030a7f89 */ /* 0x000e6200000e0000 */
[----:B------:R-:W-:Y:S01]  /*70d0*/  IMAD.MOV.U32 R6, RZ, RZ, RZ ;  /* 0x000000ffff067224 */ /* 0x000fe200078e00ff */
[----:B------:R-:W-:Y:S02]  /*70e0*/  USEL UR39, UR39, URZ, UP0 ;  /* 0x0000003f27277287 */ /* 0x000fe40008000000 */
[----:B0-----:R-:W0:Y:S01]  /*70f0*/  SHFL.BFLY PT, R12, R5, 0x1, 0x1f ;  /* 0x0c201f00050c7f89 */ /* 0x001e2200000e0000 */
[----:B-1----:R-:W-:Y:S01]  /*7100*/  FADD.FTZ R10, R3, R10 ;  /* 0x0000000a030a7221 */ /* 0x002fe20000010000 */
[----:B------:R-:W-:-:S02]  /*7110*/  IMAD.MOV.U32 R3, RZ, RZ, -0x800000 ;  /* 0xff800000ff037424 */ /* 0x000fc400078e00ff */
[----:B0-----:R-:W-:Y:S02]  /*7120*/  FADD.FTZ R12, R5, R12 ;  /* 0x0000000c050c7221 */ /* 0x001fe40000010000 */
[----:B------:R-:W-:Y:S01]  /*7130*/  FSETP.NE.FTZ.AND P0, PT, R10, RZ, PT ;  /* 0x000000ff0a00720b */ /* 0x000fe20003f15000 */
[----:B------:R-:W-:Y:S02]  /*7140*/  IMAD.U32 R5, RZ, RZ, UR26 ;  /* 0x0000001aff057e24 */ /* 0x000fe4000f8e00ff */
[----:B------:R-:W-:-:S10]  /*7150*/  FSETP.NE.FTZ.AND P2, PT, R12, RZ, PT ;  /* 0x000000ff0c00720b */ /* 0x000fd40003f55000 */
[----:B------:R-:W0:Y:S01]  /*7160*/  @P0 MUFU.LG2 R4, R10 ;  /* 0x0000000a00040308 */ /* 0x000e220000000c00 */
[----:B------:R-:W-:-:S07]  /*7170*/  @P0 FMUL.FTZ R5, R5, 0.69314718246459960938 ;  /* 0x3f31721805050820 */ /* 0x000fce0000410000 */
[----:B------:R-:W1:Y:S08]  /*7180*/  @P2 MUFU.LG2 R7, R12 ;  /* 0x0000000c00072308 */ /* 0x000e700000000c00 */
[----:B------:R3:W2:Y:S01]  /*7190*/  @P0 MUFU.RCP R19, R10 ;  /* 0x0000000a00130308 */ /* 0x0006a20000001000 */
[----:B0-----:R-:W-:-:S04]  /*71a0*/  @P0 FMUL.FTZ R4, R4, 0.69314718246459960938 ;  /* 0x3f31721804040820 */ /* 0x001fc80000410000 */
[----:B------:R-:W-:Y:S01]  /*71b0*/  @P0 FFMA.FTZ R18, R5, R0, R4 ;  /* 0x0000000005120223 */ /* 0x000fe20000010004 */
[----:B------:R-:W-:Y:S02]  /*71c0*/  PLOP3.LUT P0, PT, PT, PT, PT, 0x8, 0x0 ;  /* 0x000000000000781c */ /* 0x000fe40003f0e170 */
[----:B------:R0:W4:Y:S01]  /*71d0*/  @P2 MUFU.RCP R6, R12 ;  /* 0x0000000c00062308 */ /* 0x0001220000001000 */
[----:B------:R-:W-:Y:S02]  /*71e0*/  WARPGROUP.DEPBAR.LE gsb0, 0x0 ;  /* 0x00008000000079c5 */ /* 0x000fe40000010000 */
[----:B------:R-:W-:Y:S01]  /*71f0*/  WARPGROUP.ARRIVE ;  /* 0x00000000000079c5 */ /* 0x000fe20000000000 */
[----:B---3--:R-:W-:Y:S01]  /*7200*/  @P2 FMUL.FTZ R10, R11, 0.69314718246459960938 ;  /* 0x3f3172180b0a2820 */ /* 0x008fe20000410000 */
[----:B-1----:R-:W-:-:S04]  /*7210*/  @P2 FMUL.FTZ R7, R7, 0.69314718246459960938 ;  /* 0x3f31721807072820 */ /* 0x002fc80000410000 */
[----:B------:R-:W-:Y:S01]  /*7220*/  HGMMA.64x64x16.F32 R120, gdesc[UR8].tnspB, R120, gsb0 ;  /* 0x40e00000087879f0 */ /* 0x000fe20008000878 */
[----:B------:R-:W-:Y:S01]  /*7230*/  UIADD3 UR10, UR6, 0x100, URZ ;  /* 0x00000100060a7890 */ /* 0x000fe2000fffe03f */
[----:B------:R-:W-:Y:S01]  /*7240*/  @P2 FFMA.FTZ R3, R10, R8, R7 ;  /* 0x000000080a032223 */ /* 0x000fe20000010007 */
        /* <DEDUP_REMOVED lines=66> */
[----:B------:R-:W-:-:S04]  /*7670*/  USEL UR4, URZ, 0x1, UP0 ;  /* 0x000000013f047887 */ /* 0x000fc80008000000 */
[----:B------:R-:W-:Y:S01]  /*7680*/  ULOP3.LUT UR38, UR38, UR4, URZ, 0x3c, !UPT ;  /* 0x0000000426267292 */ /* 0x000fe2000f8e3c3f */
[----:B------:R-:W-:Y:S02]  /*7690*/  WARPGROUP.DEPBAR.LE gsb0, 0x0 ;  /* 0x00008000000079c5 */ /* 0x000fe40000010000 */
[----:B------:R-:W-:-:S06]  /*76a0*/  WARPGROUP.ARRIVE ;  /* 0x00000000000079c5 */ /* 0x000fcc0000000000 */
[----:B------:R-:W-:Y:S03]  /*76b0*/  HGMMA.64x64x16.F32 R120, gdesc[UR8].tnspB, R120, gsb0 ;  /* 0x40e00000087879f0 */ /* 0x000fe60008000878 */
[----:B------:R-:W-:Y:S02]  /*76c0*/  WARPGROUP.DEPBAR.LE gsb0, 0x0 ;  /* 0x00008000000079c5 */ /* 0x000fe40000010000 */
[----:B------:R1:W-:Y:S01]  /*76d0*/  @!P1 SYNCS.ARRIVE.TRANS64.RED.A1T0 RZ, [R9+URZ], RZ ;  /* 0x000000ff09ff99a7 */ /* 0x0003e2000810043f */
[-C--:B--2---:R-:W-:Y:S01]  /*76e0*/  FMUL.FTZ R50, R120, R19.reuse ;  /* 0x0000001378327220 */ /* 0x084fe20000410000 */
        /* <DEDUP_REMOVED lines=8> */
[-C--:B0-----:R-:W-:Y:S01]  /*7770*/  FMUL.FTZ R12, R137, R19.reuse ;  /* 0x00000013890c7220 */ /* 0x081fe20000410000 */
[-C--:B------:R-:W-:Y:S01]  /*7780*/  FMUL.FTZ R31, R140, R19.reuse ;  /* 0x000000138c1f7220 */ /* 0x080fe20000410000 */
[-C--:B------:R-:W-:Y:S01]  /*7790*/  FMUL.FTZ R14, R141, R19.reuse ;  /* 0x000000138d0e7220 */ /* 0x080fe20000410000 */
[-C--:B------:R-:W-:Y:S01]  /*77a0*/  FMUL.FTZ R30, R144, R19.reuse ;  /* 0x00000013901e7220 */ /* 0x080fe20000410000 */
[-C--:B------:R-:W-:Y:S01]  /*77b0*/  FMUL.FTZ R29, R145, R19.reuse ;  /* 0x00000013911d7220 */ /* 0x080fe20000410000 */
[-C--:B------:R-:W-:Y:S01]  /*77c0*/  FMUL.FTZ R22, R148, R19.reuse ;  /* 0x0000001394167220 */ /* 0x080fe20000410000 */
[----:B------:R-:W-:Y:S01]  /*77d0*/  FMUL.FTZ R19, R149, R19 ;  /* 0x0000001395137220 */ /* 0x000fe20000410000 */
[-C--:B----4-:R-:W-:Y:S01]  /*77e0*/  FMUL.FTZ R48, R122, R6.reuse ;  /* 0x000000067a307220 */ /* 0x090fe20000410000 */
        /* <DEDUP_REMOVED lines=14> */
[----:B-1----:R-:W-:-:S07]  /*78d0*/  FMUL.FTZ R151, R151, R6 ;  /* 0x0000000697977220 */ /* 0x002fce0000410000 */
.L_x_124:
[----:B------:R-:W0:Y:S08]  /*78e0*/  S2UR UR4, SR_CgaCtaId ;  /* 0x00000000000479c3 */ /* 0x000e300000008800 */
[----:B------:R-:W-:Y:S06]  /*78f0*/  BAR.SYNC.DEFER_BLOCKING 0x5, 0x1a0 ;  /* 0x0146800000007b1d */ /* 0x000fec0000010000 */
[----:B------:R-:W-:Y:S01]  /*7900*/  UMOV UR40, 0x400 ;  /* 0x0000040000287882 */ /* 0x000fe20000000000 */
[----:B------:R-:W-:Y:S01]  /*7910*/  BSSY B0, `(.L_x_145) ;  /* 0x0000192000007945 */ /* 0x000fe20003800000 */
[----:B0-----:R-:W-:-:S09]  /*7920*/  ULEA UR40, UR4, UR40, 0x18 ;  /* 0x0000002804287291 */ /* 0x001fd2000f8ec03f */
[----:B------:R-:W0:Y:S02]  /*7930*/  LDS.128 R24, [UR40+0x308d0] ;  /* 0x0308d028ff187984 */ /* 0x000e240008000c00 */
[----:B0-----:R-:W-:Y:S01]  /*7940*/  R2UR UR5, R26 ;  /* 0x000000001a0572ca */ /* 0x001fe200000e0000 */
[----:B------:R-:W-:Y:S06]  /*7950*/  BAR.ARV 0x4, 0x1a0 ;  /* 0x0106800000007b1d */ /* 0x000fec0000002000 */
[----:B------:R-:W-:Y:S08]  /*7960*/  @P0 BRA `(.L_x_146) ;  /* 0x0000000c00c40947 */ /* 0x000ff00003800000 */
[----:B------:R-:W2:Y:S01]  /*7970*/  LDL R4, [R1+0x18] ;  /* 0x0000180001047983 */ /* 0x000ea20000100800 */
[----:B------:R-:W0:Y:S01]  /*7980*/  S2UR UR4, SR_SWINHI ;  /* 0x00000000000479c3 */ /* 0x000e220000002f00 */
[----:B------:R-:W-:Y:S01]  /*7990*/  USHF.L.U32 UR8, UR41, 0x2, URZ ;  /* 0x0000000229087899 */ /* 0x000fe2000800063f */
[----:B------:R-:W-:Y:S01]  /*79a0*/  F2FP.F16.F32.PACK_AB R12, R12, R33 ;  /* 0x000000210c0c723e */ /* 0x000fe200000000ff */
[----:B------:R-:W-:Y:S01]  /*79b0*/  USHF.L.U64.HI UR9, UR41, 0x2, UR42 ;  /* 0x0000000229097899 */ /* 0x000fe2000801022a */
[----:B------:R-:W-:Y:S02]  /*79c0*/  F2FP.F16.F32.PACK_AB R13, R13, R34 ;  /* 0x000000220d0d723e */ /* 0x000fe400000000ff */
[----:B------:R-:W-:Y:S02]  /*79d0*/  F2FP.F16.F32.PACK_AB R14, R14, R31 ;  /* 0x0000001f0e0e723e */ /* 0x000fe400000000ff */
[----:B------:R-:W-:Y:S02]  /*79e0*/  F2FP.F16.F32.PACK_AB R15, R15, R32 ;  /* 0x000000200f0f723e */ /* 0x000fe400000000ff */
[----:B------:R-:W-:-:S02]  /*79f0*/  F2FP.F16.F32.PACK_AB R148, R29, R30 ;  /* 0x0000001e1d94723e */ /* 0x000fc400000000ff */
[----:B------:R-:W-:Y:S02]  /*7a00*/  F2FP.F16.F32.PACK_AB R149, R23, R28 ;  /* 0x0000001c1795723e */ /* 0x000fe400000000ff */
[----:B------:R-:W-:Y:S02]  /*7a10*/  F2FP.F16.F32.PACK_AB R150, R19, R22 ;  /* 0x000000161396723e */ /* 0x000fe400000000ff */
[----:B------:R-:W-:Y:S01]  /*7a20*/  F2FP.F16.F32.PACK_AB R151, R151, R0 ;  /* 0x000000009797723e */ /* 0x000fe200000000ff */
[----:B------:R-:W-:Y:S01]  /*7a30*/  UMOV UR6, UR40 ;  /* 0x0000002800067c82 */ /* 0x000fe20008000000 */
[----:B0-----:R-:W-:Y:S01]  /*7a40*/  UMOV UR7, UR4 ;  /* 0x0000000400077c82 */ /* 0x001fe20008000000 */
[----:B------:R-:W-:Y:S02]  /*7a50*/  IMAD.U32 R20, RZ, RZ, UR6 ;  /* 0x00000006ff147e24 */ /* 0x000fe4000f8e00ff */
[----:B------:R-:W-:Y:S01]  /*7a60*/  IMAD.U32 R21, RZ, RZ, UR7 ;  /* 0x00000007ff157e24 */ /* 0x000fe2000f8e00ff */
[----:B------:R-:W-:-:S02]  /*7a70*/  ULDC.64 UR6, c[0x0][0xbd8] ;  /* 0x0002f60000067ab9 */ /* 0x000fc40000000a00 */
[----:B------:R-:W-:Y:S02]  /*7a80*/  UIADD3 UR4, UP1, UR8, UR6, URZ ;  /* 0x0000000608047290 */ /* 0x000fe4000ff3e03f */
[----:B------:R-:W-:Y:S02]  /*7a90*/  UISETP.NE.U32.AND UP0, UPT, UR6, URZ, UPT ;  /* 0x0000003f0600728c */ /* 0x000fe4000bf05070 */
[----:B------:R-:W-:Y:S02]  /*7aa0*/  UIADD3.X UR6, UR9, UR7, URZ, UP1, !UPT ;  /* 0x0000000709067290 */ /* 0x000fe40008ffe43f */
[----:B------:R-:W-:Y:S01]  /*7ab0*/  UISETP.NE.AND.EX UP0, UPT, UR7, URZ, UPT, UP0 ;  /* 0x0000003f0700728c */ /* 0x000fe2000bf05300 */
[----:B------:R-:W0:Y:S01]  /*7ac0*/  LDC R0, c[0x0][0xa88] ;  /* 0x0002a200ff007b82 */ /* 0x000e220000000800 */
[----:B------:R-:W-:Y:S02]  /*7ad0*/  IMAD.U32 R22, RZ, RZ, UR4 ;  /* 0x00000004ff167e24 */ /* 0x000fe4000f8e00ff */
[----:B------:R-:W-:Y:S01]  /*7ae0*/  IMAD.U32 R23, RZ, RZ, UR6 ;  /* 0x00000006ff177e24 */ /* 0x000fe2000f8e00ff */
[----:B------:R-:W-:-:S02]  /*7af0*/  ULDC.64 UR6, c[0x0][0xbe0] ;  /* 0x0002f80000067ab9 */ /* 0x000fc40000000a00 */
[----:B------:R-:W-:-:S04]  /*7b00*/  UISETP.NE.U32.AND UP1, UPT, UR6, URZ, UPT ;  /* 0x0000003f0600728c */ /* 0x000fc8000bf25070 */
[----:B------:R-:W-:-:S11]  /*7b10*/  UISETP.NE.AND.EX UP1, UPT, UR7, URZ, UPT, UP1 ;  /* 0x0000003f0700728c */ /* 0x000fd6000bf25310 */
[----:B------:R-:W-:-:S04]  /*7b20*/  @UP1 UIADD3 UR6, UP2, UR8, UR6, URZ ;  /* 0x0000000608061290 */ /* 0x000fc8000ff5e03f */
[----:B------:R-:W-:Y:S01]  /*7b30*/  @UP1 UIADD3.X UR7, UR9, UR7, URZ, UP2, !UPT ;  /* 0x0000000709071290 */ /* 0x000fe200097fe43f */
[----:B------:R-:W-:Y:S01]  /*7b40*/  BAR.SYNC.DEFER_BLOCKING 0x1, 0x180 ;  /* 0x0046000000007b1d */ /* 0x000fe20000010000 */
[----:B--2---:R-:W-:-:S03]  /*7b50*/  IMAD.WIDE R4, R4, 0x2, R20 ;  /* 0x0000000204047825 */ /* 0x004fc600078e0214 */
[C---:B------:R-:W-:Y:S02]  /*7b60*/  IADD3 R9, P1, R4.reuse, 0x40, RZ ;  /* 0x0000004004097810 */ /* 0x040fe40007f3e0ff */
[C---:B------:R-:W-:Y:S02]  /*7b70*/  IADD3 R11, P2, R4.reuse, 0x20, RZ ;  /* 0x00000020040b7810 */ /* 0x040fe40007f5e0ff */
[C---:B------:R-:W-:Y:S02]  /*7b80*/  IADD3 R51, P0, R4.reuse, 0x60, RZ ;  /* 0x0000006004337810 */ /* 0x040fe40007f1e0ff */
[----:B------:R-:W-:Y:S02]  /*7b90*/  LOP3.LUT R7, R4, 0x380, RZ, 0xc0, !PT ;  /* 0x0000038004077812 */ /* 0x000fe400078ec0ff */
[----:B------:R-:W-:Y:S02]  /*7ba0*/  LOP3.LUT R8, R9, 0x380, RZ, 0xc0, !PT ;  /* 0x0000038009087812 */ /* 0x000fe400078ec0ff */
[----:B------:R-:W-:-:S02]  /*7bb0*/  LOP3.LUT R10, R11, 0x380, RZ, 0xc0, !PT ;  /* 0x000003800b0a7812 */ /* 0x000fc400078ec0ff */
[----:B------:R-:W-:Y:S02]  /*7bc0*/  LOP3.LUT R6, R51, 0x380, RZ, 0xc0, !PT ;  /* 0x0000038033067812 */ /* 0x000fe400078ec0ff */
[----:B------:R-:W-:Y:S02]  /*7bd0*/  SHF.R.U64 R7, R7, 0x3, RZ ;  /* 0x0000000307077819 */ /* 0x000fe400000012ff */
[----:B------:R-:W-:Y:S02]  /*7be0*/  SHF.R.U64 R8, R8, 0x3, RZ ;  /* 0x0000000308087819 */ /* 0x000fe400000012ff */
[----:B------:R-:W-:Y:S02]  /*7bf0*/  SHF.R.U64 R10, R10, 0x3, RZ ;  /* 0x000000030a0a7819 */ /* 0x000fe400000012ff */
[----:B------:R-:W-:Y:S02]  /*7c00*/  SHF.R.U64 R6, R6, 0x3, RZ ;  /* 0x0000000306067819 */ /* 0x000fe400000012ff */
[----:B------:R-:W-:Y:S01]  /*7c10*/  LOP3.LUT R4, R7, R4, RZ, 0x3c, !PT ;  /* 0x0000000407047212 */ /* 0x000fe200078e3cff */
[--C-:B------:R-:W-:Y:S01]  /*7c20*/  IMAD.X R7, RZ, RZ, R5.reuse, P0 ;  /* 0x000000ffff077224 */ /* 0x100fe200000e0605 */
[----:B------:R-:W-:Y:S01]  /*7c30*/  LOP3.LUT R8, R8, R9, RZ, 0x3c, !PT ;  /* 0x0000000908087212 */ /* 0x000fe200078e3cff */
[--C-:B------:R-:W-:Y:S01]  /*7c40*/  IMAD.X R9, RZ, RZ, R5.reuse, P1 ;  /* 0x000000ffff097224 */ /* 0x100fe200008e0605 */
[----:B------:R-:W-:Y:S01]  /*7c50*/  LOP3.LUT R10, R10, R11, RZ, 0x3c, !PT ;  /* 0x0000000b0a0a7212 */ /* 0x000fe200078e3cff */
[----:B------:R-:W-:Y:S01]  /*7c60*/  IMAD.X R11, RZ, RZ, R5, P2 ;  /* 0x000000ffff0b7224 */ /* 0x000fe200010e0605 */
[----:B------:R-:W-:-:S02]  /*7c70*/  LOP3.LUT R6, R6, R51, RZ, 0x3c, !PT ;  /* 0x0000003306067212 */ /* 0x000fc400078e3cff */
[----:B------:R-:W-:Y:S02]  /*7c80*/  MOV R52, R4 ;  /* 0x0000000400347202 */ /* 0x000fe40000000f00 */
[----:B------:R-:W-:Y:S02]  /*7c90*/  MOV R24, R6 ;  /* 0x0000000600187202 */ /* 0x000fe40000000f00 */
[----:B------:R-:W-:Y:S02]  /*7ca0*/  MOV R26, R8 ;  /* 0x00000008001a7202 */ /* 0x000fe40000000f00 */
[----:B------:R-:W-:Y:S02]  /*7cb0*/  MOV R51, R10 ;  /* 0x0000000a00337202 */ /* 0x000fe40000000f00 */
[----:B------:R-:W-:Y:S02]  /*7cc0*/  F2FP.F16.F32.PACK_AB R4, R49, R50 ;  /* 0x000000323104723e */ /* 0x000fe400000000ff */
[----:B------:R-:W-:-:S02]  /*7cd0*/  F2FP.F16.F32.PACK_AB R5, R47, R48 ;  /* 0x000000302f05723e */ /* 0x000fc400000000ff */
[----:B------:R-:W-:Y:S02]  /*7ce0*/  F2FP.F16.F32.PACK_AB R6, R45, R46 ;  /* 0x0000002e2d06723e */ /* 0x000fe400000000ff */
[----:B------:R-:W-:Y:S02]  /*7cf0*/  F2FP.F16.F32.PACK_AB R7, R43, R44 ;  /* 0x0000002c2b07723e */ /* 0x000fe400000000ff */
[----:B------:R-:W-:Y:S02]  /*7d00*/  F2FP.F16.F32.PACK_AB R8, R41, R42 ;  /* 0x0000002a2908723e */ /* 0x000fe400000000ff */
[----:B------:R-:W-:Y:S01]  /*7d10*/  F2FP.F16.F32.PACK_AB R9, R39, R40 ;  /* 0x000000282709723e */ /* 0x000fe200000000ff */
[----:B------:R1:W-:Y:S01]  /*7d20*/  STSM.16.M88.4 [R52], R4 ;  /* 0x0000000434007844 */ /* 0x0003e20000000200 */
[----:B------:R-:W-:Y:S02]  /*7d30*/  F2FP.F16.F32.PACK_AB R10, R37, R38 ;  /* 0x00000026250a723e */ /* 0x000fe400000000ff */
[----:B------:R-:W-:-:S02]  /*7d40*/  F2FP.F16.F32.PACK_AB R11, R35, R36 ;  /* 0x00000024230b723e */ /* 0x000fc400000000ff */
[----:B------:R-:W-:-:S03]  /*7d50*/  PLOP3.LUT P0, PT, PT, PT, UP0, 0x80, 0x0 ;  /* 0x000000000000781c */ /* 0x000fc60003f0f008 */
[----:B------:R2:W-:Y:S04]  /*7d60*/  STSM.16.M88.4 [R51], R8 ;  /* 0x0000000833007844 */ /* 0x0005e80000000200 */
[----:B------:R2:W-:Y:S04]  /*7d70*/  STSM.16.M88.4 [R26], R12 ;  /* 0x0000000c1a007844 */ /* 0x0005e80000000200 */
[----:B------:R2:W-:Y:S01]  /*7d80*/  STSM.16.M88.4 [R24], R148 ;  /* 0x0000009418007844 */ /* 0x0005e20000000200 */
[----:B------:R-:W-:Y:S01]  /*7d90*/  BAR.SYNC.DEFER_BLOCKING 0x1, 0x180 ;  /* 0x0046000000007b1d */ /* 0x000fe20000010000 */
[----:B------:R-:W-:Y:S01]  /*7da0*/  PLOP3.LUT P1, PT, PT, PT, UP1, 0x80, 0x0 ;  /* 0x000000000000781c */ /* 0x000fe20003f2f018 */
[----:B-1----:R-:W-:-:S02]  /*7db0*/  IMAD.U32 R4, RZ, RZ, UR6 ;  /* 0x00000006ff047e24 */ /* 0x002fc4000f8e00ff */
[----:B------:R-:W-:Y:S02]  /*7dc0*/  IMAD.U32 R5, RZ, RZ, UR7 ;  /* 0x00000007ff057e24 */ /* 0x000fe4000f8e00ff */
[----:B------:R-:W3:Y:S01]  /*7dd0*/  @P0 LDG.E R19, desc[UR46][R22.64] ;  /* 0x0000002e16130981 */ /* 0x000ee2000c1e1900 */
[----:B------:R-:W-:-:S07]  /*7de0*/  UMOV UR4, URZ ;  /* 0x0000003f00047c82 */ /* 0x000fce0008000000 */
[----:B0-----:R2:W5:Y:S01]  /*7df0*/  @P1 LDG.E R0, desc[UR46][R4.64] ;  /* 0x0000002e04001981 */ /* 0x001562000c1e1900 */
[----:B---3--:R-:W-:Y:S01]  /*7e00*/  @P0 R2UR UR4, R19 ;  /* 0x00000000130402ca */ /* 0x008fe200000e0000 */
[----:B--2---:R-:W-:-:S14]  /*7e10*/  @P1 BRA `(.L_x_147) ;  /* 0x0000000000101947 */ /* 0x004fdc0003800000 */
[----:B------:R-:W-:Y:S05]  /*7e20*/  @!P0 BRA `(.L_x_147) ;  /* 0x00000000000c8947 */ /* 0x000fea0003800000 */
[----:B------:R-:W2:Y:S04]  /*7e30*/  LDG.E R5, desc[UR46][R22.64] ;  /* 0x0000002e16057981 */ /* 0x000ea8000c1e1900 */
[----:B-----5:R-:W2:Y:S02]  /*7e40*/  LDG.E R0, desc[UR46][R22.64+0x4] ;  /* 0x0000042e16007981 */ /* 0x020ea4000c1e1900 */
[----:B--2---:R-:W-:-:S07]  /*7e50*/  IMAD.IADD R0, R0, 0x1, -R5 ;  /* 0x0000000100007824 */ /* 0x004fce00078e0a05 */
.L_x_147:
[----:B------:R-:W2:Y:S01]  /*7e60*/  LDL R5, [R1+0x14] ;  /* 0x0000140001057983 */ /* 0x000ea20000100800 */
[----:B------:R-:W-:Y:S01]  /*7e70*/  USHF.R.S32.HI UR11, URZ, 0x1f, UR43 ;  /* 0x0000001f3f0b7899 */ /* 0x000fe2000801142b */
[----:B------:R-:W-:Y:S02]  /*7e80*/  ULDC.64 UR12, c[0x0][0xb70] ;  /* 0x0002dc00000c7ab9 */ /* 0x000fe40000000a00 */
[----:B------:R-:W2:Y:S01]  /*7e90*/  LDL.LU R26, [R1] ;  /* 0x00000000011a7983 */ /* 0x000ea20000300800 */
[----:B------:R-:W-:Y:S02]  /*7ea0*/  USHF.R.S32.HI UR9, URZ, 0x1f, UR4 ;  /* 0x0000001f3f097899 */ /* 0x000fe40008011404 */
[----:B------:R-:W-:Y:S01]  /*7eb0*/  UIMAD UR10, UR11, UR12, URZ ;  /* 0x0000000c0b0a72a4 */ /* 0x000fe2000f8e023f */
[----:B------:R-:W0:Y:S01]  /*7ec0*/  S2R R4, SR_TID.X ;  /* 0x0000000000047919 */ /* 0x000e220000002100 */
[----:B------:R-:W-:Y:S01]  /*7ed0*/  UMOV UR8, UR4 ;  /* 0x0000000400087c82 */ /* 0x000fe20008000000 */
[----:B------:R-:W-:-:S02]  /*7ee0*/  USEL UR42, UR42, URZ, !UP0 ;  /* 0x0000003f2a2a7287 */ /* 0x000fc4000c000000 */
[----:B------:R-:W-:Y:S02]  /*7ef0*/  UIMAD.WIDE.U32 UR6, UR43, UR12, UR8 ;  /* 0x0000000c2b0672a5 */ /* 0x000fe4000f8e0008 */
[----:B------:R-:W-:Y:S02]  /*7f00*/  UIMAD UR10, UR43, UR13, UR10 ;  /* 0x0000000d2b0a72a4 */ /* 0x000fe4000f8e020a */
[----:B------:R-:W-:Y:S01]  /*7f10*/  USEL UR41, UR41, URZ, !UP0 ;  /* 0x0000003f29297287 */ /* 0x000fe2000c000000 */
[----:B------:R-:W-:Y:S01]  /*7f20*/  ULDC.64 UR12, c[0x0][0xb78] ;  /* 0x0002de00000c7ab9 */ /* 0x000fe20000000a00 */
[----:B------:R-:W-:Y:S02]  /*7f30*/  UIADD3 UR7, UR7, UR10, URZ ;  /* 0x0000000a07077290 */ /* 0x000fe4000fffe03f */
[----:B------:R-:W-:Y:S02]  /*7f40*/  UIMAD UR8, UR42, UR12, URZ ;  /* 0x0000000c2a0872a4 */ /* 0x000fe4000f8e023f */
[----:B------:R-:W-:-:S02]  /*7f50*/  UIMAD.WIDE.U32 UR6, UR41, UR12, UR6 ;  /* 0x0000000c290672a5 */ /* 0x000fc4000f8e0006 */
[----:B------:R-:W-:-:S03]  /*7f60*/  UIMAD UR8, UR41, UR13, UR8 ;  /* 0x0000000d290872a4 */ /* 0x000fc6000f8e0208 */
[----:B------:R-:W-:-:S03]  /*7f70*/  ULDC.64 UR12, c[0x0][0xaa0] ;  /* 0x0002a800000c7ab9 */ /* 0x000fc60000000a00 */
[----:B------:R-:W-:Y:S02]  /*7f80*/  IMAD.U32 R7, RZ, RZ, UR8 ;  /* 0x00000008ff077e24 */ /* 0x000fe4000f8e00ff */
[----:B0-----:R-:W-:-:S05]  /*7f90*/  VIADD R6, R4, 0xffffff80 ;  /* 0xffffff8004067836 */ /* 0x001fca0000000000 */
[----:B------:R-:W-:-:S04]  /*7fa0*/  SHF.R.S32.HI R8, RZ, 0x1f, R6 ;  /* 0x0000001fff087819 */ /* 0x000fc80000011406 */
[----:B------:R-:W-:-:S04]  /*7fb0*/  LEA.HI R8, R8, R6, RZ, 0x7 ;  /* 0x0000000608087211 */ /* 0x000fc800078f38ff */
[----:B------:R-:W-:-:S05]  /*7fc0*/  LOP3.LUT R8, R8, 0xffffff80, RZ, 0xc0, !PT ;  /* 0xffffff8008087812 */ /* 0x000fca00078ec0ff */
[----:B------:R-:W-:-:S05]  /*7fd0*/  IMAD.IADD R8, R6, 0x1, -R8 ;  /* 0x0000000106087824 */ /* 0x000fca00078e0a08 */
[----:B------:R-:W-:Y:S01]  /*7fe0*/  LOP3.LUT P0, RZ, R8, 0x3, RZ, 0xc0, !PT ;  /* 0x0000000308ff7812 */ /* 0x000fe2000780c0ff */
[----:B------:R-:W-:Y:S01]  /*7ff0*/  IMAD.U32 R19, RZ, RZ, UR12 ;  /* 0x0000000cff137e24 */ /* 0x000fe2000f8e00ff */
[--C-:B------:R-:W-:Y:S01]  /*8000*/  SHF.R.S32.HI R29, RZ, 0x1f, R157.reuse ;  /* 0x0000001fff1d7819 */ /* 0x100fe2000001149d */
[----:B------:R-:W-:Y:S02]  /*8010*/  IMAD.MOV.U32 R28, RZ, RZ, R157 ;  /* 0x000000ffff1c7224 */ /* 0x000fe400078e009d */
[----:B------:R-:W-:Y:S01]  /*8020*/  VIADD R24, R152, 0x90 ;  /* 0x0000009098187836 */ /* 0x000fe20000000000 */
[----:B------:R-:W-:Y:S01]  /*8030*/  SHF.R.S32.HI R153, RZ, 0x1f, R152 ;  /* 0x0000001fff997819 */ /* 0x000fe20000011498 */
[----:B------:R-:W-:Y:S01]  /*8040*/  BSSY B1, `(.L_x_148) ;  /* 0x0000054000017945 */ /* 0x000fe20003800000 */
[----:B--2---:R-:W-:Y:S02]  /*8050*/  IMAD R9, R26, 0xc0, R5 ;  /* 0x000000c01a097824 */ /* 0x004fe400078e0205 */
[----:B------:R-:W-:-:S03]  /*8060*/  IMAD R5, R152, 0x40, R157 ;  /* 0x0000004098057824 */ /* 0x000fc600078e029d */
[----:B------:R-:W-:Y:S01]  /*8070*/  SHF.R.S32.HI R4, RZ, 0x1f, R9 ;  /* 0x0000001fff047819 */ /* 0x000fe20000011409 */
[----:B------:R-:W-:Y:S01]  /*8080*/  IMAD.WIDE R20, R5, 0x2, R20 ;  /* 0x0000000205147825 */ /* 0x000fe200078e0214 */
[----:B------:R-:W-:-:S03]  /*8090*/  IADD3 R6, P1, R9, UR6, RZ ;  /* 0x0000000609067c10 */ /* 0x000fc6000ff3e0ff */
[C---:B------:R-:W-:Y:S01]  /*80a0*/  VIADD R5, R9.reuse, 0x8 ;  /* 0x0000000809057836 */ /* 0x040fe20000000000 */
[----:B------:R-:W-:Y:S01]  /*80b0*/  IADD3.X R7, R4, UR7, R7, P1, !PT ;  /* 0x0000000704077c10 */ /* 0x000fe20008ffe407 */
[----:B------:R-:W-:Y:S01]  /*80c0*/  ULDC.64 UR6, c[0x0][0xb40] ;  /* 0x0002d00000067ab9 */ /* 0x000fe20000000a00 */
[----:B-----5:R-:W-:Y:S02]  /*80d0*/  ISETP.GE.OR P1, PT, R9, R0, P0 ;  /* 0x000000000900720c */ /* 0x020fe40000726670 */
[----:B------:R-:W-:Y:S02]  /*80e0*/  LEA R30, P2, R6, UR6, 0x2 ;  /* 0x00000006061e7c11 */ /* 0x000fe4000f8410ff */
[----:B------:R-:W-:Y:S02]  /*80f0*/  IADD3 R11, P3, R20, 0x3000, RZ ;  /* 0x00003000140b7810 */ /* 0x000fe40007f7e0ff */
[----:B------:R-:W-:Y:S02]  /*8100*/  LEA.HI.X R31, R6, UR7, R7, 0x2, P2 ;  /* 0x00000007061f7c11 */ /* 0x000fe400090f1407 */
[----:B------:R-:W-:-:S02]  /*8110*/  IADD3 R15, P2, R20, 0x1800, RZ ;  /* 0x00001800140f7810 */ /* 0x000fc40007f5e0ff */
[----:B------:R-:W-:Y:S01]  /*8120*/  ISETP.GE.OR P0, PT, R5, R0, P0 ;  /* 0x000000000500720c */ /* 0x000fe20000706670 */
[----:B------:R-:W-:Y:S01]  /*8130*/  UIMAD UR6, UR9, UR12, URZ ;  /* 0x0000000c090672a4 */ /* 0x000fe2000f8e023f */
[C---:B------:R-:W-:Y:S01]  /*8140*/  IADD3 R7, P4, R20.reuse, 0x4800, RZ ;  /* 0x0000480014077810 */ /* 0x040fe20007f9e0ff */
[----:B------:R0:W-:Y:S01]  /*8150*/  @!P1 STG.E desc[UR46][R30.64], R18 ;  /* 0x000000121e009986 */ /* 0x0001e2000c10192e */
[----:B------:R-:W-:Y:S01]  /*8160*/  LOP3.LUT R5, R20, 0x380, RZ, 0xc0, !PT ;  /* 0x0000038014057812 */ /* 0x000fe200078ec0ff */
[--C-:B------:R-:W-:Y:S01]  /*8170*/  IMAD.X R13, RZ, RZ, R21.reuse, P2 ;  /* 0x000000ffff0d7224 */ /* 0x100fe200010e0615 */
[----:B------:R-:W-:Y:S01]  /*8180*/  LOP3.LUT R8, R15, 0x380, RZ, 0xc0, !PT ;  /* 0x000003800f087812 */ /* 0x000fe200078ec0ff */
[----:B------:R-:W-:Y:S01]  /*8190*/  IMAD.X R9, RZ, RZ, R21, P3 ;  /* 0x000000ffff097224 */ /* 0x000fe200018e0615 */
[----:B------:R-:W-:Y:S01]  /*81a0*/  LOP3.LUT R6, R11, 0x380, RZ, 0xc0, !PT ;  /* 0x000003800b067812 */ /* 0x000fe200078ec0ff */
[----:B------:R-:W-:Y:S01]  /*81b0*/  ULDC.64 UR8, c[0x0][0xae8] ;  /* 0x0002ba0000087ab9 */ /* 0x000fe20000000a00 */
[----:B------:R-:W-:Y:S01]  /*81c0*/  LOP3.LUT R4, R7, 0x380, RZ, 0xc0, !PT ;  /* 0x0000038007047812 */ /* 0x000fe200078ec0ff */
[----:B------:R-:W-:Y:S01]  /*81d0*/  UIMAD UR6, UR4, UR13, UR6 ;  /* 0x0000000d040672a4 */ /* 0x000fe2000f8e0206 */
[----:B------:R-:W-:Y:S01]  /*81e0*/  SHF.R.U64 R5, R5, 0x3, RZ ;  /* 0x0000000305057819 */ /* 0x000fe200000012ff */
[----:B------:R1:W-:Y:S01]  /*81f0*/  @!P0 STG.E desc[UR46][R30.64+0x20], R3 ;  /* 0x000020031e008986 */ /* 0x0003e2000c10192e */
[----:B------:R-:W-:-:S02]  /*8200*/  SHF.R.U64 R8, R8, 0x3, RZ ;  /* 0x0000000308087819 */ /* 0x000fc400000012ff */
[----:B------:R-:W-:Y:S02]  /*8210*/  SHF.R.U64 R6, R6, 0x3, RZ ;  /* 0x0000000306067819 */ /* 0x000fe400000012ff */
[----:B------:R-:W-:Y:S01]  /*8220*/  SHF.R.U64 R4, R4, 0x3, RZ ;  /* 0x0000000304047819 */ /* 0x000fe200000012ff */
[----:B0-----:R-:W-:Y:S01]  /*8230*/  IMAD.WIDE.U32 R18, R19, UR4, R28 ;  /* 0x0000000413127c25 */ /* 0x001fe2000f8e001c */
[----:B------:R-:W-:Y:S02]  /*8240*/  LOP3.LUT R20, R5, R20, RZ, 0x3c, !PT ;  /* 0x0000001405147212 */ /* 0x000fe400078e3cff */
[----:B------:R-:W-:Y:S01]  /*8250*/  LOP3.LUT R12, R8, R15, RZ, 0x3c, !PT ;  /* 0x0000000f080c7212 */ /* 0x000fe200078e3cff */
[----:B------:R-:W-:Y:S01]  /*8260*/  IMAD.X R5, RZ, RZ, R21, P4 ;  /* 0x000000ffff057224 */ /* 0x000fe200020e0615 */
[----:B------:R-:W-:Y:S02]  /*8270*/  LOP3.LUT R8, R6, R11, RZ, 0x3c, !PT ;  /* 0x0000000b06087212 */ /* 0x000fe400078e3cff */
[----:B------:R-:W-:Y:S01]  /*8280*/  LOP3.LUT R4, R4, R7, RZ, 0x3c, !PT ;  /* 0x0000000704047212 */ /* 0x000fe200078e3cff */
[----:B------:R-:W-:Y:S01]  /*8290*/  VIADD R19, R19, UR6 ;  /* 0x0000000613137c36 */ /* 0x000fe20008000000 */
[----:B------:R-:W-:Y:S01]  /*82a0*/  ULDC.64 UR6, c[0x0][0xae0] ;  /* 0x0002b80000067ab9 */ /* 0x000fe20000000a00 */
[----:B------:R-:W5:Y:S01]  /*82b0*/  LD.E.128 R20, desc[UR46][R20.64] ;  /* 0x0000002e14147980 */ /* 0x000f62000c101d00 */
[----:B------:R-:W-:-:S03]  /*82c0*/  UIMAD UR4, UR11, UR6, URZ ;  /* 0x000000060b0472a4 */ /* 0x000fc6000f8e023f */
[----:B------:R-:W5:Y:S04]  /*82d0*/  LD.E.128 R12, desc[UR46][R12.64] ;  /* 0x0000002e0c0c7980 */ /* 0x000f68000c101d00 */
[----:B------:R-:W5:Y:S04]  /*82e0*/  LD.E.128 R8, desc[UR46][R8.64] ;  /* 0x0000002e08087980 */ /* 0x000f68000c101d00 */
[----:B------:R-:W5:Y:S01]  /*82f0*/  LD.E.128 R4, desc[UR46][R4.64] ;  /* 0x0000002e04047980 */ /* 0x000f62000c101d00 */
[----:B-1----:R-:W-:Y:S01]  /*8300*/  IMAD.U32 R31, RZ, RZ, UR6 ;  /* 0x00000006ff1f7e24 */ /* 0x002fe2000f8e00ff */
[----:B------:R-:W-:Y:S01]  /*8310*/  UIMAD UR6, UR43, UR7, UR4 ;  /* 0x000000072b0672a4 */ /* 0x000fe2000f8e0204 */
[----:B------:R-:W-:Y:S01]  /*8320*/  IMAD R29, R26, -0xc0, R0 ;  /* 0xffffff401a1d7824 */ /* 0x000fe200078e0200 */
[----:B------:R-:W-:Y:S01]  /*8330*/  @!PT LDS RZ, [RZ] ;  /* 0x00000000fffff984 */ /* 0x000fe20000000800 */
[----:B------:R-:W-:Y:S01]  /*8340*/  @!PT LDS RZ, [RZ] ;  /* 0x00000000fffff984 */ /* 0x000fe20000000800 */
[----:B------:R-:W-:Y:S01]  /*8350*/  @!PT LDS RZ, [RZ] ;  /* 0x00000000fffff984 */ /* 0x000fe20000000800 */
[----:B------:R-:W-:Y:S01]  /*8360*/  @!PT LDS RZ, [RZ] ;  /* 0x00000000fffff984 */ /* 0x000fe20000000800 */
[----:B------:R0:W-:Y:S06]  /*8370*/  MEMBAR.ALL.CTA ;  /* 0x0000000000007992 */ /* 0x0001ec0000008000 */
[----:B0-----:R-:W0:Y:S01]  /*8380*/  FENCE.VIEW.ASYNC.S ;  /* 0x00000000000073c6 */ /* 0x001e220000000000 */
[----:B------:R-:W-:Y:S01]  /*8390*/  ULDC UR4, c[0x0][0xa8c] ;  /* 0x0002a30000047ab9 */ /* 0x000fe20000000800 */
[C---:B------:R-:W-:Y:S01]  /*83a0*/  VIADD R3, R152.reuse, 0x30 ;  /* 0x0000003098037836 */ /* 0x040fe20000000000 */
[----:B------:R-:W-:Y:S01]  /*83b0*/  ISETP.GE.AND P0, PT, R157, UR4, PT ;  /* 0x000000049d007c0c */ /* 0x000fe2000bf06270 */
[----:B------:R-:W-:Y:S01]  /*83c0*/  VIADD R0, R152, 0x60 ;  /* 0x0000006098007836 */ /* 0x000fe20000000000 */
[----:B------:R-:W-:Y:S01]  /*83d0*/  UIADD3 UR4, UR40, 0x30820, URZ ;  /* 0x0003082028047890 */ /* 0x000fe2000fffe03f */
[----:B------:R-:W-:Y:S01]  /*83e0*/  IMAD.WIDE.U32 R18, R31, UR43, R18 ;  /* 0x0000002b1f127c25 */ /* 0x000fe2000f8e0012 */
[----:B------:R-:W-:-:S02]  /*83f0*/  ISETP.GE.OR P3, PT, R3, R29, P0 ;  /* 0x0000001d0300720c */ /* 0x000fc40000766670 */
[-C--:B------:R-:W-:Y:S01]  /*8400*/  ISETP.GE.OR P1, PT, R0, R29.reuse, P0 ;  /* 0x0000001d0000720c */ /* 0x080fe20000726670 */
[----:B------:R-:W-:Y:S01]  /*8410*/  VIADD R19, R19, UR6 ;  /* 0x0000000613137c36 */ /* 0x000fe20008000000 */
[-C--:B------:R-:W-:Y:S01]  /*8420*/  ISETP.GE.OR P2, PT, R24, R29.reuse, P0 ;  /* 0x0000001d1800720c */ /* 0x080fe20000746670 */
[----:B------:R-:W-:Y:S01]  /*8430*/  UIMAD UR6, UR42, UR8, URZ ;  /* 0x000000082a0672a4 */ /* 0x000fe2000f8e023f */
[----:B------:R-:W-:Y:S01]  /*8440*/  ISETP.GE.OR P0, PT, R152, R29, P0 ;  /* 0x0000001d9800720c */ /* 0x000fe20000706670 */
[----:B------:R-:W-:Y:S01]  /*8450*/  UPRMT UR4, URZ, 0x654, UR4 ;  /* 0x000006543f047896 */ /* 0x000fe20008000004 */
[----:B------:R-:W-:Y:S01]  /*8460*/  IMAD.U32 R33, RZ, RZ, UR8 ;  /* 0x00000008ff217e24 */ /* 0x000fe2000f8e00ff */
[----:B------:R-:W-:Y:S01]  /*8470*/  UIMAD UR6, UR41, UR9, UR6 ;  /* 0x00000009290672a4 */ /* 0x000fe2000f8e0206 */
[----:B------:R-:W-:-:S04]  /*8480*/  IMAD.WIDE R30, R26, 0xc0, R152 ;  /* 0x000000c01a1e7825 */ /* 0x000fc800078e0298 */
[----:B------:R-:W-:Y:S02]  /*8490*/  IMAD.WIDE.U32 R32, R33, UR41, R18 ;  /* 0x0000002921207c25 */ /* 0x000fe4000f8e0012 */
[----:B0-----:R-:W-:Y:S02]  /*84a0*/  SYNCS.ARRIVE.TRANS64.RED.A1T0 RZ, [UR4], RZ ;  /* 0x000000ffffff79a7 */ /* 0x001fe40008100404 */
[----:B------:R-:W-:Y:S01]  /*84b0*/  VIADD R35, R33, UR6 ;  /* 0x0000000621237c36 */ /* 0x000fe20008000000 */
[----:B------:R-:W-:Y:S06]  /*84c0*/  @P0 BRA `(.L_x_149) ;  /* 0x00000000002c0947 */ /* 0x000fec0003800000 */
[----:B------:R-:W-:Y:S01]  /*84d0*/  ULDC.64 UR6, c[0x0][0xad8] ;  /* 0x0002b60000067ab9 */ /* 0x000fe20000000a00 */
[----:B------:R-:W-:Y:S02]  /*84e0*/  IMAD.MOV.U32 R18, RZ, RZ, R32 ;  /* 0x000000ffff127224 */ /* 0x000fe400078e0020 */
[----:B------:R-:W-:Y:S02]  /*84f0*/  IMAD R3, R31, UR6, RZ ;  /* 0x000000061f037c24 */ /* 0x000fe4000f8e02ff */
[----:B------:R-:W-:Y:S02]  /*8500*/  IMAD.MOV.U32 R19, RZ, RZ, R35 ;  /* 0x000000ffff137224 */ /* 0x000fe400078e0023 */
[C---:B------:R-:W-:Y:S02]  /*8510*/  IMAD R3, R30.reuse, UR7, R3 ;  /* 0x000000071e037c24 */ /* 0x040fe4000f8e0203 */
[----:B------:R-:W-:Y:S01]  /*8520*/  IMAD.WIDE.U32 R18, R30, UR6, R18 ;  /* 0x000000061e127c25 */ /* 0x000fe2000f8e0012 */
[----:B------:R-:W-:-:S03]  /*8530*/  ULDC.64 UR6, c[0x0][0xa80] ;  /* 0x0002a00000067ab9 */ /* 0x000fc60000000a00 */
[----:B------:R-:W-:Y:S01]  /*8540*/  IMAD.IADD R3, R19, 0x1, R3 ;  /* 0x0000000113037824 */ /* 0x000fe200078e0203 */
[----:B------:R-:W-:-:S04]  /*8550*/  LEA R28, P0, R18, UR6, 0x1 ;  /* 0x00000006121c7c11 */ /* 0x000fc8000f8008ff */
[----:B------:R-:W-:-:S05]  /*8560*/  LEA.HI.X R29, R18, UR7, R3, 0x1, P0 ;  /* 0x00000007121d7c11 */ /* 0x000fca00080f0c03 */
[----:B-----5:R0:W-:Y:S04]  /*8570*/  STG.E.128 desc[UR46][R28.64], R20 ;  /* 0x000000141c007986 */ /* 0x0201e8000c101d2e */
.L_x_149:
[----:B------:R-:W-:Y:S05]  /*8580*/  BSYNC B1 ;  /* 0x0000000000017941 */ /* 0x000fea0003800000 */
.L_x_148:
[----:B------:R-:W-:Y:S04]  /*8590*/  BSSY B1, `(.L_x_150) ;  /* 0x000000f000017945 */ /* 0x000fe80003800000 */
[----:B------:R-:W-:Y:S05]  /*85a0*/  @P3 BRA `(.L_x_151) ;  /* 0x0000000000343947 */ /* 0x000fea0003800000 */
[----:B------:R-:W-:Y:S01]  /*85b0*/  IADD3 R3, P0, R30, 0x30, RZ ;  /* 0x000000301e037810 */ /* 0x000fe20007f1e0ff */
[----:B------:R-:W-:Y:S01]  /*85c0*/  ULDC.64 UR6, c[0x0][0xad8] ;  /* 0x0002b60000067ab9 */ /* 0x000fe20000000a00 */
[----:B------:R-:W-:Y:S02]  /*85d0*/  IMAD.MOV.U32 R18, RZ, RZ, R32 ;  /* 0x000000ffff127224 */ /* 0x000fe400078e0020 */
[----:B------:R-:W-:Y:S02]  /*85e0*/  IMAD.MOV.U32 R19, RZ, RZ, R35 ;  /* 0x000000ffff137224 */ /* 0x000fe400078e0023 */
[----:B------:R-:W-:Y:S02]  /*85f0*/  IMAD.X R0, RZ, RZ, R31, P0 ;  /* 0x000000ffff007224 */ /* 0x000fe400000e061f */
[----:B------:R-:W-:-:S04]  /*8600*/  IMAD.WIDE.U32 R18, R3, UR6, R18 ;  /* 0x0000000603127c25 */ /* 0x000fc8000f8e0012 */
[----:B------:R-:W-:-:S04]  /*8610*/  IMAD R0, R0, UR6, RZ ;  /* 0x0000000600007c24 */ /* 0x000fc8000f8e02ff */
[----:B------:R-:W-:Y:S01]  /*8620*/  IMAD R3, R3, UR7, R0 ;  /* 0x0000000703037c24 */ /* 0x000fe2000f8e0200 */
[----:B------:R-:W-:Y:S02]  /*8630*/  ULDC.64 UR6, c[0x0][0xa80] ;  /* 0x0002a00000067ab9 */ /* 0x000fe40000000a00 */
[----:B0----5:R-:W-:Y:S01]  /*8640*/  LEA R20, P0, R18, UR6, 0x1 ;  /* 0x0000000612147c11 */ /* 0x021fe2000f8008ff */
[----:B------:R-:W-:-:S05]  /*8650*/  IMAD.IADD R3, R19, 0x1, R3 ;  /* 0x0000000113037824 */ /* 0x000fca00078e0203 */
[----:B------:R-:W-:-:S05]  /*8660*/  LEA.HI.X R21, R18, UR7, R3, 0x1, P0 ;  /* 0x0000000712157c11 */ /* 0x000fca00080f0c03 */
[----:B------:R1:W-:Y:S02]  /*8670*/  STG.E.128 desc[UR46][R20.64], R12 ;  /* 0x0000000c14007986 */ /* 0x0003e4000c101d2e */
.L_x_151:
[----:B------:R-:W-:Y:S05]  /*8680*/  BSYNC B1 ;  /* 0x0000000000017941 */ /* 0x000fea0003800000 */
.L_x_150:
[----:B------:R-:W-:Y:S04]  /*8690*/  BSSY B1, `(.L_x_152) ;  /* 0x000000f000017945 */ /* 0x000fe80003800000 */
[----:B------:R-:W-:Y:S05]  /*86a0*/  @P1 BRA `(.L_x_153) ;  /* 0x0000000000341947 */ /* 0x000fea0003800000 */
[----:B------:R-:W-:Y:S01]  /*86b0*/  IADD3 R3, P0, R30, 0x60, RZ ;  /* 0x000000601e037810 */ /* 0x000fe20007f1e0ff */
[----:B------:R-:W-:Y:S01]  /*86c0*/  ULDC.64 UR6, c[0x0][0xad8] ;  /* 0x0002b60000067ab9 */ /* 0x000fe20000000a00 */
[----:B-1---5:R-:W-:Y:S02]  /*86d0*/  IMAD.MOV.U32 R12, RZ, RZ, R32 ;  /* 0x000000ffff0c7224 */ /* 0x022fe400078e0020 */
[----:B------:R-:W-:Y:S02]  /*86e0*/  IMAD.MOV.U32 R13, RZ, RZ, R35 ;  /* 0x000000ffff0d7224 */ /* 0x000fe400078e0023 */
[----:B------:R-:W-:Y:S02]  /*86f0*/  IMAD.X R0, RZ, RZ, R31, P0 ;  /* 0x000000ffff007224 */ /* 0x000fe400000e061f */
[----:B------:R-:W-:-:S04]  /*8700*/  IMAD.WIDE.U32 R12, R3, UR6, R12 ;  /* 0x00000006030c7c25 */ /* 0x000fc8000f8e000c */
[----:B------:R-:W-:-:S04]  /*8710*/  IMAD R0, R0, UR6, RZ ;  /* 0x0000000600007c24 */ /* 0x000fc8000f8e02ff */
[----:B------:R-:W-:Y:S01]  /*8720*/  IMAD R3, R3, UR7, R0 ;  /* 0x0000000703037c24 */ /* 0x000fe2000f8e0200 */
[----:B------:R-:W-:Y:S02]  /*8730*/  ULDC.64 UR6, c[0x0][0xa80] ;  /* 0x0002a00000067ab9 */ /* 0x000fe40000000a00 */
[----:B------:R-:W-:Y:S01]  /*8740*/  LEA R14, P0, R12, UR6, 0x1 ;  /* 0x000000060c0e7c11 */ /* 0x000fe2000f8008ff */
[----:B------:R-:W-:-:S05]  /*8750*/  IMAD.IADD R3, R13, 0x1, R3 ;  /* 0x000000010d037824 */ /* 0x000fca00078e0203 */
[----:B------:R-:W-:-:S05]  /*8760*/  LEA.HI.X R15, R12, UR7, R3, 0x1, P0 ;  /* 0x000000070c0f7c11 */ /* 0x000fca00080f0c03 */
[----:B------:R2:W-:Y:S02]  /*8770*/  STG.E.128 desc[UR46][R14.64], R8 ;  /* 0x000000080e007986 */ /* 0x0005e4000c101d2e */
.L_x_153:
[----:B------:R-:W-:Y:S05]  /*8780*/  BSYNC B1 ;  /* 0x0000000000017941 */ /* 0x000fea0003800000 */
.L_x_152:
[----:B------:R-:W-:Y:S05]  /*8790*/  @P2 BRA `(.L_x_154) ;  /* 0x0000000800a42947 */ /* 0x000fea0003800000 */
[----:B------:R-:W-:Y:S01]  /*87a0*/  IADD3 R3, P0, R30, 0x90, RZ ;  /* 0x000000901e037810 */ /* 0x000fe20007f1e0ff */
[----:B------:R-:W-:Y:S01]  /*87b0*/  ULDC.64 UR6, c[0x0][0xad8] ;  /* 0x0002b60000067ab9 */ /* 0x000fe20000000a00 */
[----:B--2--5:R-:W-:Y:S02]  /*87c0*/  IMAD.MOV.U32 R8, RZ, RZ, R32 ;  /* 0x000000ffff087224 */ /* 0x024fe400078e0020 */
        /* <DEDUP_REMOVED lines=9> */
[----:B------:R3:W-:Y:S01]  /*8860*/  STG.E.128 desc[UR46][R10.64], R4 ;  /* 0x000000040a007986 */ /* 0x0007e2000c101d2e */
[----:B------:R-:W-:Y:S05]  /*8870*/  BRA `(.L_x_154) ;  /* 0x00000008006c7947 */ /* 0x000fea0003800000 */
.L_x_146:
[----:B------:R-:W-:Y:S01]  /*8880*/  USHF.L.U32 UR8, UR41, 0x2, URZ ;  /* 0x0000000229087899 */ /* 0x000fe2000800063f */
[----:B------:R-:W-:Y:S01]  /*8890*/  ULDC.64 UR6, c[0x0][0xbd8] ;  /* 0x0002f60000067ab9 */ /* 0x000fe20000000a00 */
[----:B------:R-:W-:Y:S01]  /*88a0*/  USHF.L.U64.HI UR9, UR41, 0x2, UR42 ;  /* 0x0000000229097899 */ /* 0x000fe2000801022a */
[----:B------:R-:W-:Y:S01]  /*88b0*/  MOV R3, RZ ;  /* 0x000000ff00037202 */ /* 0x000fe20000000f00 */
[----:B------:R-:W-:Y:S02]  /*88c0*/  UIADD3 UR4, UP1, UR8, UR6, URZ ;  /* 0x0000000608047290 */ /* 0x000fe4000ff3e03f */
[----:B------:R-:W-:Y:S01]  /*88d0*/  UISETP.NE.U32.AND UP0, UPT, UR6, URZ, UPT ;  /* 0x0000003f0600728c */ /* 0x000fe2000bf05070 */
[----:B------:R-:W0:Y:S01]  /*88e0*/  S2R R6, SR_TID.X ;  /* 0x0000000000067919 */ /* 0x000e220000002100 */
[----:B------:R-:W-:Y:S02]  /*88f0*/  UIADD3.X UR6, UR9, UR7, URZ, UP1, !UPT ;  /* 0x0000000709067290 */ /* 0x000fe40008ffe43f */
[----:B------:R-:W-:Y:S01]  /*8900*/  UISETP.NE.AND.EX UP0, UPT, UR7, URZ, UPT, UP0 ;  /* 0x0000003f0700728c */ /* 0x000fe2000bf05300 */
[----:B------:R-:W1:Y:S01]  /*8910*/  LDC R0, c[0x0][0xa88] ;  /* 0x0002a200ff007b82 */ /* 0x000e620000000800 */
[----:B------:R-:W-:-:S02]  /*8920*/  IMAD.U32 R4, RZ, RZ, UR4 ;  /* 0x00000004ff047e24 */ /* 0x000fc4000f8e00ff */
[----:B------:R-:W-:Y:S01]  /*8930*/  IMAD.U32 R5, RZ, RZ, UR6 ;  /* 0x00000006ff057e24 */ /* 0x000fe2000f8e00ff */
[----:B------:R-:W-:Y:S01]  /*8940*/  ULDC.64 UR6, c[0x0][0xbe0] ;  /* 0x0002f80000067ab9 */ /* 0x000fe20000000a00 */
[----:B------:R-:W-:Y:S01]  /*8950*/  PLOP3.LUT P1, PT, PT, PT, UP0, 0x80, 0x0 ;  /* 0x000000000000781c */ /* 0x000fe20003f2f008 */
[----:B------:R-:W-:-:S04]  /*8960*/  UISETP.NE.U32.AND UP1, UPT, UR6, URZ, UPT ;  /* 0x0000003f0600728c */ /* 0x000fc8000bf25070 */
[----:B------:R-:W-:-:S06]  /*8970*/  UISETP.NE.AND.EX UP1, UPT, UR7, URZ, UPT, UP1 ;  /* 0x0000003f0700728c */ /* 0x000fcc000bf25310 */
[----:B------:R-:W-:Y:S02]  /*8980*/  PLOP3.LUT P2, PT, PT, PT, UP1, 0x80, 0x0 ;  /* 0x000000000000781c */ /* 0x000fe40003f4f018 */
[----:B------:R2:W5:Y:S03]  /*8990*/  @P1 LDG.E R3, desc[UR46][R4.64] ;  /* 0x0000002e04031981 */ /* 0x000566000c1e1900 */
[----:B------:R-:W-:-:S04]  /*89a0*/  @UP1 UIADD3 UR6, UP2, UR8, UR6, URZ ;  /* 0x0000000608061290 */ /* 0x000fc8000ff5e03f */
[----:B------:R-:W-:Y:S01]  /*89b0*/  @UP1 UIADD3.X UR7, UR9, UR7, URZ, UP2, !UPT ;  /* 0x0000000709071290 */ /* 0x000fe200097fe43f */
[----:B0-----:R-:W-:Y:S02]  /*89c0*/  VIADD R8, R6, 0xffffff80 ;  /* 0xffffff8006087836 */ /* 0x001fe40000000000 */
[----:B------:R-:W-:-:S03]  /*89d0*/  IMAD.U32 R6, RZ, RZ, UR6 ;  /* 0x00000006ff067e24 */ /* 0x000fc6000f8e00ff */
[----:B------:R-:W-:-:S05]  /*89e0*/  IMAD.U32 R7, RZ, RZ, UR7 ;  /* 0x00000007ff077e24 */ /* 0x000fca000f8e00ff */
[----:B-1----:R2:W5:Y:S01]  /*89f0*/  @P2 LDG.E R0, desc[UR46][R6.64] ;  /* 0x0000002e06002981 */ /* 0x002562000c1e1900 */
[----:B------:R-:W-:Y:S01]  /*8a00*/  ISETP.GT.AND P0, PT, R8, 0xbf, PT ;  /* 0x000000bf0800780c */ /* 0x000fe20003f04270 */
[----:B------:R-:W-:-:S12]  /*8a10*/  @P2 BRA `(.L_x_155) ;  /* 0x0000000000102947 */ /* 0x000fd80003800000 */
[----:B------:R-:W-:Y:S05]  /*8a20*/  @!P1 BRA `(.L_x_155) ;  /* 0x00000000000c9947 */ /* 0x000fea0003800000 */
[----:B--2---:R-:W2:Y:S04]  /*8a30*/  LDG.E R7, desc[UR46][R4.64] ;  /* 0x0000002e04077981 */ /* 0x004ea8000c1e1900 */
[----:B-----5:R-:W2:Y:S02]  /*8a40*/  LDG.E R0, desc[UR46][R4.64+0x4] ;  /* 0x0000042e04007981 */ /* 0x020ea4000c1e1900 */
[----:B--2---:R-:W-:-:S07]  /*8a50*/  IMAD.IADD R0, R0, 0x1, -R7 ;  /* 0x0000000100007824 */ /* 0x004fce00078e0a07 */
.L_x_155:
[----:B------:R0:W5:Y:S01]  /*8a60*/  LDL R11, [R1] ;  /* 0x00000000010b7983 */ /* 0x0001620000100800 */
[----:B------:R-:W-:Y:S01]  /*8a70*/  USHF.R.S32.HI UR7, URZ, 0x1f, UR43 ;  /* 0x0000001f3f077899 */ /* 0x000fe2000801142b */
[----:B------:R-:W-:Y:S01]  /*8a80*/  BSSY B1, `(.L_x_156) ;  /* 0x000001e000017945 */ /* 0x000fe20003800000 */
[----:B------:R-:W-:Y:S01]  /*8a90*/  USEL UR41, UR41, URZ, !UP0 ;  /* 0x0000003f29297287 */ /* 0x000fe2000c000000 */
[----:B------:R-:W-:Y:S01]  /*8aa0*/  SHF.R.S32.HI R10, RZ, 0x1f, R157 ;  /* 0x0000001fff0a7819 */ /* 0x000fe2000001149d */
[----:B------:R-:W-:Y:S01]  /*8ab0*/  USEL UR42, UR42, URZ, !UP0 ;  /* 0x0000003f2a2a7287 */ /* 0x000fe2000c000000 */
[----:B-----5:R-:W-:Y:S01]  /*8ac0*/  SHF.R.S32.HI R8, RZ, 0x1f, R3 ;  /* 0x0000001fff087819 */ /* 0x020fe20000011403 */
[----:B------:R-:W-:Y:S10]  /*8ad0*/  @P0 BRA `(.L_x_157) ;  /* 0x0000000000600947 */ /* 0x000ff40003800000 */
[----:B--2---:R-:W1:Y:S02]  /*8ae0*/  S2R R4, SR_TID.X ;  /* 0x0000000000047919 */ /* 0x004e640000002100 */
[----:B-1----:R-:W-:-:S04]  /*8af0*/  IMAD R4, R11, 0xc0, R4 ;  /* 0x000000c00b047824 */ /* 0x002fc800078e0204 */
[----:B------:R-:W-:-:S05]  /*8b00*/  VIADD R5, R4, 0xffffff80 ;  /* 0xffffff8004057836 */ /* 0x000fca0000000000 */
[----:B------:R-:W-:-:S13]  /*8b10*/  ISETP.GE.AND P0, PT, R5, R0, PT ;  /* 0x000000000500720c */ /* 0x000fda0003f06270 */
[----:B------:R-:W-:Y:S05]  /*8b20*/  @P0 BRA `(.L_x_157) ;  /* 0x00000000004c0947 */ /* 0x000fea0003800000 */
[C---:B------:R-:W-:Y:S01]  /*8b30*/  IADD3 R4, P0, R5.reuse, R3, RZ ;  /* 0x0000000305047210 */ /* 0x040fe20007f1e0ff */
[----:B------:R-:W-:Y:S02]  /*8b40*/  ULDC.64 UR8, c[0x0][0xb70] ;  /* 0x0002dc0000087ab9 */ /* 0x000fe40000000a00 */
[----:B------:R-:W-:Y:S01]  /*8b50*/  UIMAD UR4, UR7, UR8, URZ ;  /* 0x00000008070472a4 */ /* 0x000fe2000f8e023f */
[----:B------:R-:W-:Y:S01]  /*8b60*/  LEA.HI.X.SX32 R5, R5, R8, 0x1, P0 ;  /* 0x0000000805057211 */ /* 0x000fe200000f0eff */
[----:B------:R-:W-:Y:S02]  /*8b70*/  IMAD.U32 R7, RZ, RZ, UR8 ;  /* 0x00000008ff077e24 */ /* 0x000fe4000f8e00ff */
[----:B------:R-:W-:Y:S02]  /*8b80*/  UIMAD UR4, UR43, UR9, UR4 ;  /* 0x000000092b0472a4 */ /* 0x000fe4000f8e0204 */
[----:B------:R-:W-:Y:S01]  /*8b90*/  IMAD.WIDE.U32 R4, R7, UR43, R4 ;  /* 0x0000002b07047c25 */ /* 0x000fe2000f8e0004 */
[----:B------:R-:W-:-:S02]  /*8ba0*/  ULDC.64 UR8, c[0x0][0xb78] ;  /* 0x0002de0000087ab9 */ /* 0x000fc40000000a00 */
[----:B------:R-:W-:Y:S01]  /*8bb0*/  UIMAD UR6, UR42, UR8, URZ ;  /* 0x000000082a0672a4 */ /* 0x000fe2000f8e023f */
[----:B------:R-:W-:Y:S02]  /*8bc0*/  VIADD R5, R5, UR4 ;  /* 0x0000000405057c36 */ /* 0x000fe40008000000 */
[----:B------:R-:W-:Y:S01]  /*8bd0*/  IMAD.U32 R7, RZ, RZ, UR8 ;  /* 0x00000008ff077e24 */ /* 0x000fe2000f8e00ff */
[----:B------:R-:W-:-:S03]  /*8be0*/  UIMAD UR6, UR41, UR9, UR6 ;  /* 0x00000009290672a4 */ /* 0x000fc6000f8e0206 */
[----:B------:R-:W-:Y:S01]  /*8bf0*/  IMAD.WIDE.U32 R4, R7, UR41, R4 ;  /* 0x0000002907047c25 */ /* 0x000fe2000f8e0004 */
[----:B------:R-:W-:-:S03]  /*8c00*/  ULDC.64 UR8, c[0x0][0xb40] ;  /* 0x0002d00000087ab9 */ /* 0x000fc60000000a00 */
[----:B------:R-:W-:Y:S01]  /*8c10*/  VIADD R5, R5, UR6 ;  /* 0x0000000605057c36 */ /* 0x000fe20008000000 */
[----:B------:R-:W-:-:S04]  /*8c20*/  LEA R6, P0, R4, UR8, 0x2 ;  /* 0x0000000804067c11 */ /* 0x000fc8000f8010ff */
[----:B------:R-:W-:Y:S01]  /*8c30*/  LEA.HI.X R7, R4, UR9, R5, 0x2, P0 ;  /* 0x0000000904077c11 */ /* 0x000fe200080f1405 */
[----:B------:R-:W-:-:S05]  /*8c40*/  IMAD.MOV.U32 R5, RZ, RZ, -0x800000 ;  /* 0xff800000ff057424 */ /* 0x000fca00078e00ff */
[----:B------:R1:W-:Y:S03]  /*8c50*/  STG.E desc[UR46][R6.64], R5 ;  /* 0x0000000506007986 */ /* 0x0003e6000c10192e */
.L_x_157:
[----:B------:R-:W-:Y:S05]  /*8c60*/  BSYNC B1 ;  /* 0x0000000000017941 */ /* 0x000fea0003800000 */
.L_x_156:
[----:B------:R-:W-:Y:S01]  /*8c70*/  ULDC.64 UR8, c[0x0][0xaa0] ;  /* 0x0002a80000087ab9 */ /* 0x000fe20000000a00 */
[----:B--2---:R-:W-:Y:S01]  /*8c80*/  IMAD.MOV.U32 R4, RZ, RZ, R157 ;  /* 0x000000ffff047224 */ /* 0x004fe200078e009d */
[----:B------:R-:W-:Y:S01]  /*8c90*/  ULDC UR6, c[0x0][0xa8c] ;  /* 0x0002a30000067ab9 */ /* 0x000fe20000000800 */
[----:B-1----:R-:W-:Y:S01]  /*8ca0*/  IMAD.MOV.U32 R5, RZ, RZ, R10 ;  /* 0x000000ffff057224 */ /* 0x002fe200078e000a */
[----:B------:R-:W-:Y:S01]  /*8cb0*/  ISETP.GE.AND P0, PT, R157, UR6, PT ;  /* 0x000000069d007c0c */ /* 0x000fe2000bf06270 */
[----:B------:R-:W-:Y:S01]  /*8cc0*/  IMAD R6, R8, UR8, RZ ;  /* 0x0000000808067c24 */ /* 0x000fe2000f8e02ff */
[----:B------:R-:W-:Y:S01]  /*8cd0*/  SHF.R.S32.HI R9, RZ, 0x1f, R152 ;  /* 0x0000001fff097819 */ /* 0x000fe20000011498 */
[C---:B------:R-:W-:Y:S01]  /*8ce0*/  IMAD.WIDE.U32 R4, R3.reuse, UR8, R4 ;  /* 0x0000000803047c25 */ /* 0x040fe2000f8e0004 */
[----:B------:R-:W-:Y:S03]  /*8cf0*/  BSSY B1, `(.L_x_158) ;  /* 0x0000025000017945 */ /* 0x000fe60003800000 */
[----:B------:R-:W-:Y:S01]  /*8d00*/  IMAD R3, R3, UR9, R6 ;  /* 0x0000000903037c24 */ /* 0x000fe2000f8e0206 */
[----:B------:R-:W-:Y:S01]  /*8d10*/  ULDC.64 UR8, c[0x0][0xae0] ;  /* 0x0002b80000087ab9 */ /* 0x000fe20000000a00 */
[----:B------:R-:W-:Y:S01]  /*8d20*/  VIADD R6, R152, 0x30 ;  /* 0x0000003098067836 */ /* 0x000fe20000000000 */
[----:B------:R-:W-:Y:S01]  /*8d30*/  UIMAD UR4, UR7, UR8, URZ ;  /* 0x00000008070472a4 */ /* 0x000fe2000f8e023f */
[----:B------:R-:W-:-:S02]  /*8d40*/  IMAD.IADD R5, R5, 0x1, R3 ;  /* 0x0000000105057824 */ /* 0x000fc400078e0203 */
[----:B------:R-:W-:Y:S01]  /*8d50*/  IMAD R3, R11, -0xc0, R0 ;  /* 0xffffff400b037824 */ /* 0x000fe200078e0200 */
[----:B------:R-:W-:Y:S01]  /*8d60*/  UIMAD UR4, UR43, UR9, UR4 ;  /* 0x000000092b0472a4 */ /* 0x000fe2000f8e0204 */
[----:B------:R-:W-:Y:S01]  /*8d70*/  IMAD.U32 R7, RZ, RZ, UR8 ;  /* 0x00000008ff077e24 */ /* 0x000fe2000f8e00ff */
[----:B------:R-:W-:Y:S01]  /*8d80*/  ULDC.64 UR6, c[0x0][0xae8] ;  /* 0x0002ba0000067ab9 */ /* 0x000fe20000000a00 */
[----:B------:R-:W-:Y:S01]  /*8d90*/  VIADD R0, R152, 0x60 ;  /* 0x0000006098007836 */ /* 0x000fe20000000000 */
[-C--:B------:R-:W-:Y:S01]  /*8da0*/  ISETP.GE.OR P3, PT, R6, R3.reuse, P0 ;  /* 0x000000030600720c */ /* 0x080fe20000766670 */
[----:B------:R-:W-:Y:S02]  /*8db0*/  VIADD R6, R152, 0x90 ;  /* 0x0000009098067836 */ /* 0x000fe40000000000 */
[----:B------:R-:W-:Y:S01]  /*8dc0*/  IMAD.WIDE.U32 R4, R7, UR43, R4 ;  /* 0x0000002b07047c25 */ /* 0x000fe2000f8e0004 */
[-C--:B------:R-:W-:Y:S02]  /*8dd0*/  ISETP.GE.OR P1, PT, R0, R3.reuse, P0 ;  /* 0x000000030000720c */ /* 0x080fe40000726670 */
[-C--:B------:R-:W-:Y:S01]  /*8de0*/  ISETP.GE.OR P2, PT, R6, R3.reuse, P0 ;  /* 0x000000030600720c */ /* 0x080fe20000746670 */
[----:B------:R-:W-:Y:S01]  /*8df0*/  VIADD R5, R5, UR4 ;  /* 0x0000000405057c36 */ /* 0x000fe20008000000 */
[----:B------:R-:W-:Y:S01]  /*8e00*/  ISETP.GE.OR P0, PT, R152, R3, P0 ;  /* 0x000000039800720c */ /* 0x000fe20000706670 */
[----:B------:R-:W-:-:S02]  /*8e10*/  UIMAD UR4, UR42, UR6, URZ ;  /* 0x000000062a0472a4 */ /* 0x000fc4000f8e023f */
[----:B------:R-:W-:Y:S02]  /*8e20*/  IMAD.U32 R7, RZ, RZ, UR6 ;  /* 0x00000006ff077e24 */ /* 0x000fe4000f8e00ff */
[----:B------:R-:W-:Y:S01]  /*8e30*/  IMAD.MOV.U32 R8, RZ, RZ, R152 ;  /* 0x000000ffff087224 */ /* 0x000fe200078e0098 */
[----:B------:R-:W-:Y:S02]  /*8e40*/  UIMAD UR4, UR41, UR7, UR4 ;  /* 0x00000007290472a4 */ /* 0x000fe4000f8e0204 */
[----:B------:R-:W-:-:S04]  /*8e50*/  IMAD.WIDE.U32 R6, R7, UR41, R4 ;  /* 0x0000002907067c25 */ /* 0x000fc8000f8e0004 */
[----:B------:R-:W-:-:S04]  /*8e60*/  IMAD.WIDE R8, R11, 0xc0, R8 ;  /* 0x000000c00b087825 */ /* 0x000fc800078e0208 */
        /* <DEDUP_REMOVED lines=12> */
[----:B------:R1:W-:Y:S04]  /*8f30*/  STG.E.128 desc[UR46][R12.64], RZ ;  /* 0x000000ff0c007986 */ /* 0x0003e8000c101d2e */
.L_x_159:
[----:B------:R-:W-:Y:S05]  /*8f40*/  BSYNC B1 ;  /* 0x0000000000017941 */ /* 0x000fea0003800000 */
.L_x_158:
        /* <DEDUP_REMOVED lines=11> */
[----:B-1----:R-:W-:Y:S01]  /*9000*/  LEA R12, P0, R4, UR6, 0x1 ;  /* 0x00000006040c7c11 */ /* 0x002fe2000f8008ff */
[----:B------:R-:W-:-:S05]  /*9010*/  IMAD.IADD R3, R5, 0x1, R3 ;  /* 0x0000000105037824 */ /* 0x000fca00078e0203 */
[----:B------:R-:W-:-:S05]  /*9020*/  LEA.HI.X R13, R4, UR7, R3, 0x1, P0 ;  /* 0x00000007040d7c11 */ /* 0x000fca00080f0c03 */
[----:B------:R2:W-:Y:S02]  /*9030*/  STG.E.128 desc[UR46][R12.64], RZ ;  /* 0x000000ff0c007986 */ /* 0x0005e4000c101d2e */
.L_x_161:
[----:B------:R-:W-:Y:S05]  /*9040*/  BSYNC B1 ;  /* 0x0000000000017941 */ /* 0x000fea0003800000 */
.L_x_160:
        /* <DEDUP_REMOVED lines=11> */
[----:B-12---:R-:W-:Y:S01]  /*9100*/  LEA R12, P0, R4, UR6, 0x1 ;  /* 0x00000006040c7c11 */ /* 0x006fe2000f8008ff */
[----:B------:R-:W-:-:S05]  /*9110*/  IMAD.IADD R3, R5, 0x1, R3 ;  /* 0x0000000105037824 */ /* 0x000fca00078e0203 */
[----:B------:R-:W-:-:S05]  /*9120*/  LEA.HI.X R13, R4, UR7, R3, 0x1, P0 ;  /* 0x00000007040d7c11 */ /* 0x000fca00080f0c03 */
[----:B------:R3:W-:Y:S02]  /*9130*/  STG.E.128 desc[UR46][R12.64], RZ ;  /* 0x000000ff0c007986 */ /* 0x0007e4000c101d2e */
.L_x_163:
[----:B------:R-:W-:Y:S05]  /*9140*/  BSYNC B1 ;  /* 0x0000000000017941 */ /* 0x000fea0003800000 */
.L_x_162:
        /* <DEDUP_REMOVED lines=13> */
[----:B------:R4:W-:Y:S02]  /*9220*/  STG.E.128 desc[UR46][R6.64], RZ ;  /* 0x000000ff06007986 */ /* 0x0009e4000c101d2e */
.L_x_154:
[----:B------:R-:W-:Y:S05]  /*9230*/  BSYNC B0 ;  /* 0x0000000000007941 */ /* 0x000fea0003800000 */
.L_x_145:
[----:B------:R-:W-:Y:S02]  /*9240*/  ULDC UR4, c[0x0][0xc14] ;  /* 0x0003050000047ab9 */ /* 0x000fe40000000800 */
[----:B------:R-:W-:-:S13]  /*9250*/  ISETP.GE.AND P0, PT, R27, UR4, PT ;  /* 0x000000041b007c0c */ /* 0x000fda000bf06270 */
[----:B------:R-:W-:Y:S05]  /*9260*/  @!P0 BRA `(.L_x_164) ;  /* 0xffffff7c00388947 */ /* 0x000fea000383ffff */
[----:B------:R-:W-:Y:S05]  /*9270*/  EXIT ;  /* 0x000000000000794d */ /* 0x000fea0003800000 */
.L_x_121:
[----:B------:R-:W-:-:S08]  /*9280*/  NOP ;  /* 0x0000000000007918 */ /* 0x000fd00000000000 */
[----:B------:R-:W0:-:S00]  /*9290*/  USETMAXREG.DEALLOC.CTAPOOL 0x20 ;  /* 0x00000020000079c8 */ /* 0x000e0000080e0500 */
[----:B0-----:R-:W-:-:S06]  /*92a0*/  LOP3.LUT R0, R0, 0x3, RZ, 0xc0, !PT ;  /* 0x0000000300007812 */ /* 0x001fcc00078ec0ff */
[----:B------:R-:W0:Y:S02]  /*92b0*/  SHFL.IDX PT, R0, R0, RZ, 0x1f ;  /* 0x00001fff00007589 */ /* 0x000e2400000e0000 */
[----:B0-----:R-:W-:-:S13]  /*92c0*/  ISETP.NE.AND P0, PT, R0, RZ, PT ;  /* 0x000000ff0000720c */ /* 0x001fda0003f05270 */
[----:B------:R-:W-:Y:S05]  /*92d0*/  @P0 EXIT ;  /* 0x000000000000094d */ /* 0x000fea0003800000 */
[----:B------:R-:W0:Y:S01]  /*92e0*/  S2R R2, SR_TID.X ;  /* 0x0000000000027919 */ /* 0x000e220000002100 */
[----:B------:R-:W-:Y:S01]  /*92f0*/  LOP3.LUT R6, R6, 0xffffffdf, RZ, 0xc0, !PT ;  /* 0xffffffdf06067812 */ /* 0x000fe200078ec0ff */
[----:B------:R-:W-:Y:S01]  /*9300*/  ULDC UR5, c[0x0][0xc14] ;  /* 0x0003050000057ab9 */ /* 0x000fe20000000800 */
[----:B------:R-:W-:Y:S01]  /*9310*/  IMAD.MOV.U32 R0, RZ, RZ, RZ ;  /* 0x000000ffff007224 */ /* 0x000fe200078e00ff */
[----:B------:R-:W1:Y:S01]  /*9320*/  S2UR UR6, SR_CTAID.X ;  /* 0x00000000000679c3 */ /* 0x000e620000002500 */
[----:B------:R-:W-:Y:S01]  /*9330*/  ULDC UR4, c[0x0][0xc10] ;  /* 0x0003040000047ab9 */ /* 0x000fe20000000800 */
[----:B0-----:R-:W-:-:S04]  /*9340*/  LOP3.LUT R27, R2, 0x1f, RZ, 0xc0, !PT ;  /* 0x0000001f021b7812 */ /* 0x001fc800078ec0ff */
[----:B------:R-:W-:-:S13]  /*9350*/  ISETP.NE.AND P0, PT, R27, 0x1f, PT ;  /* 0x0000001f1b00780c */ /* 0x000fda0003f05270 */
[----:B------:R-:W-:Y:S02]  /*9360*/  @P0 LOP3.LUT R6, R6, 0x20, RZ, 0xfc, !PT ;  /* 0x0000002006060812 */ /* 0x000fe400078efcff */
[----:B------:R-:W-:-:S13]  /*9370*/  ISETP.GE.OR P0, PT, R27, UR5, !P0 ;  /* 0x000000051b007c0c */ /* 0x000fda000c706670 */
[----:B------:R-:W0:Y:S02]  /*9380*/  @!P0 LDC.64 R2, c[0x0][0xc58] ;  /* 0x00031600ff028b82 */ /* 0x000e240000000a00 */
[----:B0-----:R-:W-:-:S05]  /*9390*/  @!P0 IMAD.WIDE.U32 R2, R27, 0x4, R2 ;  /* 0x000000041b028825 */ /* 0x001fca00078e0002 */
[----:B------:R-:W2:Y:S01]  /*93a0*/  @!P0 LDG.E R0, desc[UR46][R2.64] ;  /* 0x0000002e02008981 */ /* 0x000ea2000c1e1900 */
[C---:B------:R-:W-:Y:S01]  /*93b0*/  ISETP.NE.AND P1, PT, R27.reuse, RZ, PT ;  /* 0x000000ff1b00720c */ /* 0x040fe20003f25270 */
[----:B------:R-:W-:Y:S01]  /*93c0*/  IMAD.MOV.U32 R16, RZ, RZ, RZ ;  /* 0x000000ffff107224 */ /* 0x000fe200078e00ff */
[----:B------:R-:W-:Y:S02]  /*93d0*/  ISETP.GE.U32.AND P0, PT, R27, 0x2, PT ;  /* 0x000000021b00780c */ /* 0x000fe40003f06070 */
[----:B------:R-:W-:-:S09]  /*93e0*/  LOP3.LUT R6, R6, 0xfffffffe, RZ, 0xc0, !PT ;  /* 0xfffffffe06067812 */ /* 0x000fd200078ec0ff */
[----:B------:R-:W-:-:S04]  /*93f0*/  @P1 LOP3.LUT R6, R6, 0x1, RZ, 0xfc, !PT ;  /* 0x0000000106061812 */ /* 0x000fc800078efcff */
[----:B------:R-:W-:-:S04]  /*9400*/  LOP3.LUT R6, R6, 0xffffffef, RZ, 0xc0, !PT ;  /* 0xffffffef06067812 */ /* 0x000fc800078ec0ff */
[----:B------:R-:W-:-:S04]  /*9410*/  @P0 LOP3.LUT R6, R6, 0x10, RZ, 0xfc, !PT ;  /* 0x0000001006060812 */ /* 0x000fc800078efcff */
[----:B------:R-:W-:Y:S01]  /*9420*/  LOP3.LUT R6, R6, 0xfffffff7, RZ, 0xc0, !PT ;  /* 0xfffffff706067812 */ /* 0x000fe200078ec0ff */
[----:B--2---:R-:W0:Y:S02]  /*9430*/  SHFL.UP PT, R4, R0, 0x1, RZ ;  /* 0x0420000000047989 */ /* 0x004e2400000e00ff */
[----:B0-----:R-:W-:-:S05]  /*9440*/  SEL R5, R4, RZ, P1 ;  /* 0x000000ff04057207 */ /* 0x001fca0000800000 */
[----:B------:R-:W-:-:S05]  /*9450*/  IMAD.IADD R5, R0, 0x1, R5 ;  /* 0x0000000100057824 */ /* 0x000fca00078e0205 */
[----:B------:R-:W0:Y:S02]  /*9460*/  SHFL.UP PT, R4, R5, 0x2, RZ ;  /* 0x0440000005047989 */ /* 0x000e2400000e00ff */
[----:B0-----:R-:W-:Y:S02]  /*9470*/  SEL R4, R4, RZ, P0 ;  /* 0x000000ff04047207 */ /* 0x001fe40000000000 */
[----:B------:R-:W-:-:S03]  /*9480*/  ISETP.GE.U32.AND P0, PT, R27, 0x4, PT ;  /* 0x000000041b00780c */ /* 0x000fc60003f06070 */
[----:B------:R-:W-:-:S05]  /*9490*/  IMAD.IADD R4, R5, 0x1, R4 ;  /* 0x0000000105047824 */ /* 0x000fca00078e0204 */
[----:B------:R-:W0:Y:S05]  /*94a0*/  SHFL.UP PT, R7, R4, 0x4, RZ ;  /* 0x0480000004077989 */ /* 0x000e2a00000e00ff */
[----:B------:R-:W-:-:S04]  /*94b0*/  @P0 LOP3.LUT R6, R6, 0x8, RZ, 0xfc, !PT ;  /* 0x0000000806060812 */ /* 0x000fc800078efcff */
[----:B------:R-:W-:Y:S02]  /*94c0*/  LOP3.LUT R6, R6, 0xfffffffb, RZ, 0xc0, !PT ;  /* 0xfffffffb06067812 */ /* 0x000fe400078ec0ff */
[----:B0-----:R-:W-:Y:S02]  /*94d0*/  SEL R7, R7, RZ, P0 ;  /* 0x000000ff07077207 */ /* 0x001fe40000000000 */
[----:B------:R-:W-:-:S03]  /*94e0*/  ISETP.GE.U32.AND P0, PT, R27, 0x8, PT ;  /* 0x000000081b00780c */ /* 0x000fc60003f06070 */
[----:B------:R-:W-:Y:S02]  /*94f0*/  IMAD.IADD R7, R4, 0x1, R7 ;  /* 0x0000000104077824 */ /* 0x000fe400078e0207 */
[----:B------:R-:W-:-:S03]  /*9500*/  IMAD.MOV.U32 R4, RZ, RZ, RZ ;  /* 0x000000ffff047224 */ /* 0x000fc600078e00ff */
[----:B------:R-:W0:Y:S05]  /*9510*/  SHFL.UP PT, R2, R7, 0x8, RZ ;  /* 0x0500000007027989 */ /* 0x000e2a00000e00ff */
[----:B------:R-:W-:-:S04]  /*9520*/  @P0 LOP3.LUT R6, R6, 0x4, RZ, 0xfc, !PT ;  /* 0x0000000406060812 */ /* 0x000fc800078efcff */
[----:B------:R-:W-:Y:S02]  /*9530*/  LOP3.LUT R6, R6, 0xfffffffd, RZ, 0xc0, !PT ;  /* 0xfffffffd06067812 */ /* 0x000fe400078ec0ff */
[----:B0-----:R-:W-:Y:S02]  /*9540*/  SEL R2, R2, RZ, P0 ;  /* 0x000000ff02027207 */ /* 0x001fe40000000000 */
[----:B------:R-:W-:-:S03]  /*9550*/  ISETP.GE.U32.AND P0, PT, R27, 0x10, PT ;  /* 0x000000101b00780c */ /* 0x000fc60003f06070 */
[----:B------:R-:W-:-:S05]  /*9560*/  IMAD.IADD R2, R7, 0x1, R2 ;  /* 0x0000000107027824 */ /* 0x000fca00078e0202 */
[----:B------:R-:W0:Y:S05]  /*9570*/  SHFL.UP PT, R3, R2, 0x10, RZ ;  /* 0x0600000002037989 */ /* 0x000e2a00000e00ff */
[----:B------:R-:W-:Y:S02]  /*9580*/  @P0 LOP3.LUT R6, R6, 0x2, RZ, 0xfc, !PT ;  /* 0x0000000206060812 */ /* 0x000fe400078efcff */
[----:B0-----:R-:W-:-:S05]  /*9590*/  SEL R3, R3, RZ, P0 ;  /* 0x000000ff03037207 */ /* 0x001fca0000000000 */
[----:B------:R-:W-:-:S05]  /*95a0*/  IMAD.IADD R8, R2, 0x1, R3 ;  /* 0x0000000102087824 */ /* 0x000fca00078e0203 */
[----:B------:R-:W0:Y:S02]  /*95b0*/  SHFL.IDX PT, R5, R8, 0x1f, 0x1f ;  /* 0x03e01f0008057f89 */ /* 0x000e2400000e0000 */
[----:B0-----:R-:W-:-:S04]  /*95c0*/  IMAD R5, R5, UR4, RZ ;  /* 0x0000000405057c24 */ /* 0x001fc8000f8e02ff */
[----:B------:R-:W-:Y:S01]  /*95d0*/  IMAD.MOV.U32 R2, RZ, RZ, R5 ;  /* 0x000000ffff027224 */ /* 0x000fe200078e0005 */
[----:B-1----:R-:W-:-:S13]  /*95e0*/  ISETP.GT.AND P0, PT, R5, UR6, PT ;  /* 0x0000000605007c0c */ /* 0x002fda000bf04270 */
[----:B------:R-:W-:Y:S05]  /*95f0*/  @P0 BRA `(.L_x_165) ;  /* 0x0000000000b00947 */ /* 0x000fea0003800000 */
[----:B------:R-:W-:Y:S01]  /*9600*/  IMAD.MOV.U32 R5, RZ, RZ, R2 ;  /* 0x000000ffff057224 */ /* 0x000fe200078e0002 */
[----:B------:R-:W-:Y:S01]  /*9610*/  ULDC UR5, c[0x0][0xc14] ;  /* 0x0003050000057ab9 */ /* 0x000fe20000000800 */
[----:B------:R-:W-:Y:S01]  /*9620*/  IMAD.MOV.U32 R4, RZ, RZ, RZ ;  /* 0x000000ffff047224 */ /* 0x000fe200078e00ff */
[----:B------:R-:W-:Y:S01]  /*9630*/  ULDC UR7, c[0x0][0xc14] ;  /* 0x0003050000077ab9 */ /* 0x000fe20000000800 */
[----:B------:R-:W-:-:S05]  /*9640*/  ULDC UR4, c[0x0][0xc10] ;  /* 0x0003040000047ab9 */ /* 0x000fca0000000800 */
.L_x_169:
[----:B------:R-:W-:Y:S02]  /*9650*/  VIADD R4, R4, 0x1f ;  /* 0x0000001f04047836 */ /* 0x000fe40000000000 */
[----:B------:R-:W-:-:S03]  /*9660*/  IMAD.U32 R19, RZ, RZ, UR7 ;  /* 0x00000007ff137e24 */ /* 0x000fc6000f8e00ff */
[----:B------:R-:W-:-:S13]  /*9670*/  ISETP.GE.AND P0, PT, R4, UR5, PT ;  /* 0x0000000504007c0c */ /* 0x000fda000bf06270 */
[----:B------:R-:W-:Y:S05]  /*9680*/  @P0 BRA `(.L_x_166) ;  /* 0x0000000400380947 */ /* 0x000fea0003800000 */
[C---:B------:R-:W-:Y:S01]  /*9690*/  IMAD.IADD R7, R27.reuse, 0x1, R4 ;  /* 0x000000011b077824 */ /* 0x040fe200078e0204 */
[----:B------:R-:W-:Y:S01]  /*96a0*/  ISETP.NE.AND P1, PT, R27, 0x1f, PT ;  /* 0x0000001f1b00780c */ /* 0x000fe20003f25270 */
[----:B------:R-:W-:Y:S01]  /*96b0*/  BSSY B0, `(.L_x_167) ;  /* 0x0000007000007945 */ /* 0x000fe20003800000 */
[----:B------:R-:W-:Y:S02]  /*96c0*/  IMAD.MOV.U32 R0, RZ, RZ, RZ ;  /* 0x000000ffff007224 */ /* 0x000fe400078e00ff */
[----:B------:R-:W-:-:S13]  /*96d0*/  ISETP.GE.OR P0, PT, R7, UR5, !P1 ;  /* 0x0000000507007c0c */ /* 0x000fda000cf06670 */
[----:B------:R-:W-:Y:S05]  /*96e0*/  @P0 BRA `(.L_x_168) ;  /* 0x00000000000c0947 */ /* 0x000fea0003800000 */
[----:B------:R-:W0:Y:S02]  /*96f0*/  LDC.64 R2, c[0x0][0xc58] ;  /* 0x00031600ff027b82 */ /* 0x000e240000000a00 */
[----:B0-----:R-:W-:-:S05]  /*9700*/  IMAD.WIDE R2, R7, 0x4, R2 ;  /* 0x0000000407027825 */ /* 0x001fca00078e0202 */
[----:B------:R0:W5:Y:S02]  /*9710*/  LDG.E R0, desc[UR46][R2.64] ;  /* 0x0000002e02007981 */ /* 0x000164000c1e1900 */
.L_x_168:
[----:B------:R-:W-:Y:S05]  /*9720*/  BSYNC B0 ;  /* 0x0000000000007941 */ /* 0x000fea0003800000 */
.L_x_167:
[----:B0----5:R-:W0:Y:S01]  /*9730*/  SHFL.UP PT, R2, R0, 0x1, RZ ;  /* 0x0420000000027989 */ /* 0x021e2200000e00ff */
[C---:B------:R-:W-:Y:S02]  /*9740*/  ISETP.NE.AND P0, PT, R27.reuse, RZ, PT ;  /* 0x000000ff1b00720c */ /* 0x040fe40003f05270 */
[C---:B------:R-:W-:Y:S02]  /*9750*/  ISETP.GE.U32.AND P1, PT, R27.reuse, 0x2, PT ;  /* 0x000000021b00780c */ /* 0x040fe40003f26070 */
[----:B0-----:R-:W-:Y:S02]  /*9760*/  SEL R3, R2, RZ, P0 ;  /* 0x000000ff02037207 */ /* 0x001fe40000000000 */
[----:B------:R-:W-:-:S03]  /*9770*/  ISETP.GE.U32.AND P0, PT, R27, 0x4, PT ;  /* 0x000000041b00780c */ /* 0x000fc60003f06070 */
[----:B------:R-:W-:-:S05]  /*9780*/  IMAD.IADD R3, R0, 0x1, R3 ;  /* 0x0000000100037824 */ /* 0x000fca00078e0203 */
[----:B------:R-:W0:Y:S02]  /*9790*/  SHFL.UP PT, R2, R3, 0x2, RZ ;  /* 0x0440000003027989 */ /* 0x000e2400000e00ff */
        /* <DEDUP_REMOVED lines=8> */
[----:B0-----:R-:W-:-:S05]  /*9820*/  SEL R8, R8, RZ, P1 ;  /* 0x000000ff08087207 */ /* 0x001fca0000800000 */
[----:B------:R-:W-:-:S05]  /*9830*/  IMAD.IADD R8, R7, 0x1, R8 ;  /* 0x0000000107087824 */ /* 0x000fca00078e0208 */
[----:B------:R-:W0:Y:S02]  /*9840*/  SHFL.UP PT, R9, R8, 0x10, RZ ;  /* 0x0600000008097989 */ /* 0x000e2400000e00ff */
[----:B0-----:R-:W-:-:S05]  /*9850*/  SEL R9, R9, RZ, P0 ;  /* 0x000000ff09097207 */ /* 0x001fca0000000000 */
[----:B------:R-:W-:-:S05]  /*9860*/  IMAD.IADD R8, R8, 0x1, R9 ;  /* 0x0000000108087824 */ /* 0x000fca00078e0209 */
[----:B------:R-:W0:Y:S02]  /*9870*/  SHFL.IDX PT, R3, R8, 0x1f, 0x1f ;  /* 0x03e01f0008037f89 */ /* 0x000e2400000e0000 */
[----:B0-----:R-:W-:-:S04]  /*9880*/  IMAD R2, R3, UR4, RZ ;  /* 0x0000000403027c24 */ /* 0x001fc8000f8e02ff */
[----:B------:R-:W-:-:S05]  /*9890*/  IMAD.IADD R5, R2, 0x1, R5 ;  /* 0x0000000102057824 */ /* 0x000fca00078e0205 */
[----:B------:R-:W-:-:S13]  /*98a0*/  ISETP.GT.AND P0, PT, R5, UR6, PT ;  /* 0x0000000605007c0c */ /* 0x000fda000bf04270 */
[----:B------:R-:W-:Y:S05]  /*98b0*/  @!P0 BRA `(.L_x_169) ;  /* 0xfffffffc00648947 */ /* 0x000fea000383ffff */
.L_x_165:
[----:B------:R-:W-:-:S04]  /*98c0*/  IMAD.IADD R11, R5, 0x1, -R2 ;  /* 0x00000001050b7824 */ /* 0x000fc800078e0a02 */
[----:B------:R-:W-:-:S05]  /*98d0*/  IMAD R2, R8, UR4, R11 ;  /* 0x0000000408027c24 */ /* 0x000fca000f8e020b */
[----:B------:R-:W-:-:S13]  /*98e0*/  ISETP.GT.AND P0, PT, R2, UR6, PT ;  /* 0x0000000602007c0c */ /* 0x000fda000bf04270 */
[----:B------:R-:W-:-:S04]  /*98f0*/  VOTE.ANY R7, PT, !P0 ;  /* 0x0000000000077806 */ /* 0x000fc800040e0100 */
[----:B------:R-:W0:Y:S01]  /*9900*/  POPC R19, R7 ;  /* 0x0000000700137309 */ /* 0x000e220000000000 */
[----:B------:R-:W-:Y:S01]  /*9910*/  ISETP.NE.AND P0, PT, R7, RZ, PT ;  /* 0x000000ff0700720c */ /* 0x000fe20003f05270 */
[----:B0-----:R-:W0:Y:S02]  /*9920*/  SHFL.IDX PT, R0, R0, R19, 0x1f ;  /* 0x00001f1300007589 */ /* 0x001e2400000e0000 */
[----:B0-----:R-:W-:-:S04]  /*9930*/  IABS R5, R0 ;  /* 0x0000000000057213 */ /* 0x001fc80000000000 */
[----:B------:R-:W0:Y:S08]  /*9940*/  I2F.RP R9, R5 ;  /* 0x0000000500097306 */ /* 0x000e300000209400 */
[----:B0-----:R-:W0:Y:S02]  /*9950*/  MUFU.RCP R9, R9 ;  /* 0x0000000900097308 */ /* 0x001e240000001000 */
[----:B0-----:R-:W-:-:S06]  /*9960*/  VIADD R2, R9, 0xffffffe ;  /* 0x0ffffffe09027836 */ /* 0x001fcc0000000000 */
[----:B------:R0:W1:Y:S01]  /*9970*/  F2I.FTZ.U32.TRUNC.NTZ R3, R2 ;  /* 0x0000000200037305 */ /* 0x000062000021f000 */
[----:B------:R-:W-:Y:S05]  /*9980*/  @!P0 BRA `(.L_x_170) ;  /* 0x0000000000088947 */ /* 0x000fea0003800000 */
[----:B------:R-:W-:-:S05]  /*9990*/  VIADD R7, R19, 0xffffffff ;  /* 0xffffffff13077836 */ /* 0x000fca0000000000 */
[----:B------:R2:W3:Y:S02]  /*99a0*/  SHFL.IDX PT, R16, R8, R7, 0x1f ;  /* 0x00001f0708107589 */ /* 0x0004e400000e0000 */
.L_x_170:
[----:B---3--:R-:W-:Y:S01]  /*99b0*/  IMAD R16, R16, UR4, R11 ;  /* 0x0000000410107c24 */ /* 0x008fe2000f8e020b */
[----:B------:R-:W-:Y:S01]  /*99c0*/  IABS R10, R0 ;  /* 0x00000000000a7213 */ /* 0x000fe20000000000 */
[----:B01----:R-:W-:Y:S02]  /*99d0*/  IMAD.MOV R2, RZ, RZ, -R3 ;  /* 0x000000ffff027224 */ /* 0x003fe400078e0a03 */
[----:B------:R-:W-:Y:S01]  /*99e0*/  IMAD.IADD R19, R19, 0x1, R4 ;  /* 0x0000000113137824 */ /* 0x000fe200078e0204 */
[----:B------:R-:W-:Y:S01]  /*99f0*/  IADD3 R9, -R16, UR6, RZ ;  /* 0x0000000610097c10 */ /* 0x000fe2000fffe1ff */
[----:B--2---:R-:W-:Y:S02]  /*9a00*/  IMAD R7, R2, R5, RZ ;  /* 0x0000000502077224 */ /* 0x004fe400078e02ff */
[----:B------:R-:W-:Y:S01]  /*9a10*/  IMAD.MOV.U32 R2, RZ, RZ, RZ ;  /* 0x000000ffff027224 */ /* 0x000fe200078e00ff */
[----:B------:R-:W-:Y:S01]  /*9a20*/  IABS R8, R9 ;  /* 0x0000000900087213 */ /* 0x000fe20000000000 */
[----:B------:R-:W-:-:S02]  /*9a30*/  IMAD.MOV R10, RZ, RZ, -R10 ;  /* 0x000000ffff0a7224 */ /* 0x000fc400078e0a0a */
[----:B------:R-:W-:-:S04]  /*9a40*/  IMAD.HI.U32 R2, R3, R7, R2 ;  /* 0x0000000703027227 */ /* 0x000fc800078e0002 */
[----:B------:R-:W-:Y:S02]  /*9a50*/  IMAD.MOV.U32 R3, RZ, RZ, R8 ;  /* 0x000000ffff037224 */ /* 0x000fe400078e0008 */
[----:B------:R-:W-:Y:S02]  /*9a60*/  IMAD.MOV.U32 R8, RZ, RZ, R10 ;  /* 0x000000ffff087224 */ /* 0x000fe400078e000a */
[----:B------:R-:W-:-:S04]  /*9a70*/  IMAD.HI.U32 R2, R2, R3, RZ ;  /* 0x0000000302027227 */ /* 0x000fc800078e00ff */
[----:B------:R-:W-:Y:S01]  /*9a80*/  IMAD R8, R2, R8, R3 ;  /* 0x0000000802087224 */ /* 0x000fe200078e0203 */
[----:B------:R-:W-:-:S04]  /*9a90*/  LOP3.LUT R3, R9, R0, RZ, 0x3c, !PT ;  /* 0x0000000009037212 */ /* 0x000fc800078e3cff */
[----:B------:R-:W-:-:S13]  /*9aa0*/  ISETP.GT.U32.AND P0, PT, R5, R8, PT ;  /* 0x000000080500720c */ /* 0x000fda0003f04070 */
[----:B------:R-:W-:Y:S02]  /*9ab0*/  @!P0 IMAD.IADD R8, R8, 0x1, -R5 ;  /* 0x0000000108088824 */ /* 0x000fe400078e0a05 */
[----:B------:R-:W-:-:S03]  /*9ac0*/  @!P0 VIADD R2, R2, 0x1 ;  /* 0x0000000102028836 */ /* 0x000fc60000000000 */
[----:B------:R-:W-:-:S13]  /*9ad0*/  ISETP.GE.U32.AND P0, PT, R8, R5, PT ;  /* 0x000000050800720c */ /* 0x000fda0003f06070 */
[----:B------:R-:W-:Y:S01]  /*9ae0*/  @P0 VIADD R2, R2, 0x1 ;  /* 0x0000000102020836 */ /* 0x000fe20000000000 */
[----:B------:R-:W-:-:S13]  /*9af0*/  ISETP.GE.AND P0, PT, R3, RZ, PT ;  /* 0x000000ff0300720c */ /* 0x000fda0003f06270 */
[----:B------:R-:W-:Y:S01]  /*9b00*/  @!P0 IMAD.MOV R2, RZ, RZ, -R2 ;  /* 0x000000ffff028224 */ /* 0x000fe200078e0a02 */
[----:B------:R-:W-:-:S13]  /*9b10*/  ISETP.NE.AND P0, PT, R0, RZ, PT ;  /* 0x000000ff0000720c */ /* 0x000fda0003f05270 */
[----:B------:R-:W-:-:S05]  /*9b20*/  @!P0 LOP3.LUT R2, RZ, R0, RZ, 0x33, !PT ;  /* 0x00000000ff028212 */ /* 0x000fca00078e33ff */
[--C-:B------:R-:W-:Y:S02]  /*9b30*/  IMAD.MOV R17, RZ, RZ, -R2.reuse ;  /* 0x000000ffff117224 */ /* 0x100fe400078e0a02 */
[----:B------:R-:W-:Y:S02]  /*9b40*/  IMAD.MOV.U32 R18, RZ, RZ, R2 ;  /* 0x000000ffff127224 */ /* 0x000fe400078e0002 */
[----:B------:R-:W-:Y:S01]  /*9b50*/  IMAD R17, R0, R17, R9 ;  /* 0x0000001100117224 */ /* 0x000fe200078e0209 */
[----:B------:R-:W-:Y:S06]  /*9b60*/  BRA `(.L_x_171) ;  /* 0x00000000000c7947 */ /* 0x000fec0003800000 */
.L_x_166:
[----:B------:R-:W-:Y:S02]  /*9b70*/  IMAD.MOV.U32 R17, RZ, RZ, RZ ;  /* 0x000000ffff117224 */ /* 0x000fe400078e00ff */
[----:B------:R-:W-:Y:S02]  /*9b80*/  IMAD.U32 R16, RZ, RZ, UR6 ;  /* 0x00000006ff107e24 */ /* 0x000fe4000f8e00ff */
[----:B------:R-:W-:-:S07]  /*9b90*/  IMAD.MOV.U32 R18, RZ, RZ, RZ ;  /* 0x000000ffff127224 */ /* 0x000fce00078e00ff */
.L_x_171:
[----:B------:R-:W-:Y:S01]  /*9ba0*/  ISETP.NE.AND P0, PT, R27, RZ, PT ;  /* 0x000000ff1b00720c */ /* 0x000fe20003f05270 */
[----:B------:R0:W-:Y:S01]  /*9bb0*/  STL [R1+0xc], RZ ;  /* 0x00000cff01007387 */ /* 0x0001e20000100800 */
[----:B------:R-:W-:Y:S02]  /*9bc0*/  IMAD.MOV.U32 R24, RZ, RZ, 0x1 ;  /* 0x00000001ff187424 */ /* 0x000fe400078e00ff */
[----:B------:R-:W-:-:S09]  /*9bd0*/  IMAD.MOV.U32 R22, RZ, RZ, RZ ;  /* 0x000000ffff167224 */ /* 0x000fd200078e00ff */
[----:B------:R-:W1:Y:S01]  /*9be0*/  @!P0 S2R R3, SR_CgaCtaId ;  /* 0x0000000000038919 */ /* 0x000e620000008800 */
[----:B------:R-:W-:-:S04]  /*9bf0*/  @!P0 MOV R0, 0x400 ;  /* 0x0000040000008802 */ /* 0x000fc80000000f00 */
[----:B-1----:R-:W-:-:S05]  /*9c00*/  @!P0 LEA R0, R3, R0, 0x18 ;  /* 0x0000000003008211 */ /* 0x002fca00078ec0ff */
[----:B------:R0:W-:Y:S01]  /*9c10*/  @!P0 STS.128 [R0+0x308d0], R16 ;  /* 0x0308d01000008388 */ /* 0x0001e20000000c00 */
[----:B------:R-:W-:Y:S06]  /*9c20*/  BAR.ARV 0x5, 0x1a0 ;  /* 0x0146800000007b1d */ /* 0x000fec0000002000 */
[----:B------:R-:W-:-:S13]  /*9c30*/  ISETP.GE.AND P0, PT, R19, UR5, PT ;  /* 0x0000000513007c0c */ /* 0x000fda000bf06270 */
[----:B------:R-:W-:Y:S05]  /*9c40*/  @P0 BRA `(.L_x_172) ;  /* 0x0000003000140947 */ /* 0x000fea0003800000 */
[----:B------:R1:W-:Y:S01]  /*9c50*/  STL [R1+0xc], RZ ;  /* 0x00000cff01007387 */ /* 0x0003e20000100800 */
[----:B------:R-:W-:Y:S01]  /*9c60*/  IMAD.MOV.U32 R24, RZ, RZ, 0x1 ;  /* 0x00000001ff187424 */ /* 0x000fe200078e00ff */
[----:B------:R-:W-:Y:S01]  /*9c70*/  ULDC UR37, c[0x0][0xc] ;  /* 0x0000030000257ab9 */ /* 0x000fe20000000800 */
[----:B------:R-:W-:Y:S01]  /*9c80*/  IMAD.MOV.U32 R22, RZ, RZ, RZ ;  /* 0x000000ffff167224 */ /* 0x000fe200078e00ff */
[----:B------:R-:W-:-:S06]  /*9c90*/  ULDC.64 UR38, c[0x0][0x198] ;  /* 0x0000660000267ab9 */ /* 0x000fcc0000000a00 */
.L_x_235:
[----:B--2---:R-:W2:Y:S02]  /*9ca0*/  LDC.64 R28, c[0x0][0xc60] ;  /* 0x00031800ff1c7b82 */ /* 0x004ea40000000a00 */
[----:B--2---:R-:W-:-:S06]  /*9cb0*/  IMAD.WIDE R28, R19, 0x4, R28 ;  /* 0x00000004131c7825 */ /* 0x004fcc00078e021c */
[----:B------:R-:W2:Y:S01]  /*9cc0*/  LDG.E R28, desc[UR46][R28.64] ;  /* 0x0000002e1c1c7981 */ /* 0x000ea2000c1e1900 */
[----:B------:R-:W-:Y:S05]  /*9cd0*/  YIELD ;  /* 0x0000000000007946 */ /* 0x000fea0003800000 */
[----:B------:R-:W-:Y:S01]  /*9ce0*/  ULDC.64 UR4, c[0x0][0xa28] ;  /* 0x00028a0000047ab9 */ /* 0x000fe20000000a00 */
[----:B------:R-:W-:Y:S01]  /*9cf0*/  IMAD.MOV.U32 R23, RZ, RZ, RZ ;  /* 0x000000ffff177224 */ /* 0x000fe200078e00ff */
[----:B------:R-:W-:-:S04]  /*9d00*/  ISETP.NE.U32.AND P0, PT, RZ, UR4, PT ;  /* 0x00000004ff007c0c */ /* 0x000fc8000bf05070 */
[----:B------:R-:W-:Y:S01]  /*9d10*/  ISETP.NE.AND.EX P0, PT, RZ, UR5, PT, P0 ;  /* 0x00000005ff007c0c */ /* 0x000fe2000bf05300 */
[----:B0-----:R-:W-:Y:S01]  /*9d20*/  IMAD.MOV.U32 R0, RZ, RZ, RZ ;  /* 0x000000ffff007224 */ /* 0x001fe200078e00ff */
[----:B--2---:R-:W-:-:S11]  /*9d30*/  SHF.R.S32.HI R5, RZ, 0x1f, R28 ;  /* 0x0000001fff057819 */ /* 0x004fd6000001141c */
[----:B------:R-:W-:-:S04]  /*9d40*/  @P0 LEA R2, P1, R28, UR4, 0x2 ;  /* 0x000000041c020c11 */ /* 0x000fc8000f8210ff */
[----:B------:R-:W-:Y:S01]  /*9d50*/  @P0 LEA.HI.X R3, R28, UR5, R5, 0x2, P1 ;  /* 0x000000051c030c11 */ /* 0x000fe200088f1405 */
[----:B------:R-:W-:-:S04]  /*9d60*/  ULDC.64 UR4, c[0x0][0xa00] ;  /* 0x0002800000047ab9 */ /* 0x000fc80000000a00 */
[----:B------:R0:W5:Y:S01]  /*9d70*/  @P0 LDG.E R23, desc[UR46][R2.64] ;  /* 0x0000002e02170981 */ /* 0x000162000c1e1900 */
[----:B------:R-:W-:-:S04]  /*9d80*/  ISETP.NE.U32.AND P0, PT, RZ, UR4, PT ;  /* 0x00000004ff007c0c */ /* 0x000fc8000bf05070 */
[----:B------:R-:W-:-:S13]  /*9d90*/  ISETP.NE.AND.EX P0, PT, RZ, UR5, PT, P0 ;  /* 0x00000005ff007c0c */ /* 0x000fda000bf05300 */
[----:B0-----:R-:W-:-:S04]  /*9da0*/  @P0 LEA R2, P1, R28, UR4, 0x2 ;  /* 0x000000041c020c11 */ /* 0x001fc8000f8210ff */
[----:B------:R-:W-:Y:S01]  /*9db0*/  @P0 LEA.HI.X R3, R28, UR5, R5, 0x2, P1 ;  /* 0x000000051c030c11 */ /* 0x000fe200088f1405 */
[----:B------:R-:W-:-:S04]  /*9dc0*/  ULDC.64 UR4, c[0x0][0xa20] ;  /* 0x0002880000047ab9 */ /* 0x000fc80000000a00 */
[----:B------:R-:W2:Y:S01]  /*9dd0*/  @P0 LDG.E R0, desc[UR46][R2.64] ;  /* 0x0000002e02000981 */ /* 0x000ea2000c1e1900 */
[----:B------:R-:W-:Y:S01]  /*9de0*/  ISETP.NE.U32.AND P0, PT, RZ, UR4, PT ;  /* 0x00000004ff007c0c */ /* 0x000fe2000bf05070 */
[----:B------:R-:W-:-:S03]  /*9df0*/  IMAD.SHL.U32 R6, R28, 0x4, RZ ;  /* 0x000000041c067824 */ /* 0x000fc600078e00ff */
[----:B------:R-:W-:-:S13]  /*9e00*/  ISETP.NE.AND.EX P0, PT, RZ, UR5, PT, P0 ;  /* 0x00000005ff007c0c */ /* 0x000fda000bf05300 */
[----:B------:R-:W-:Y:S01]  /*9e10*/  @P0 IADD3 R4, P1, R6, UR4, RZ ;  /* 0x0000000406040c10 */ /* 0x000fe2000ff3e0ff */
[----:B--2---:R0:W-:Y:S04]  /*9e20*/  STL [R1+0x10], R0 ;  /* 0x0000100001007387 */ /* 0x0041e80000100800 */
[----:B------:R2:W-:Y:S01]  /*9e30*/  STL [R1], R6 ;  /* 0x0000000601007387 */ /* 0x0005e20000100800 */
[----:B0-----:R-:W-:-:S04]  /*9e40*/  SHF.L.U64.HI R0, R28, 0x2, R5 ;  /* 0x000000021c007819 */ /* 0x001fc80000010205 */
[----:B------:R-:W-:Y:S01]  /*9e50*/  @P0 IADD3.X R5, R0, UR5, RZ, P1, !PT ;  /* 0x0000000500050c10 */ /* 0x000fe20008ffe4ff */
[----:B------:R-:W-:Y:S01]  /*9e60*/  ULDC.64 UR4, c[0x0][0xa08] ;  /* 0x0002820000047ab9 */ /* 0x000fe20000000a00 */
[----:B------:R0:W-:Y:S01]  /*9e70*/  STL [R1+0x4], R0 ;  /* 0x0000040001007387 */ /* 0x0001e20000100800 */
[----:B------:R-:W-:Y:S01]  /*9e80*/  IADD3 R2, P1, R6, UR4, RZ ;  /* 0x0000000406027c10 */ /* 0x000fe2000ff3e0ff */
[----:B--2---:R-:W-:-:S03]  /*9e90*/  IMAD.MOV.U32 R6, RZ, RZ, RZ ;  /* 0x000000ffff067224 */ /* 0x004fc600078e00ff */
[----:B------:R-:W-:Y:S02]  /*9ea0*/  IADD3.X R3, R0, UR5, RZ, P1, !PT ;  /* 0x0000000500037c10 */ /* 0x000fe40008ffe4ff */
[----:B------:R-:W-:-:S04]  /*9eb0*/  ISETP.NE.U32.AND P1, PT, RZ, UR4, PT ;  /* 0x00000004ff007c0c */ /* 0x000fc8000bf25070 */
[----:B------:R-:W-:Y:S01]  /*9ec0*/  ISETP.NE.AND.EX P1, PT, RZ, UR5, PT, P1 ;  /* 0x00000005ff007c0c */ /* 0x000fe2000bf25310 */
[----:B------:R-:W-:Y:S02]  /*9ed0*/  ULDC.64 UR4, c[0x0][0x3f8] ;  /* 0x0000fe0000047ab9 */ /* 0x000fe40000000a00 */
[----:B------:R-:W-:-:S03]  /*9ee0*/  UISETP.NE.U32.AND UP0, UPT, UR4, URZ, UPT ;  /* 0x0000003f0400728c */ /* 0x000fc6000bf05070 */
[----:B------:R-:W-:Y:S01]  /*9ef0*/  ULDC UR4, c[0x0][0x404] ;  /* 0x0001010000047ab9 */ /* 0x000fe20000000800 */
[----:B------:R-:W-:-:S03]  /*9f00*/  UISETP.NE.AND.EX UP0, UPT, UR5, URZ, UPT, UP0 ;  /* 0x0000003f0500728c */ /* 0x000fc6000bf05300 */
[----:B------:R-:W-:Y:S01]  /*9f10*/  ULDC UR5, c[0x0][0x2e0] ;  /* 0x0000b80000057ab9 */ /* 0x000fe20000000800 */
[----:B------:R-:W-:Y:S02]  /*9f20*/  USEL UR4, UR4, 0x1, UP0 ;  /* 0x0000000104047887 */ /* 0x000fe40008000000 */
[----:B------:R2:W5:Y:S02]  /*9f30*/  @P1 LDG.E R6, desc[UR46][R2.64] ;  /* 0x0000002e02061981 */ /* 0x000564000c1e1900 */
[----:B------:R-:W-:-:S06]  /*9f40*/  UIMAD UR4, UR4, UR5, URZ ;  /* 0x00000005040472a4 */ /* 0x000fcc000f8e023f */
[----:B0-----:R-:W-:-:S06]  /*9f50*/  IMAD.U32 R0, RZ, RZ, UR4 ;  /* 0x00000004ff007e24 */ /* 0x001fcc000f8e00ff */
[----:B------:R2:W5:Y:S01]  /*9f60*/  @P0 LDG.E R0, desc[UR46][R4.64] ;  /* 0x0000002e04000981 */ /* 0x000562000c1e1900 */
[----:B------:R-:W-:Y:S05]  /*9f70*/  @P0 BRA `(.L_x_173) ;  /* 0x0000000000100947 */ /* 0x000fea0003800000 */
[----:B------:R-:W-:Y:S05]  /*9f80*/  @!P1 BRA `(.L_x_173) ;  /* 0x00000000000c9947 */ /* 0x000fea0003800000 */
[----:B--2---:R-:W2:Y:S04]  /*9f90*/  LDG.E R5, desc[UR46][R2.64] ;  /* 0x0000002e02057981 */ /* 0x004ea8000c1e1900 */
[----:B-----5:R-:W2:Y:S02]  /*9fa0*/  LDG.E R0, desc[UR46][R2.64+0x4] ;  /* 0x0000042e02007981 */ /* 0x020ea4000c1e1900 */
[----:B--2---:R-:W-:-:S07]  /*9fb0*/  IMAD.IADD R0, R0, 0x1, -R5 ;  /* 0x0000000100007824 */ /* 0x004fce00078e0a05 */
.L_x_173:
[--C-:B--2--5:R-:W-:Y:S01]  /*9fc0*/  IMAD.IADD R2, R0, 0x1, -R23.reuse ;  /* 0x0000000100027824 */ /* 0x124fe200078e0a17 */
[----:B------:R-:W-:Y:S01]  /*9fd0*/  BSSY B6, `(.L_x_174) ;  /* 0x0000235000067945 */ /* 0x000fe20003800000 */
[----:B------:R-:W-:Y:S02]  /*9fe0*/  IMAD.IADD R23, R6, 0x1, R23 ;  /* 0x0000000106177824 */ /* 0x000fe400078e0217 */
[C---:B------:R-:W-:Y:S01]  /*9ff0*/  VIADD R0, R2.reuse, 0xbf ;  /* 0x000000bf02007836 */ /* 0x040fe20000000000 */
[----:B------:R0:W-:Y:S01]  /*a000*/  STL [R1+0x8], R2 ;  /* 0x0000080201007387 */ /* 0x0001e20000100800 */
[----:B------:R-:W-:Y:S02]  /*a010*/  ISETP.GT.AND P0, PT, R2, RZ, PT ;  /* 0x000000ff0200720c */ /* 0x000fe40003f04270 */
[----:B------:R-:W-:-:S05]  /*a020*/  IMAD.HI R0, R0, 0x2aaaaaab, RZ ;  /* 0x2aaaaaab00007827 */ /* 0x000fca00078e02ff */
[----:B------:R-:W-:-:S04]  /*a030*/  SHF.R.U32.HI R29, RZ, 0x1f, R0 ;  /* 0x0000001fff1d7819 */ /* 0x000fc80000011600 */
[----:B------:R-:W-:Y:S02]  /*a040*/  LEA.HI.SX32 R29, R0, R29, 0x1b ;  /* 0x0000001d001d7211 */ /* 0x000fe400078fdaff */
[----:B0-----:R-:W-:Y:S05]  /*a050*/  @P0 BRA `(.L_x_175) ;  /* 0x00000000003c0947 */ /* 0x001fea0003800000 */
[----:B------:R-:W-:-:S13]  /*a060*/  ISETP.NE.AND P1, PT, R27, RZ, PT ;  /* 0x000000ff1b00720c */ /* 0x000fda0003f25270 */
[----:B------:R-:W-:Y:S05]  /*a070*/  @P1 BRA `(.L_x_176) ;  /* 0x0000002000a81947 */ /* 0x000fea0003800000 */
[----:B------:R-:W0:Y:S01]  /*a080*/  S2R R7, SR_LANEID ;  /* 0x0000000000077919 */ /* 0x000e220000000000 */
[----:B------:R-:W-:Y:S01]  /*a090*/  VOTEU.ANY UR4, UPT, PT ;  /* 0x0000000000047886 */ /* 0x000fe200038e0100 */
[----:B------:R-:W2:Y:S01]  /*a0a0*/  LDC.64 R2, c[0x0][0xc38] ;  /* 0x00030e00ff027b82 */ /* 0x000ea20000000a00 */
[----:B------:R-:W0:Y:S08]  /*a0b0*/  FLO.U32 R0, UR4 ;  /* 0x0000000400007d00 */ /* 0x000e3000080e0000 */
[----:B------:R-:W2:Y:S01]  /*a0c0*/  POPC R5, UR4 ;  /* 0x0000000400057d09 */ /* 0x000ea20008000000 */
[----:B0-----:R-:W-:-:S13]  /*a0d0*/  ISETP.EQ.U32.AND P0, PT, R0, R7, PT ;  /* 0x000000070000720c */ /* 0x001fda0003f02070 */
[----:B--2---:R-:W2:Y:S01]  /*a0e0*/  @P0 ATOMG.E.ADD.STRONG.GPU PT, R3, desc[UR46][R2.64], R5 ;  /* 0x00000005020309a8 */ /* 0x004ea200081ee1ee */
[----:B------:R-:W0:Y:S02]  /*a0f0*/  S2R R4, SR_LTMASK ;  /* 0x0000000000047919 */ /* 0x000e240000003900 */
[----:B0-----:R-:W-:-:S04]  /*a100*/  LOP3.LUT R4, R4, UR4, RZ, 0xc0, !PT ;  /* 0x0000000404047c12 */ /* 0x001fc8000f8ec0ff */
[----:B------:R-:W0:Y:S01]  /*a110*/  POPC R7, R4 ;  /* 0x0000000400077309 */ /* 0x000e220000000000 */
[----:B--2---:R-:W0:Y:S02]  /*a120*/  SHFL.IDX PT, R0, R3, R0, 0x1f ;  /* 0x00001f0003007589 */ /* 0x004e2400000e0000 */
[----:B0-----:R-:W-:Y:S01]  /*a130*/  IADD3 R16, R0, UR37, R7 ;  /* 0x0000002500107c10 */ /* 0x001fe2000fffe007 */
[----:B------:R-:W-:Y:S06]  /*a140*/  BRA `(.L_x_176) ;  /* 0x0000002000747947 */ /* 0x000fec0003800000 */
.L_x_175:
[----:B------:R-:W0:Y:S01]  /*a150*/  S2R R3, SR_CgaCtaId ;  /* 0x0000000000037919 */ /* 0x000e220000008800 */
[----:B------:R-:W-:-:S04]  /*a160*/  MOV R26, 0x400 ;  /* 0x00000400001a7802 */ /* 0x000fc80000000f00 */
[----:B0-----:R-:W-:-:S05]  /*a170*/  LEA R26, R3, R26, 0x18 ;  /* 0x0000001a031a7211 */ /* 0x001fca00078ec0ff */
[----:B------:R-:W-:-:S05]  /*a180*/  VIADD R0, R26, 0x12400 ;  /* 0x000124001a007836 */ /* 0x000fca0000000000 */
[----:B------:R-:W-:-:S13]  /*a190*/  LOP3.LUT P0, RZ, R0, 0x3ff, RZ, 0xc0, !PT ;  /* 0x000003ff00ff7812 */ /* 0x000fda000780c0ff */
[----:B------:R-:W-:Y:S05]  /*a1a0*/  @!P0 BRA `(.L_x_177) ;  /* 0x0000000000408947 */ /* 0x000fea0003800000 */
[----:B------:R-:W-:Y:S01]  /*a1b0*/  MOV R2, 0x0 ;  /* 0x0000000000027802 */ /* 0x000fe20000000f00 */
[----:B------:R-:W-:Y:S01]  /*a1c0*/  ULDC.64 UR6, c[0x4][0xa8] ;  /* 0x01002a0000067ab9 */ /* 0x000fe20000000a00 */
[----:B------:R-:W-:Y:S01]  /*a1d0*/  ULDC.64 UR8, c[0x4][0xb0] ;  /* 0x01002c0000087ab9 */ /* 0x000fe20000000a00 */
[----:B------:R-:W-:Y:S01]  /*a1e0*/  ULDC.64 UR4, c[0x4][0x30] ;  /* 0x01000c0000047ab9 */ /* 0x000fe20000000a00 */
[----:B------:R-:W-:Y:S02]  /*a1f0*/  IMAD.U32 R4, RZ, RZ, UR6 ;  /* 0x00000006ff047e24 */ /* 0x000fe4000f8e00ff */
[----:B------:R-:W0:Y:S01]  /*a200*/  LDC.64 R2, c[0x4][R2] ;  /* 0x0100000002027b82 */ /* 0x000e220000000a00 */
        /* <DEDUP_REMOVED lines=9> */
[----:B01----:R-:W-:Y:S05]  /*a2a0*/  CALL.ABS.NOINC R2 ;  /* 0x0000000002007343 */ /* 0x003fea0003c00000 */
.L_x_177:
        /* <DEDUP_REMOVED lines=8> */
[----:B------:R-:W-:Y:S01]  /*a330*/  IMAD.U32 R4, RZ, RZ, UR6 ;  /* 0x00000006ff047e24 */ /* 0x000fe2000f8e00ff */
[----:B------:R-:W-:Y:S01]  /*a340*/  MOV R11, UR5 ;  /* 0x00000005000b7c02 */ /* 0x000fe20008000f00 */
        /* <DEDUP_REMOVED lines=8> */
[----:B-12---:R-:W-:Y:S05]  /*a3d0*/  CALL.ABS.NOINC R2 ;  /* 0x0000000002007343 */ /* 0x006fea0003c00000 */
.L_x_179:
        /* <DEDUP_REMOVED lines=15> */
[----:B0-----:R-:W-:Y:S05]  /*a4d0*/  CALL.ABS.NOINC R2 ;  /* 0x0000000002007343 */ /* 0x001fea0003c00000 */
.L_x_178:
[----:B------:R-:W2:Y:S01]  /*a4e0*/  LDL.LU R2, [R1] ;  /* 0x0000000001027983 */ /* 0x000ea20000300800 */
[----:B------:R-:W-:Y:S01]  /*a4f0*/  ULDC.64 UR4, c[0x0][0x9f8] ;  /* 0x00027e0000047ab9 */ /* 0x000fe20000000a00 */
[----:B------:R-:W0:Y:S02]  /*a500*/  LDC R0, c[0x0][0x428] ;  /* 0x00010a00ff007b82 */ /* 0x000e240000000800 */
[----:B------:R-:W3:Y:S04]  /*a510*/  LDL.LU R21, [R1+0x4] ;  /* 0x0000040001157983 */ /* 0x000ee80000300800 */
[----:B------:R-:W4:Y:S01]  /*a520*/  LDL.LU R20, [R1+0x10] ;  /* 0x0000100001147983 */ /* 0x000f220000300800 */
[----:B------:R-:W-:Y:S01]  /*a530*/  ISETP.NE.U32.AND P0, PT, RZ, UR4, PT ;  /* 0x00000004ff007c0c */ /* 0x000fe2000bf05070 */
[----:B------:R-:W-:-:S03]  /*a540*/  IMAD.MOV.U32 R6, RZ, RZ, R28 ;  /* 0x000000ffff067224 */ /* 0x000fc600078e001c */
[----:B------:R-:W-:Y:S02]  /*a550*/  ISETP.NE.AND.EX P0, PT, RZ, UR5, PT, P0 ;  /* 0x00000005ff007c0c */ /* 0x000fe4000bf05300 */
[----:B------:R-:W-:-:S13]  /*a560*/  ISETP.NE.AND P6, PT, R27, RZ, PT ;  /* 0x000000ff1b00720c */ /* 0x000fda0003fc5270 */
[----:B------:R-:W-:-:S05]  /*a570*/  VOTEU.ALL UP1, P6 ;  /* 0x00000000003f7886 */ /* 0x000fca0003020000 */
[----:B------:R-:W-:-:S04]  /*a580*/  @!UP1 UIADD3 UR8, UP0, UR38, 0x270, URZ ;  /* 0x0000027026089890 */ /* 0x000fc8000ff1e03f */
[----:B------:R-:W-:-:S03]  /*a590*/  @!UP1 UIADD3.X UR9, URZ, UR39, URZ, UP0, !UPT ;  /* 0x000000273f099290 */ /* 0x000fc600087fe43f */
[----:B------:R-:W-:Y:S01]  /*a5a0*/  VOTEU.ALL UP0, P6 ;  /* 0x00000000003f7886 */ /* 0x000fe20003000000 */
[----:B--2---:R-:W-:-:S04]  /*a5b0*/  @P0 IADD3 R2, P1, R2, UR4, RZ ;  /* 0x0000000402020c10 */ /* 0x004fc8000ff3e0ff */
[----:B---3--:R-:W-:Y:S01]  /*a5c0*/  @P0 IADD3.X R3, R21, UR5, RZ, P1, !PT ;  /* 0x0000000515030c10 */ /* 0x008fe20008ffe4ff */
[----:B------:R-:W-:-:S04]  /*a5d0*/  ULDC.64 UR4, c[0x0][0xa00] ;  /* 0x0002800000047ab9 */ /* 0x000fc80000000a00 */
[----:B------:R2:W5:Y:S01]  /*a5e0*/  @P0 LDG.E R6, desc[UR46][R2.64] ;  /* 0x0000002e02060981 */ /* 0x000562000c1e1900 */
[----:B0-----:R-:W-:Y:S01]  /*a5f0*/  ISETP.NE.AND P0, PT, R0, 0x1, PT ;  /* 0x000000010000780c */ /* 0x001fe20003f05270 */
[----:B------:R-:W-:Y:S01]  /*a600*/  IMAD.MOV.U32 R0, RZ, RZ, R18 ;  /* 0x000000ffff007224 */ /* 0x000fe200078e0012 */
[----:B------:R-:W-:Y:S01]  /*a610*/  PLOP3.LUT P1, PT, P6, PT, PT, 0x8, 0x0 ;  /* 0x000000000000781c */ /* 0x000fe2000372e170 */
[----:B----4-:R-:W-:-:S10]  /*a620*/  IMAD R17, R17, 0xc0, R20 ;  /* 0x000000c011117824 */ /* 0x010fd400078e0214 */
[----:B------:R-:W0:Y:S08]  /*a630*/  @P0 LDC R5, c[0x0][0x42c] ;  /* 0x00010b00ff050b82 */ /* 0x000e300000000800 */
[----:B------:R-:W3:Y:S01]  /*a640*/  @P0 LDC R7, c[0x0][0x430] ;  /* 0x00010c00ff070b82 */ /* 0x000ee20000000800 */
[----:B0-----:R-:W-:-:S05]  /*a650*/  @P0 IMAD.HI.U32 R4, R18, R5, RZ ;  /* 0x0000000512040227 */ /* 0x001fca00078e00ff */
[----:B---3--:R-:W-:Y:S02]  /*a660*/  @P0 SHF.R.U32.HI R0, RZ, R7, R4 ;  /* 0x00000007ff000219 */ /* 0x008fe40000011604 */
[----:B------:R-:W-:-:S04]  /*a670*/  ISETP.NE.U32.AND P0, PT, RZ, UR4, PT ;  /* 0x00000004ff007c0c */ /* 0x000fc8000bf05070 */
[----:B------:R-:W-:-:S04]  /*a680*/  ISETP.NE.AND.EX P0, PT, RZ, UR5, PT, P0 ;  /* 0x00000005ff007c0c */ /* 0x000fc8000bf05300 */
[----:B--2---:R-:W-:-:S09]  /*a690*/  SEL R9, R28, RZ, !P0 ;  /* 0x000000ff1c097207 */ /* 0x004fd20004000000 */
.L_x_180:
        /* <DEDUP_REMOVED lines=9> */
[----:B0-----:R-:W-:Y:S05]  /*a730*/  @P1 BRA.U.ANY `(.L_x_180) ;  /* 0xfffffffd00d81947 */ /* 0x001fea000393ffff */
[----:B------:R-:W0:Y:S01]  /*a740*/  LDC.64 R2, c[0x0][0x3f8] ;  /* 0x0000fe00ff027b82 */ /* 0x000e220000000a00 */
[----:B------:R-:W-:Y:S02]  /*a750*/  ULDC.64 UR4, c[0x0][0xa08] ;  /* 0x0002820000047ab9 */ /* 0x000fe40000000a00 */
[----:B0-----:R-:W-:Y:S01]  /*a760*/  LOP3.LUT P0, RZ, R2, UR4, RZ, 0xfc, !PT ;  /* 0x0000000402ff7c12 */ /* 0x001fe2000f80fcff */
[----:B------:R-:W-:-:S03]  /*a770*/  UMOV UR4, 0xffffffff ;  /* 0xffffffff00047882 */ /* 0x000fc60000000000 */
[----:B------:R-:W-:-:S04]  /*a780*/  LOP3.LUT P0, RZ, R3, UR5, RZ, 0xfc, P0 ;  /* 0x0000000503ff7c12 */ /* 0x000fc8000800fcff */
[----:B-----5:R-:W-:Y:S01]  /*a790*/  SEL R7, R6, RZ, !P0 ;  /* 0x000000ff06077207 */ /* 0x020fe20004000000 */
[----:B------:R-:W-:Y:S08]  /*a7a0*/  BRA.DIV UR4, `(.L_x_181) ;  /* 0x0000002a04987947 */ /* 0x000ff0000b800000 */
.L_x_251:
[----:B------:R-:W-:Y:S01]  /*a7b0*/  UMOV UR4, 0xffffffff ;  /* 0xffffffff00047882 */ /* 0x000fe20000000000 */
[----:B------:R-:W-:Y:S01]  /*a7c0*/  SHF.R.S32.HI R8, RZ, 0x1f, R6 ;  /* 0x0000001fff087819 */ /* 0x000fe20000011406 */
[----:B------:R-:W-:Y:S01]  /*a7d0*/  VIADD R10, R29, 0xffffffff ;  /* 0xffffffff1d0a7836 */ /* 0x000fe20000000000 */
[----:B------:R-:W-:Y:S06]  /*a7e0*/  BRA.DIV UR4, `(.L_x_182) ;  /* 0x0000002a04bc7947 */ /* 0x000fec000b800000 */
[----:B------:R-:W-:-:S13]  /*a7f0*/  ELECT P6, URZ, PT ;  /* 0x00000000003f782f */ /* 0x000fda00038c0000 */
.L_x_254:
[----:B------:R-:W-:Y:S05]  /*a800*/  @!P6 BRA `(.L_x_183) ;  /* 0x0000000000d0e947 */ /* 0x000fea0003800000 */
[----:B------:R-:W-:Y:S01]  /*a810*/  ISETP.NE.U32.AND P0, PT, R2, RZ, PT ;  /* 0x000000ff0200720c */ /* 0x000fe20003f05070 */
[----:B------:R-:W-:-:S03]  /*a820*/  IMAD.MOV.U32 R25, RZ, RZ, R10 ;  /* 0x000000ffff197224 */ /* 0x000fc600078e000a */
[----:B------:R-:W-:-:S13]  /*a830*/  ISETP.NE.AND.EX P0, PT, R3, RZ, PT, P0 ;  /* 0x000000ff0300720c */ /* 0x000fda0003f05300 */
[----:B------:R-:W-:Y:S05]  /*a840*/  @!P0 BRA `(.L_x_184) ;  /* 0x0000000000488947 */ /* 0x000fea0003800000 */
[----:B------:R-:W0:Y:S01]  /*a850*/  LDC R25, c[0x0][0x41c] ;  /* 0x00010700ff197b82 */ /* 0x000e220000000800 */
[----:B------:R-:W-:Y:S01]  /*a860*/  IMAD.MOV.U32 R7, RZ, RZ, R10 ;  /* 0x000000ffff077224 */ /* 0x000fe200078e000a */
[----:B------:R-:W-:Y:S02]  /*a870*/  ULDC.64 UR4, c[0x0][0x408] ;  /* 0x0001020000047ab9 */ /* 0x000fe40000000a00 */
[----:B------:R-:W-:-:S04]  /*a880*/  IMAD R11, R8, UR4, RZ ;  /* 0x00000004080b7c24 */ /* 0x000fc8000f8e02ff */
[----:B------:R-:W-:Y:S01]  /*a890*/  IMAD R11, R6, UR5, R11 ;  /* 0x00000005060b7c24 */ /* 0x000fe2000f8e020b */
[----:B0-----:R-:W-:-:S13]  /*a8a0*/  ISETP.NE.AND P0, PT, R25, 0x1, PT ;  /* 0x000000011900780c */ /* 0x001fda0003f05270 */
[----:B------:R-:W0:Y:S02]  /*a8b0*/  @P0 LDC.64 R4, c[0x0][0x420] ;  /* 0x00010800ff040b82 */ /* 0x000e240000000a00 */
[----:B0-----:R-:W-:-:S05]  /*a8c0*/  @P0 IMAD.HI.U32 R4, R10, R4, RZ ;  /* 0x000000040a040227 */ /* 0x001fca00078e00ff */
[----:B------:R-:W-:-:S04]  /*a8d0*/  @P0 SHF.R.U32.HI R7, RZ, R5, R4 ;  /* 0x00000005ff070219 */ /* 0x000fc80000011604 */
[--C-:B------:R-:W-:Y:S01]  /*a8e0*/  SHF.R.S32.HI R5, RZ, 0x1f, R7.reuse ;  /* 0x0000001fff057819 */ /* 0x100fe20000011407 */
[----:B------:R-:W-:-:S04]  /*a8f0*/  IMAD.MOV.U32 R4, RZ, RZ, R7 ;  /* 0x000000ffff047224 */ /* 0x000fc800078e0007 */
[----:B------:R-:W-:-:S04]  /*a900*/  IMAD.WIDE.U32 R4, R6, UR4, R4 ;  /* 0x0000000406047c25 */ /* 0x000fc8000f8e0004 */
[----:B------:R-:W-:Y:S01]  /*a910*/  IMAD.IADD R5, R5, 0x1, R11 ;  /* 0x0000000105057824 */ /* 0x000fe200078e020b */
[----:B------:R-:W-:-:S04]  /*a920*/  LEA R12, P0, R4, R2, 0x2 ;  /* 0x00000002040c7211 */ /* 0x000fc800078010ff */
[----:B------:R-:W-:Y:S01]  /*a930*/  LEA.HI.X R13, R4, R3, R5, 0x2, P0 ;  /* 0x00000003040d7211 */ /* 0x000fe200000f1405 */
[----:B------:R-:W-:-:S04]  /*a940*/  IMAD.MOV R4, RZ, RZ, -R7 ;  /* 0x000000ffff047224 */ /* 0x000fc800078e0a07 */
[----:B------:R0:W5:Y:S01]  /*a950*/  LDG.E R7, desc[UR46][R12.64] ;  /* 0x0000002e0c077981 */ /* 0x000162000c1e1900 */
[----:B------:R-:W-:-:S07]  /*a960*/  IMAD R25, R25, R4, R10 ;  /* 0x0000000419197224 */ /* 0x000fce00078e020a */
.L_x_184:
[----:B------:R-:W-:Y:S01]  /*a970*/  IMAD R5, R22, 0x8, R26 ;  /* 0x0000000816057824 */ /* 0x000fe200078e021a */
[----:B------:R-:W-:-:S04]  /*a980*/  SHF.L.U32 R4, R24, 0x1f, RZ ;  /* 0x0000001f18047819 */ /* 0x000fc800000006ff */
[----:B------:R-:W2:Y:S02]  /*a990*/  SYNCS.PHASECHK.TRANS64.TRYWAIT P0, [R5+URZ+0x30840], R4 ;  /* 0x03084004050075a7 */ /* 0x000ea4000800017f */
[----:B--2---:R-:W-:Y:S05]  /*a9a0*/  @!P0 BRA `(.L_x_185) ;  /* 0x00000028006c8947 */ /* 0x004fea0003800000 */
.L_x_255:
[----:B------:R-:W3:Y:S02]  /*a9b0*/  S2R R11, SR_TID.X ;  /* 0x00000000000b7919 */ /* 0x000ee40000002100 */
[----:B---3--:R-:W-:-:S04]  /*a9c0*/  LOP3.LUT R11, R11, 0x7f, RZ, 0xc0, !PT ;  /* 0x0000007f0b0b7812 */ /* 0x008fc800078ec0ff */
[----:B------:R-:W-:-:S13]  /*a9d0*/  ISETP.NE.AND P0, PT, R11, RZ, PT ;  /* 0x000000ff0b00720c */ /* 0x000fda0003f05270 */
[----:B------:R-:W-:Y:S05]  /*a9e0*/  @P0 BRA `(.L_x_186) ;  /* 0x0000000000140947 */ /* 0x000fea0003800000 */
[----:B------:R-:W-:Y:S01]  /*a9f0*/  ISETP.NE.AND P1, PT, R27, RZ, PT ;  /* 0x000000ff1b00720c */ /* 0x000fe20003f25270 */
[----:B--2---:R-:W-:-:S04]  /*aa00*/  IMAD.MOV.U32 R4, RZ, RZ, 0x6000 ;  /* 0x00006000ff047424 */ /* 0x004fc800078e00ff */
[----:B------:R3:W-:Y:S08]  /*aa10*/  SYNCS.ARRIVE.TRANS64 RZ, [R5+URZ+0x30830], R4 ;  /* 0x0308300405ff79a7 */ /* 0x0007f0000800003f */
[----:B------:R-:W-:Y:S05]  /*aa20*/  @!P1 BRA `(.L_x_186) ;  /* 0x0000000000049947 */ /* 0x000fea0003800000 */
[----:B------:R-:W-:Y:S01]  /*aa30*/  BPT.TRAP 0x1 ;  /* 0x000000040000795c */ /* 0x000fe20000300000 */
.L_x_186:
        /* <DEDUP_REMOVED lines=8> */
[----:B------:R-:W-:Y:S01]  /*aac0*/  UMOV UR10, URZ ;  /* 0x0000003f000a7c82 */ /* 0x000fe20008000000 */
[----:B------:R-:W-:Y:S02]  /*aad0*/  R2UR UR12, R0 ;  /* 0x00000000000c72ca */ /* 0x000fe400000e0000 */
[----:B-----5:R-:W-:-:S03]  /*aae0*/  R2UR UR13, R7 ;  /* 0x00000000070d72ca */ /* 0x020fc600000e0000 */
[----:B------:R-:W-:-:S04]  /*aaf0*/  UIADD3 UR9, UR9, 0x30830, URZ ;  /* 0x0003083009097890 */ /* 0x000fc8000fffe03f */
[----:B------:R-:W-:Y:S02]  /*ab00*/  UIMAD UR11, UR11, 0xc0, UR4 ;  /* 0x000000c00b0b78a4 */ /* 0x000fe4000f8e0204 */
[----:B------:R-:W-:Y:S01]  /*ab10*/  UIADD3 UR8, UR8, 0x12400, URZ ;  /* 0x0001240008087890 */ /* 0x000fe2000fffe03f */
[----:B------:R-:W-:-:S08]  /*ab20*/  UMOV UR4, 0x0 ;  /* 0x0000000000047882 */ /* 0x000fd00000000000 */
[----:B------:R2:W-:Y:S02]  /*ab30*/  UTMALDG.4D [UR8], [UR6], desc[UR4] ;  /* 0x00000408060075b4 */ /* 0x0005e40008019000 */
[----:B--2---:R-:W-:Y:S01]  /*ab40*/  NOP ;  /* 0x0000000000007918 */ /* 0x004fe20000000000 */
.L_x_183:
[----:B------:R-:W2:Y:S01]  /*ab50*/  LDL.LU R11, [R1+0xc] ;  /* 0x00000c00010b7983 */ /* 0x000ea20000300800 */
[----:B------:R-:W-:Y:S05]  /*ab60*/  WARPSYNC.ALL ;  /* 0x0000000000007948 */ /* 0x000fea0003800000 */
[----:B------:R-:W-:Y:S02]  /*ab70*/  R2UR UR9, R26 ;  /* 0x000000001a0972ca */ /* 0x000fe400000e0000 */
[----:B------:R-:W-:-:S13]  /*ab80*/  ELECT P0, URZ, PT ;  /* 0x00000000003f782f */ /* 0x000fda0003800000 */
[----:B------:R-:W-:Y:S01]  /*ab90*/  @P0 R2UR UR13, R9 ;  /* 0x00000000090d02ca */ /* 0x000fe200000e0000 */
[----:B------:R-:W-:Y:S01]  /*aba0*/  UIADD3 UR4, UP0, UR38, 0x270, URZ ;  /* 0x0000027026047890 */ /* 0x000fe2000ff1e03f */
[----:B------:R-:W-:Y:S01]  /*abb0*/  @P0 R2UR UR12, R18 ;  /* 0x00000000120c02ca */ /* 0x000fe200000e0000 */
[----:B------:R-:W-:Y:S01]  /*abc0*/  UMOV UR6, 0x0 ;  /* 0x0000000000067882 */ /* 0x000fe20000000000 */
[----:B------:R-:W-:Y:S01]  /*abd0*/  @P0 R2UR UR11, R17 ;  /* 0x00000000110b02ca */ /* 0x000fe200000e0000 */
[----:B------:R-:W-:Y:S01]  /*abe0*/  UIADD3.X UR5, URZ, UR39, URZ, UP0, !UPT ;  /* 0x000000273f057290 */ /* 0x000fe200087fe43f */
[----:B------:R-:W-:Y:S01]  /*abf0*/  BSSY B0, `(.L_x_187) ;  /* 0x0000011000007945 */ /* 0x000fe20003800000 */
[----:B------:R-:W-:Y:S01]  /*ac00*/  UMOV UR7, 0x12f00000 ;  /* 0x12f0000000077882 */ /* 0x000fe20000000000 */
[----:B------:R-:W-:Y:S01]  /*ac10*/  UMOV UR10, URZ ;  /* 0x0000003f000a7c82 */ /* 0x000fe20008000000 */
[----:B------:R-:W-:Y:S01]  /*ac20*/  UIADD3 UR8, UR9, 0xc400, URZ ;  /* 0x0000c40009087890 */ /* 0x000fe2000fffe03f */
[----:B------:R-:W-:Y:S01]  /*ac30*/  @P0 IMAD.MOV.U32 R5, RZ, RZ, 0x6000 ;  /* 0x00006000ff050424 */ /* 0x000fe200078e00ff */
[----:B------:R-:W-:Y:S01]  /*ac40*/  BAR.SYNC.DEFER_BLOCKING 0x8, 0x1a0 ;  /* 0x0206800000007b1d */ /* 0x000fe20000010000 */
[----:B------:R-:W-:-:S05]  /*ac50*/  UIADD3 UR9, UR9, 0x30800, URZ ;  /* 0x0003080009097890 */ /* 0x000fca000fffe03f */
[----:B------:R3:W-:Y:S04]  /*ac60*/  @P0 SYNCS.ARRIVE.TRANS64 RZ, [R26+URZ+0x30800], R5 ;  /* 0x030800051aff09a7 */ /* 0x0007e8000800003f */
[----:B------:R4:W-:Y:S01]  /*ac70*/  UTMALDG.4D [UR8], [UR4], desc[UR6] ;  /* 0x00000608040075b4 */ /* 0x0009e20008019000 */
[----:B--2---:R-:W-:-:S05]  /*ac80*/  VIADD R11, R11, 0x1 ;  /* 0x000000010b0b7836 */ /* 0x004fca0000000000 */
[----:B------:R-:W-:Y:S01]  /*ac90*/  LEA.HI R4, R11, R11, RZ, 0x1 ;  /* 0x0000000b0b047211 */ /* 0x000fe200078f08ff */
[----:B------:R4:W-:Y:S03]  /*aca0*/  STL [R1+0xc], R11 ;  /* 0x00000c0b01007387 */ /* 0x0009e60000100800 */
[----:B------:R-:W-:-:S05]  /*acb0*/  LOP3.LUT R4, R4, 0xfffffffe, RZ, 0xc0, !PT ;  /* 0xfffffffe04047812 */ /* 0x000fca00078ec0ff */
[----:B------:R-:W-:-:S05]  /*acc0*/  IMAD.IADD R4, R11, 0x1, -R4 ;  /* 0x000000010b047824 */ /* 0x000fca00078e0a04 */
[----:B---3--:R-:W-:-:S04]  /*acd0*/  SHF.L.U32 R5, R4, 0x1f, RZ ;  /* 0x0000001f04057819 */ /* 0x008fc800000006ff */
[----:B------:R-:W2:Y:S02]  /*ace0*/  SYNCS.PHASECHK.TRANS64.TRYWAIT P0, [R26+URZ+0x30820], R5 ;  /* 0x030820051a0075a7 */ /* 0x000ea4000800017f */
[----:B--2-4-:R-:W-:Y:S05]  /*acf0*/  @!P0 BRA `(.L_x_188) ;  /* 0x0000002400ac8947 */ /* 0x014fea0003800000 */
.L_x_256:
[----:B------:R-:W-:Y:S05]  /*ad00*/  BSYNC B0 ;  /* 0x0000000000007941 */ /* 0x000fea0003800000 */
.L_x_187:
[----:B------:R-:W3:Y:S01]  /*ad10*/  LDL.LU R4, [R1+0x8] ;  /* 0x0000080001047983 */ /* 0x000ee20000300800 */
[----:B------:R-:W-:Y:S01]  /*ad20*/  BSSY B0, `(.L_x_189) ;  /* 0x0000129000007945 */ /* 0x000fe20003800000 */
[----:B---3--:R-:W-:-:S13]  /*ad30*/  ISETP.GE.AND P0, PT, R4, 0xc1, PT ;  /* 0x000000c10400780c */ /* 0x008fda0003f06270 */
[----:B------:R-:W-:Y:S05]  /*ad40*/  @!P0 BRA `(.L_x_190) ;  /* 0x0000001000988947 */ /* 0x000fea0003800000 */
[----:B------:R-:W-:Y:S01]  /*ad50*/  IMAD.MOV R11, RZ, RZ, -R29 ;  /* 0x000000ffff0b7224 */ /* 0x000fe200078e0a1d */
[----:B------:R-:W-:Y:S01]  /*ad60*/  BSSY B1, `(.L_x_191) ;  /* 0x0000066000017945 */ /* 0x000fe20003800000 */
[----:B------:R-:W-:Y:S02]  /*ad70*/  IMAD.MOV.U32 R4, RZ, RZ, 0x1 ;  /* 0x00000001ff047424 */ /* 0x000fe400078e00ff */
[----:B------:R-:W-:-:S03]  /*ad80*/  VIADD R9, R29, 0xfffffffe ;  /* 0xfffffffe1d097836 */ /* 0x000fc60000000000 */
[----:B------:R-:W-:-:S05]  /*ad90*/  VIADDMNMX R11, R11, R4, 0xffffffff, !PT ;  /* 0xffffffff0b0b7446 */ /* 0x000fca0007800104 */
[----:B------:R-:W-:-:S05]  /*ada0*/  IMAD.IADD R4, R29, 0x1, R11 ;  /* 0x000000011d047824 */ /* 0x000fca00078e020b */
[----:B------:R-:W-:-:S04]  /*adb0*/  LOP3.LUT R4, R4, 0x1, RZ, 0xc0, !PT ;  /* 0x0000000104047812 */ /* 0x000fc800078ec0ff */
[----:B------:R-:W-:-:S13]  /*adc0*/  ISETP.NE.U32.AND P0, PT, R4, 0x1, PT ;  /* 0x000000010400780c */ /* 0x000fda0003f05070 */
[----:B------:R-:W-:Y:S05]  /*add0*/  @P0 BRA `(.L_x_192) ;  /* 0x0000000400780947 */ /* 0x000fea0003800000 */
[----:B0-----:R-:W-:Y:S01]  /*ade0*/  VIADD R12, R22, 0x1 ;  /* 0x00000001160c7836 */ /* 0x001fe20000000000 */
[----:B------:R-:W-:Y:S04]  /*adf0*/  BSSY B2, `(.L_x_193) ;  /* 0x0000059000027945 */ /* 0x000fe80003800000 */
[----:B------:R-:W-:-:S04]  /*ae00*/  ISETP.NE.AND P0, PT, R12, 0x2, PT ;  /* 0x000000020c00780c */ /* 0x000fc80003f05270 */
[----:B------:R-:W-:Y:S02]  /*ae10*/  SEL R13, RZ, 0x1, P0 ;  /* 0x00000001ff0d7807 */ /* 0x000fe40000000000 */
[----:B------:R-:W-:Y:S02]  /*ae20*/  SEL R12, R12, RZ, P0 ;  /* 0x000000ff0c0c7207 */ /* 0x000fe40000000000 */
[----:B------:R-:W-:Y:S01]  /*ae30*/  LOP3.LUT R13, R24, R13, RZ, 0x3c, !PT ;  /* 0x0000000d180d7212 */ /* 0x000fe200078e3cff */
[----:B------:R-:W-:Y:S06]  /*ae40*/  @!P6 BRA `(.L_x_194) ;  /* 0x00000004004ce947 */ /* 0x000fec0003800000 */
        /* <DEDUP_REMOVED lines=10> */
[----:B--2---:R-:W0:Y:S02]  /*aef0*/  @P0 LDC.64 R4, c[0x0][0x420] ;  /* 0x00010800ff040b82 */ /* 0x004e240000000a00 */
        /* <DEDUP_REMOVED lines=9> */
[----:B------:R-:W-:Y:S02]  /*af90*/  IMAD R9, R15, R4, R9 ;  /* 0x000000040f097224 */ /* 0x000fe400078e0209 */
[----:B------:R0:W5:Y:S05]  /*afa0*/  LDG.E R4, desc[UR46][R2.64] ;  /* 0x0000002e02047981 */ /* 0x00016a000c1e1900 */
.L_x_195:
[----:B0-----:R-:W-:Y:S01]  /*afb0*/  IMAD R3, R12, 0x8, R26 ;  /* 0x000000080c037824 */ /* 0x001fe200078e021a */
[----:B------:R-:W-:-:S04]  /*afc0*/  SHF.L.U32 R2, R13, 0x1f, RZ ;  /* 0x0000001f0d027819 */ /* 0x000fc800000006ff */
[----:B------:R-:W0:Y:S02]  /*afd0*/  SYNCS.PHASECHK.TRANS64.TRYWAIT P0, [R3+URZ+0x30840], R2 ;  /* 0x03084002030075a7 */ /* 0x000e24000800017f */
[----:B0-----:R-:W-:Y:S05]  /*afe0*/  @!P0 BRA `(.L_x_196) ;  /* 0x0000002400048947 */ /* 0x001fea0003800000 */
.L_x_257:
[----:B--2---:R-:W2:Y:S02]  /*aff0*/  S2R R5, SR_TID.X ;  /* 0x0000000000057919 */ /* 0x004ea40000002100 */
[----:B--2---:R-:W-:-:S04]  /*b000*/  LOP3.LUT R5, R5, 0x7f, RZ, 0xc0, !PT ;  /* 0x0000007f05057812 */ /* 0x004fc800078ec0ff */
[----:B------:R-:W-:-:S13]  /*b010*/  ISETP.NE.AND P1, PT, R5, RZ, PT ;  /* 0x000000ff0500720c */ /* 0x000fda0003f25270 */
[----:B------:R-:W-:Y:S05]  /*b020*/  @P1 BRA `(.L_x_197) ;  /* 0x0000000000141947 */ /* 0x000fea0003800000 */
[----:B------:R-:W-:Y:S01]  /*b030*/  ISETP.NE.AND P0, PT, R27, RZ, PT ;  /* 0x000000ff1b00720c */ /* 0x000fe20003f05270 */
[----:B0-----:R-:W-:-:S04]  /*b040*/  IMAD.MOV.U32 R2, RZ, RZ, 0x6000 ;  /* 0x00006000ff027424 */ /* 0x001fc800078e00ff */
[----:B------:R2:W-:Y:S08]  /*b050*/  SYNCS.ARRIVE.TRANS64 RZ, [R3+URZ+0x30830], R2 ;  /* 0x0308300203ff79a7 */ /* 0x0005f0000800003f */
[----:B------:R-:W-:Y:S05]  /*b060*/  @!P0 BRA `(.L_x_197) ;  /* 0x0000000000048947 */ /* 0x000fea0003800000 */
[----:B------:R-:W-:Y:S01]  /*b070*/  BPT.TRAP 0x1 ;  /* 0x000000040000795c */ /* 0x000fe20000300000 */
.L_x_197:
[----:B0-2---:R-:W-:Y:S01]  /*b080*/  IMAD R2, R12, 0x6000, R26 ;  /* 0x000060000c027824 */ /* 0x005fe200078e021a */
        /* <DEDUP_REMOVED lines=8> */
[----:B------:R-:W-:Y:S01]  /*b110*/  R2UR UR12, R0 ;  /* 0x00000000000c72ca */ /* 0x000fe200000e0000 */
[----:B------:R-:W-:Y:S01]  /*b120*/  UMOV UR5, 0x14f00000 ;  /* 0x14f0000000057882 */ /* 0x000fe20000000000 */
[----:B-----5:R-:W-:Y:S01]  /*b130*/  R2UR UR13, R4 ;  /* 0x00000000040d72ca */ /* 0x020fe200000e0000 */
[----:B------:R-:W-:Y:S01]  /*b140*/  UMOV UR10, URZ ;  /* 0x0000003f000a7c82 */ /* 0x000fe20008000000 */
[----:B------:R-:W-:Y:S01]  /*b150*/  SHF.L.U32 R5, R24, 0x1f, RZ ;  /* 0x0000001f18057819 */ /* 0x000fe200000006ff */
[----:B------:R-:W-:-:S04]  /*b160*/  UIADD3 UR9, UR9, 0x30830, URZ ;  /* 0x0003083009097890 */ /* 0x000fc8000fffe03f */
[----:B------:R-:W-:Y:S02]  /*b170*/  UIMAD UR11, UR11, 0xc0, UR4 ;  /* 0x000000c00b0b78a4 */ /* 0x000fe4000f8e0204 */
[----:B------:R-:W-:Y:S01]  /*b180*/  UIADD3 UR8, UR8, 0x12400, URZ ;  /* 0x0001240008087890 */ /* 0x000fe2000fffe03f */
[----:B------:R-:W-:-:S08]  /*b190*/  UMOV UR4, 0x0 ;  /* 0x0000000000047882 */ /* 0x000fd00000000000 */
[----:B------:R0:W-:Y:S01]  /*b1a0*/  UTMALDG.4D [UR8], [UR6], desc[UR4] ;  /* 0x00000408060075b4 */ /* 0x0001e20008019000 */
[----:B------:R-:W2:Y:S02]  /*b1b0*/  SYNCS.PHASECHK.TRANS64.TRYWAIT P0, [R2+URZ+0x60], R5 ;  /* 0x00006005020075a7 */ /* 0x000ea4000800017f */
[----:B0-2---:R-:W-:Y:S05]  /*b1c0*/  @!P0 BRA `(.L_x_198) ;  /* 0x0000002000a08947 */ /* 0x005fea0003800000 */
.L_x_258:
[----:B------:R-:W-:Y:S05]  /*b1d0*/  @P1 BRA `(.L_x_199) ;  /* 0x0000000000181947 */ /* 0x000fea0003800000 */
[----:B------:R-:W-:Y:S01]  /*b1e0*/  ISETP.NE.AND P0, PT, R27, RZ, PT ;  /* 0x000000ff1b00720c */ /* 0x000fe20003f05270 */
[----:B0-----:R-:W-:Y:S02]  /*b1f0*/  IMAD R2, R22, 0x8, R26 ;  /* 0x0000000816027824 */ /* 0x001fe400078e021a */
[----:B------:R-:W-:-:S04]  /*b200*/  IMAD.MOV.U32 R3, RZ, RZ, 0x6000 ;  /* 0x00006000ff037424 */ /* 0x000fc800078e00ff */
[----:B------:R2:W-:Y:S06]  /*b210*/  SYNCS.ARRIVE.TRANS64 RZ, [R2+URZ+0x30850], R3 ;  /* 0x0308500302ff79a7 */ /* 0x0005ec000800003f */
[----:B------:R-:W-:Y:S05]  /*b220*/  @!P0 BRA `(.L_x_199) ;  /* 0x0000000000048947 */ /* 0x000fea0003800000 */
[----:B------:R-:W-:Y:S01]  /*b230*/  BPT.TRAP 0x1 ;  /* 0x000000040000795c */ /* 0x000fe20000300000 */
.L_x_199:
[C-C-:B0-2---:R-:W-:Y:S01]  /*b240*/  IMAD R2, R22.reuse, 0x8, R26.reuse ;  /* 0x0000000816027824 */ /* 0x145fe200078e021a */
[----:B------:R-:W-:Y:S01]  /*b250*/  R2UR UR11, R25 ;  /* 0x00000000190b72ca */ /* 0x000fe200000e0000 */
        /* <DEDUP_REMOVED lines=9> */
[----:B------:R-:W-:Y:S01]  /*b2f0*/  R2UR UR12, R0 ;  /* 0x00000000000c72ca */ /* 0x000fe200000e0000 */
[----:B------:R-:W-:-:S02]  /*b300*/  IMAD.MOV.U32 R7, RZ, RZ, R4 ;  /* 0x000000ffff077224 */ /* 0x000fc400078e0004 */
[----:B------:R-:W-:Y:S02]  /*b310*/  IMAD.MOV.U32 R25, RZ, RZ, R9 ;  /* 0x000000ffff197224 */ /* 0x000fe400078e0009 */
[----:B------:R-:W-:Y:S02]  /*b320*/  UIMAD UR11, UR11, 0xc0, UR4 ;  /* 0x000000c00b0b78a4 */ /* 0x000fe4000f8e0204 */
[----:B------:R-:W-:Y:S02]  /*b330*/  UIADD3 UR9, UR9, 0x30850, URZ ;  /* 0x0003085009097890 */ /* 0x000fe4000fffe03f */
[----:B------:R-:W-:Y:S01]  /*b340*/  UIADD3 UR8, UR8, 0x400, URZ ;  /* 0x0000040008087890 */ /* 0x000fe2000fffe03f */
[----:B------:R-:W-:-:S08]  /*b350*/  UMOV UR4, 0x0 ;  /* 0x0000000000047882 */ /* 0x000fd00000000000 */
[----:B------:R0:W-:Y:S02]  /*b360*/  UTMALDG.4D [UR8], [UR6], desc[UR4] ;  /* 0x00000408060075b4 */ /* 0x0001e40008019000 */
[----:B0-----:R-:W-:Y:S01]  /*b370*/  NOP ;  /* 0x0000000000007918 */ /* 0x001fe20000000000 */
.L_x_194:
[----:B------:R-:W-:Y:S05]  /*b380*/  BSYNC B2 ;  /* 0x0000000000027941 */ /* 0x000fea0003800000 */
.L_x_193:
[----:B------:R-:W-:Y:S02]  /*b390*/  VIADD R9, R29, 0xfffffffd ;  /* 0xfffffffd1d097836 */ /* 0x000fe40000000000 */
[----:B------:R-:W-:Y:S02]  /*b3a0*/  IMAD.MOV.U32 R22, RZ, RZ, R12 ;  /* 0x000000ffff167224 */ /* 0x000fe400078e000c */
[----:B------:R-:W-:-:S07]  /*b3b0*/  IMAD.MOV.U32 R24, RZ, RZ, R13 ;  /* 0x000000ffff187224 */ /* 0x000fce00078e000d */
.L_x_192:
[----:B------:R-:W-:Y:S05]  /*b3c0*/  BSYNC B1 ;  /* 0x0000000000017941 */ /* 0x000fea0003800000 */
.L_x_191:
[----:B------:R-:W-:-:S05]  /*b3d0*/  IMAD.MOV R11, RZ, RZ, -R11 ;  /* 0x000000ffff0b7224 */ /* 0x000fca00078e0a0b */
[----:B------:R-:W-:-:S13]  /*b3e0*/  ISETP.NE.AND P0, PT, R10, R11, PT ;  /* 0x0000000b0a00720c */ /* 0x000fda0003f05270 */
[----:B------:R-:W-:Y:S05]  /*b3f0*/  @!P0 BRA `(.L_x_190) ;  /* 0x0000000800ec8947 */ /* 0x000fea0003800000 */
[----:B------:R-:W-:-:S07]  /*b400*/  IMAD.MOV.U32 R4, RZ, RZ, R7 ;  /* 0x000000ffff047224 */ /* 0x000fce00078e0007 */
.L_x_214:
[----:B------:R-:W-:Y:S01]  /*b410*/  VIADD R10, R22, 0x1 ;  /* 0x00000001160a7836 */ /* 0x000fe20000000000 */
[----:B------:R-:W-:Y:S05]  /*b420*/  YIELD ;  /* 0x0000000000007946 */ /* 0x000fea0003800000 */
[----:B------:R-:W-:Y:S01]  /*b430*/  ISETP.NE.AND P0, PT, R10, 0x2, PT ;  /* 0x000000020a00780c */ /* 0x000fe20003f05270 */
[----:B------:R-:W-:Y:S03]  /*b440*/  BSSY B1, `(.L_x_200) ;  /* 0x0000057000017945 */ /* 0x000fe60003800000 */
[----:B------:R-:W-:-:S02]  /*b450*/  SEL R11, RZ, 0x1, P0 ;  /* 0x00000001ff0b7807 */ /* 0x000fc40000000000 */
[----:B------:R-:W-:Y:S02]  /*b460*/  SEL R10, R10, RZ, P0 ;  /* 0x000000ff0a0a7207 */ /* 0x000fe40000000000 */
[----:B------:R-:W-:Y:S01]  /*b470*/  LOP3.LUT R11, R24, R11, RZ, 0x3c, !PT ;  /* 0x0000000b180b7212 */ /* 0x000fe200078e3cff */
[----:B------:R-:W-:Y:S06]  /*b480*/  @!P6 BRA `(.L_x_201) ;  /* 0x000000040048e947 */ /* 0x000fec0003800000 */
[----:B------:R-:W-:Y:S01]  /*b490*/  ULDC.64 UR4, c[0x0][0x3f8] ;  /* 0x0000fe0000047ab9 */ /* 0x000fe20000000a00 */
[----:B0-----:R-:W-:Y:S01]  /*b4a0*/  IMAD.MOV.U32 R12, RZ, RZ, R9 ;  /* 0x000000ffff0c7224 */ /* 0x001fe200078e0009 */
[----:B------:R-:W-:-:S04]  /*b4b0*/  ISETP.NE.U32.AND P0, PT, RZ, UR4, PT ;  /* 0x00000004ff007c0c */ /* 0x000fc8000bf05070 */
[----:B------:R-:W-:-:S13]  /*b4c0*/  ISETP.NE.AND.EX P0, PT, RZ, UR5, PT, P0 ;  /* 0x00000005ff007c0c */ /* 0x000fda000bf05300 */
[----:B------:R-:W-:Y:S05]  /*b4d0*/  @!P0 BRA `(.L_x_202) ;  /* 0x0000000000488947 */ /* 0x000fea0003800000 */
[----:B------:R-:W0:Y:S01]  /*b4e0*/  LDC R12, c[0x0][0x41c] ;  /* 0x00010700ff0c7b82 */ /* 0x000e220000000800 */
[----:B------:R-:W-:Y:S01]  /*b4f0*/  IMAD.MOV.U32 R13, RZ, RZ, R9 ;  /* 0x000000ffff0d7224 */ /* 0x000fe200078e0009 */
[----:B------:R-:W-:Y:S02]  /*b500*/  ULDC.64 UR6, c[0x0][0x408] ;  /* 0x0001020000067ab9 */ /* 0x000fe40000000a00 */
[----:B--2---:R-:W-:-:S04]  /*b510*/  IMAD R5, R8, UR6, RZ ;  /* 0x0000000608057c24 */ /* 0x004fc8000f8e02ff */
        /* <DEDUP_REMOVED lines=9> */
[----:B------:R-:W-:-:S04]  /*b5b0*/  LEA R4, P0, R2, UR4, 0x2 ;  /* 0x0000000402047c11 */ /* 0x000fc8000f8010ff */
[----:B------:R-:W-:-:S05]  /*b5c0*/  LEA.HI.X R5, R2, UR5, R3, 0x2, P0 ;  /* 0x0000000502057c11 */ /* 0x000fca00080f1403 */
[----:B------:R0:W5:Y:S01]  /*b5d0*/  LDG.E R4, desc[UR46][R4.64] ;  /* 0x0000002e04047981 */ /* 0x000162000c1e1900 */
[----:B------:R-:W-:-:S04]  /*b5e0*/  IMAD.MOV R2, RZ, RZ, -R13 ;  /* 0x000000ffff027224 */ /* 0x000fc800078e0a0d */
[----:B------:R-:W-:-:S07]  /*b5f0*/  IMAD R12, R12, R2, R9 ;  /* 0x000000020c0c7224 */ /* 0x000fce00078e0209 */
.L_x_202:
[----:B------:R-:W-:Y:S01]  /*b600*/  IMAD R3, R10, 0x8, R26 ;  /* 0x000000080a037824 */ /* 0x000fe200078e021a */
[----:B------:R-:W-:-:S04]  /*b610*/  SHF.L.U32 R2, R11, 0x1f, RZ ;  /* 0x0000001f0b027819 */ /* 0x000fc800000006ff */
[----:B------:R-:W3:Y:S02]  /*b620*/  SYNCS.PHASECHK.TRANS64.TRYWAIT P0, [R3+URZ+0x30840], R2 ;  /* 0x03084002030075a7 */ /* 0x000ee4000800017f */
[----:B---3--:R-:W-:Y:S05]  /*b630*/  @!P0 BRA `(.L_x_203) ;  /* 0x0000001c00988947 */ /* 0x008fea0003800000 */
.L_x_259:
[----:B0-2---:R-:W0:Y:S02]  /*b640*/  S2R R5, SR_TID.X ;  /* 0x0000000000057919 */ /* 0x005e240000002100 */
[----:B0-----:R-:W-:-:S04]  /*b650*/  LOP3.LUT R5, R5, 0x7f, RZ, 0xc0, !PT ;  /* 0x0000007f05057812 */ /* 0x001fc800078ec0ff */
[----:B------:R-:W-:-:S13]  /*b660*/  ISETP.NE.AND P0, PT, R5, RZ, PT ;  /* 0x000000ff0500720c */ /* 0x000fda0003f05270 */
[----:B------:R-:W-:Y:S05]  /*b670*/  @P0 BRA `(.L_x_204) ;  /* 0x0000000000140947 */ /* 0x000fea0003800000 */
[----:B------:R-:W-:Y:S01]  /*b680*/  ISETP.NE.AND P1, PT, R27, RZ, PT ;  /* 0x000000ff1b00720c */ /* 0x000fe20003f25270 */
[----:B---3--:R-:W-:-:S04]  /*b690*/  IMAD.MOV.U32 R2, RZ, RZ, 0x6000 ;  /* 0x00006000ff027424 */ /* 0x008fc800078e00ff */
[----:B------:R0:W-:Y:S08]  /*b6a0*/  SYNCS.ARRIVE.TRANS64 RZ, [R3+URZ+0x30830], R2 ;  /* 0x0308300203ff79a7 */ /* 0x0001f0000800003f */
[----:B------:R-:W-:Y:S05]  /*b6b0*/  @!P1 BRA `(.L_x_204) ;  /* 0x0000000000049947 */ /* 0x000fea0003800000 */
[----:B------:R-:W-:Y:S01]  /*b6c0*/  BPT.TRAP 0x1 ;  /* 0x000000040000795c */ /* 0x000fe20000300000 */
.L_x_204:
[----:B0--3--:R-:W-:Y:S01]  /*b6d0*/  IMAD R2, R10, 0x6000, R26 ;  /* 0x000060000a027824 */ /* 0x009fe200078e021a */
        /* <DEDUP_REMOVED lines=20> */
.L_x_260:
[----:B------:R-:W-:Y:S05]  /*b820*/  @P0 BRA `(.L_x_206) ;  /* 0x0000000000140947 */ /* 0x000fea0003800000 */
[----:B------:R-:W-:Y:S01]  /*b830*/  ISETP.NE.AND P1, PT, R27, RZ, PT ;  /* 0x000000ff1b00720c */ /* 0x000fe20003f25270 */
[----:B------:R-:W-:-:S04]  /*b840*/  IMAD.MOV.U32 R2, RZ, RZ, 0x6000 ;  /* 0x00006000ff027424 */ /* 0x000fc800078e00ff */
[----:B------:R2:W-:Y:S08]  /*b850*/  SYNCS.ARRIVE.TRANS64 RZ, [R3+URZ+0x50], R2 ;  /* 0x0000500203ff79a7 */ /* 0x0005f0000800003f */
[----:B------:R-:W-:Y:S05]  /*b860*/  @!P1 BRA `(.L_x_206) ;  /* 0x0000000000049947 */ /* 0x000fea0003800000 */
[----:B------:R-:W-:Y:S01]  /*b870*/  BPT.TRAP 0x1 ;  /* 0x000000040000795c */ /* 0x000fe20000300000 */
.L_x_206:
        /* <DEDUP_REMOVED lines=10> */
[----:B------:R-:W-:Y:S01]  /*b920*/  IMAD.MOV.U32 R25, RZ, RZ, R12 ;  /* 0x000000ffff197224 */ /* 0x000fe200078e000c */
[----:B------:R-:W-:Y:S01]  /*b930*/  R2UR UR12, R0 ;  /* 0x00000000000c72ca */ /* 0x000fe200000e0000 */
[----:B------:R-:W-:-:S04]  /*b940*/  IMAD.MOV.U32 R7, RZ, RZ, R4 ;  /* 0x000000ffff077224 */ /* 0x000fc800078e0004 */
[----:B------:R-:W-:Y:S02]  /*b950*/  UIADD3 UR9, UR9, 0x50, URZ ;  /* 0x0000005009097890 */ /* 0x000fe4000fffe03f */
[----:B------:R-:W-:Y:S02]  /*b960*/  UIADD3 UR8, UR8, 0x400, URZ ;  /* 0x0000040008087890 */ /* 0x000fe4000fffe03f */
[----:B------:R-:W-:-:S03]  /*b970*/  UIMAD UR11, UR11, 0xc0, UR4 ;  /* 0x000000c00b0b78a4 */ /* 0x000fc6000f8e0204 */
[----:B------:R-:W-:-:S06]  /*b980*/  UMOV UR4, 0x0 ;  /* 0x0000000000047882 */ /* 0x000fcc0000000000 */
[----:B------:R3:W-:Y:S02]  /*b990*/  UTMALDG.4D [UR8], [UR6], desc[UR4] ;  /* 0x00000408060075b4 */ /* 0x0007e40008019000 */
[----:B---3--:R-:W-:Y:S01]  /*b9a0*/  NOP ;  /* 0x0000000000007918 */ /* 0x008fe20000000000 */
.L_x_201:
[----:B------:R-:W-:Y:S05]  /*b9b0*/  BSYNC B1 ;  /* 0x0000000000017941 */ /* 0x000fea0003800000 */
.L_x_200:
[----:B------:R-:W-:Y:S01]  /*b9c0*/  VIADD R22, R10, 0x1 ;  /* 0x000000010a167836 */ /* 0x000fe20000000000 */
[----:B------:R-:W-:Y:S04]  /*b9d0*/  BSSY B1, `(.L_x_207) ;  /* 0x0000059000017945 */ /* 0x000fe80003800000 */
[----:B------:R-:W-:-:S04]  /*b9e0*/  ISETP.NE.AND P0, PT, R22, 0x2, PT ;  /* 0x000000021600780c */ /* 0x000fc80003f05270 */
[----:B0-----:R-:W-:Y:S02]  /*b9f0*/  SEL R24, RZ, 0x1, P0 ;  /* 0x00000001ff187807 */ /* 0x001fe40000000000 */
[----:B------:R-:W-:Y:S02]  /*ba00*/  SEL R22, R22, RZ, P0 ;  /* 0x000000ff16167207 */ /* 0x000fe40000000000 */
[----:B------:R-:W-:Y:S01]  /*ba10*/  LOP3.LUT R24, R11, R24, RZ, 0x3c, !PT ;  /* 0x000000180b187212 */ /* 0x000fe200078e3cff */
[----:B------:R-:W-:Y:S06]  /*ba20*/  @!P6 BRA `(.L_x_208) ;  /* 0x00000004004ce947 */ /* 0x000fec0003800000 */
[----:B------:R-:W-:Y:S01]  /*ba30*/  ULDC.64 UR4, c[0x0][0x3f8] ;  /* 0x0000fe0000047ab9 */ /* 0x000fe20000000a00 */
[----:B------:R-:W-:Y:S01]  /*ba40*/  VIADD R13, R9, 0xffffffff ;  /* 0xffffffff090d7836 */ /* 0x000fe20000000000 */
        /* <DEDUP_REMOVED lines=21> */
.L_x_209:
[----:B--2---:R-:W-:Y:S01]  /*bba0*/  IMAD R2, R22, 0x8, R26 ;  /* 0x0000000816027824 */ /* 0x004fe200078e021a */
[----:B------:R-:W-:-:S04]  /*bbb0*/  SHF.L.U32 R3, R24, 0x1f, RZ ;  /* 0x0000001f18037819 */ /* 0x000fc800000006ff */
[----:B------:R-:W2:Y:S02]  /*bbc0*/  SYNCS.PHASECHK.TRANS64.TRYWAIT P0, [R2+URZ+0x30840], R3 ;  /* 0x03084003020075a7 */ /* 0x000ea4000800017f */
[----:B--2---:R-:W-:Y:S05]  /*bbd0*/  @!P0 BRA `(.L_x_210) ;  /* 0x0000001800588947 */ /* 0x004fea0003800000 */
.L_x_261:
[----:B0-----:R-:W0:Y:S02]  /*bbe0*/  S2R R5, SR_TID.X ;  /* 0x0000000000057919 */ /* 0x001e240000002100 */
[----:B0-----:R-:W-:-:S04]  /*bbf0*/  LOP3.LUT R5, R5, 0x7f, RZ, 0xc0, !PT ;  /* 0x0000007f05057812 */ /* 0x001fc800078ec0ff */
[----:B------:R-:W-:-:S13]  /*bc00*/  ISETP.NE.AND P0, PT, R5, RZ, PT ;  /* 0x000000ff0500720c */ /* 0x000fda0003f05270 */
[----:B------:R-:W-:Y:S05]  /*bc10*/  @P0 BRA `(.L_x_211) ;  /* 0x0000000000140947 */ /* 0x000fea0003800000 */
[----:B------:R-:W-:Y:S01]  /*bc20*/  ISETP.NE.AND P1, PT, R27, RZ, PT ;  /* 0x000000ff1b00720c */ /* 0x000fe20003f25270 */
[----:B--2---:R-:W-:-:S04]  /*bc30*/  IMAD.MOV.U32 R3, RZ, RZ, 0x6000 ;  /* 0x00006000ff037424 */ /* 0x004fc800078e00ff */
[----:B------:R0:W-:Y:S08]  /*bc40*/  SYNCS.ARRIVE.TRANS64 RZ, [R2+URZ+0x30830], R3 ;  /* 0x0308300302ff79a7 */ /* 0x0001f0000800003f */
[----:B------:R-:W-:Y:S05]  /*bc50*/  @!P1 BRA `(.L_x_211) ;  /* 0x0000000000049947 */ /* 0x000fea0003800000 */
[----:B------:R-:W-:Y:S01]  /*bc60*/  BPT.TRAP 0x1 ;  /* 0x000000040000795c */ /* 0x000fe20000300000 */
.L_x_211:
[----:B0-2---:R-:W-:Y:S01]  /*bc70*/  IMAD R2, R22, 0x6000, R26 ;  /* 0x0000600016027824 */ /* 0x005fe200078e021a */
[----:B------:R-:W-:Y:S01]  /*bc80*/  R2UR UR11, R13 ;  /* 0x000000000d0b72ca */ /* 0x000fe200000e0000 */
[----:B------:R-:W-:Y:S01]  /*bc90*/  VIADD R3, R26, 0x30800 ;  /* 0x000308001a037836 */ /* 0x000fe20000000000 */
[----:B------:R-:W-:Y:S01]  /*bca0*/  R2UR UR4, R23 ;  /* 0x00000000170472ca */ /* 0x000fe200000e0000 */
[----:B------:R-:W-:Y:S01]  /*bcb0*/  UIADD3 UR6, UP0, UR38, 0x370, URZ ;  /* 0x0000037026067890 */ /* 0x000fe2000ff1e03f */
[----:B------:R-:W-:Y:S01]  /*bcc0*/  R2UR UR8, R2 ;  /* 0x00000000020872ca */ /* 0x000fe200000e0000 */
[--C-:B------:R-:W-:Y:S01]  /*bcd0*/  IMAD R2, R22, 0x8, R3.reuse ;  /* 0x0000000816027824 */ /* 0x100fe200078e0203 */
[----:B------:R-:W-:Y:S01]  /*bce0*/  R2UR UR12, R0 ;  /* 0x00000000000c72ca */ /* 0x000fe200000e0000 */
[----:B------:R-:W-:Y:S01]  /*bcf0*/  UIADD3.X UR7, URZ, UR39, URZ, UP0, !UPT ;  /* 0x000000273f077290 */ /* 0x000fe200087fe43f */
[----:B-----5:R-:W-:Y:S01]  /*bd00*/  R2UR UR13, R4 ;  /* 0x00000000040d72ca */ /* 0x020fe200000e0000 */
[----:B------:R-:W-:Y:S01]  /*bd10*/  UMOV UR5, 0x14f00000 ;  /* 0x14f0000000057882 */ /* 0x000fe20000000000 */
[----:B------:R-:W-:Y:S01]  /*bd20*/  R2UR UR9, R2 ;  /* 0x00000000020972ca */ /* 0x000fe200000e0000 */
[----:B------:R-:W-:Y:S01]  /*bd30*/  IMAD R2, R10, 0x8, R3 ;  /* 0x000000080a027824 */ /* 0x000fe200078e0203 */
[----:B------:R-:W-:Y:S01]  /*bd40*/  SHF.L.U32 R11, R11, 0x1f, RZ ;  /* 0x0000001f0b0b7819 */ /* 0x000fe200000006ff */
[----:B------:R-:W-:-:S02]  /*bd50*/  UMOV UR10, URZ ;  /* 0x0000003f000a7c82 */ /* 0x000fc40008000000 */
[----:B------:R-:W-:Y:S02]  /*bd60*/  UIMAD UR11, UR11, 0xc0, UR4 ;  /* 0x000000c00b0b78a4 */ /* 0x000fe4000f8e0204 */
[----:B------:R-:W-:Y:S01]  /*bd70*/  UIADD3 UR8, UR8, 0x12400, URZ ;  /* 0x0001240008087890 */ /* 0x000fe2000fffe03f */
[----:B------:R-:W-:-:S05]  /*bd80*/  UMOV UR4, 0x0 ;  /* 0x0000000000047882 */ /* 0x000fca0000000000 */
[----:B------:R-:W-:-:S09]  /*bd90*/  UIADD3 UR9, UR9, 0x30, URZ ;  /* 0x0000003009097890 */ /* 0x000fd2000fffe03f */
[----:B------:R0:W-:Y:S01]  /*bda0*/  UTMALDG.4D [UR8], [UR6], desc[UR4] ;  /* 0x00000408060075b4 */ /* 0x0001e20008019000 */
[----:B------:R-:W2:Y:S02]  /*bdb0*/  SYNCS.PHASECHK.TRANS64.TRYWAIT P1, [R2+URZ+0x60], R11 ;  /* 0x0000600b020075a7 */ /* 0x000ea4000802017f */
[----:B0-2---:R-:W-:Y:S05]  /*bdc0*/  @!P1 BRA `(.L_x_212) ;  /* 0x0000001400f09947 */ /* 0x005fea0003800000 */
.L_x_262:
[----:B------:R-:W-:Y:S05]  /*bdd0*/  @P0 BRA `(.L_x_213) ;  /* 0x0000000000140947 */ /* 0x000fea0003800000 */
[----:B------:R-:W-:Y:S01]  /*bde0*/  ISETP.NE.AND P1, PT, R27, RZ, PT ;  /* 0x000000ff1b00720c */ /* 0x000fe20003f25270 */
[----:B------:R-:W-:-:S04]  /*bdf0*/  IMAD.MOV.U32 R3, RZ, RZ, 0x6000 ;  /* 0x00006000ff037424 */ /* 0x000fc800078e00ff */
[----:B------:R2:W-:Y:S08]  /*be00*/  SYNCS.ARRIVE.TRANS64 RZ, [R2+URZ+0x50], R3 ;  /* 0x0000500302ff79a7 */ /* 0x0005f0000800003f */
[----:B------:R-:W-:Y:S05]  /*be10*/  @!P1 BRA `(.L_x_213) ;  /* 0x0000000000049947 */ /* 0x000fea0003800000 */
[----:B------:R-:W-:Y:S01]  /*be20*/  BPT.TRAP 0x1 ;  /* 0x000000040000795c */ /* 0x000fe20000300000 */
.L_x_213:
        /* <DEDUP_REMOVED lines=19> */
.L_x_208:
[----:B------:R-:W-:Y:S05]  /*bf60*/  BSYNC B1 ;  /* 0x0000000000017941 */ /* 0x000fea0003800000 */
.L_x_207:
[C---:B------:R-:W-:Y:S01]  /*bf70*/  ISETP.GT.AND P0, PT, R9.reuse, 0x1, PT ;  /* 0x000000010900780c */ /* 0x040fe20003f04270 */
[----:B0-2---:R-:W-:-:S04]  /*bf80*/  VIADD R2, R9, 0xfffffffe ;  /* 0xfffffffe09027836 */ /* 0x005fc80000000000 */
[----:B------:R-:W-:-:S08]  /*bf90*/  IMAD.MOV.U32 R9, RZ, RZ, R2 ;  /* 0x000000ffff097224 */ /* 0x000fd000078e0002 */
[----:B------:R-:W-:Y:S05]  /*bfa0*/  @P0 BRA `(.L_x_214) ;  /* 0xfffffff400180947 */ /* 0x000fea000383ffff */
.L_x_190:
[----:B------:R-:W-:Y:S05]  /*bfb0*/  BSYNC B0 ;  /* 0x0000000000007941 */ /* 0x000fea0003800000 */
.L_x_189:
[----:B------:R-:W-:Y:S01]  /*bfc0*/  ISETP.NE.AND P0, PT, R27, RZ, PT ;  /* 0x000000ff1b00720c */ /* 0x000fe20003f05270 */
[----:B------:R-:W-:-:S12]  /*bfd0*/  BSSY B0, `(.L_x_215) ;  /* 0x000000e000007945 */ /* 0x000fd80003800000 */
[----:B------:R-:W-:Y:S05]  /*bfe0*/  @P0 BRA `(.L_x_216) ;  /* 0x0000000000300947 */ /* 0x000fea0003800000 */
[----:B------:R-:W3:Y:S01]  /*bff0*/  S2R R9, SR_LANEID ;  /* 0x0000000000097919 */ /* 0x000ee20000000000 */
[----:B------:R-:W-:Y:S01]  /*c000*/  VOTEU.ANY UR4, UPT, PT ;  /* 0x0000000000047886 */ /* 0x000fe200038e0100 */
[----:B------:R-:W4:Y:S01]  /*c010*/  LDC.64 R2, c[0x0][0xc38] ;  /* 0x00030e00ff027b82 */ /* 0x000f220000000a00 */
[----:B------:R-:W3:Y:S08]  /*c020*/  FLO.U32 R4, UR4 ;  /* 0x0000000400047d00 */ /* 0x000ef000080e0000 */
[----:B--2---:R-:W4:Y:S01]  /*c030*/  POPC R5, UR4 ;  /* 0x0000000400057d09 */ /* 0x004f220008000000 */
[----:B---3--:R-:W-:-:S13]  /*c040*/  ISETP.EQ.U32.AND P0, PT, R4, R9, PT ;  /* 0x000000090400720c */ /* 0x008fda0003f02070 */
[----:B----4-:R-:W2:Y:S01]  /*c050*/  @P0 ATOMG.E.ADD.STRONG.GPU PT, R3, desc[UR46][R2.64], R5 ;  /* 0x00000005020309a8 */ /* 0x010ea200081ee1ee */
[----:B------:R-:W3:Y:S02]  /*c060*/  S2R R6, SR_LTMASK ;  /* 0x0000000000067919 */ /* 0x000ee40000003900 */
[----:B---3--:R-:W-:-:S04]  /*c070*/  LOP3.LUT R6, R6, UR4, RZ, 0xc0, !PT ;  /* 0x0000000406067c12 */ /* 0x008fc8000f8ec0ff */
[----:B------:R-:W3:Y:S01]  /*c080*/  POPC R9, R6 ;  /* 0x0000000600097309 */ /* 0x000ee20000000000 */
[----:B--2---:R-:W3:Y:S02]  /*c090*/  SHFL.IDX PT, R4, R3, R4, 0x1f ;  /* 0x00001f0403047589 */ /* 0x004ee400000e0000 */
[----:B---3--:R-:W-:-:S07]  /*c0a0*/  IADD3 R16, R4, UR37, R9 ;  /* 0x0000002504107c10 */ /* 0x008fce000fffe009 */
.L_x_216:
[----:B------:R-:W-:Y:S05]  /*c0b0*/  BSYNC B0 ;  /* 0x0000000000007941 */ /* 0x000fea0003800000 */
.L_x_215:
[----:B------:R-:W-:Y:S04]  /*c0c0*/  BSSY B0, `(.L_x_217) ;  /* 0x0000020000007945 */ /* 0x000fe80003800000 */
[----:B------:R-:W-:Y:S05]  /*c0d0*/  @!P6 BRA `(.L_x_218) ;  /* 0x000000000078e947 */ /* 0x000fea0003800000 */
[----:B------:R-:W-:Y:S01]  /*c0e0*/  IMAD R3, R22, 0x8, R26 ;  /* 0x0000000816037824 */ /* 0x000fe200078e021a */
[----:B------:R-:W-:-:S04]  /*c0f0*/  SHF.L.U32 R2, R24, 0x1f, RZ ;  /* 0x0000001f18027819 */ /* 0x000fc800000006ff */
[----:B------:R-:W3:Y:S02]  /*c100*/  SYNCS.PHASECHK.TRANS64.TRYWAIT P0, [R3+URZ+0x30860], R2 ;  /* 0x03086002030075a7 */ /* 0x000ee4000800017f */
[----:B---3--:R-:W-:Y:S05]  /*c110*/  @!P0 BRA `(.L_x_219) ;  /* 0x0000001400308947 */ /* 0x008fea0003800000 */
.L_x_263:
[----:B------:R-:W4:Y:S02]  /*c120*/  S2R R4, SR_TID.X ;  /* 0x0000000000047919 */ /* 0x000f240000002100 */
[----:B----4-:R-:W-:-:S04]  /*c130*/  LOP3.LUT R4, R4, 0x7f, RZ, 0xc0, !PT ;  /* 0x0000007f04047812 */ /* 0x010fc800078ec0ff */
[----:B------:R-:W-:-:S13]  /*c140*/  ISETP.NE.AND P0, PT, R4, RZ, PT ;  /* 0x000000ff0400720c */ /* 0x000fda0003f05270 */
[----:B------:R-:W-:Y:S05]  /*c150*/  @P0 BRA `(.L_x_220) ;  /* 0x0000000000140947 */ /* 0x000fea0003800000 */
[----:B------:R-:W-:Y:S01]  /*c160*/  ISETP.NE.AND P1, PT, R27, RZ, PT ;  /* 0x000000ff1b00720c */ /* 0x000fe20003f25270 */
[----:B---3--:R-:W-:-:S04]  /*c170*/  IMAD.MOV.U32 R2, RZ, RZ, 0x6000 ;  /* 0x00006000ff027424 */ /* 0x008fc800078e00ff */
[----:B------:R4:W-:Y:S08]  /*c180*/  SYNCS.ARRIVE.TRANS64 RZ, [R3+URZ+0x30850], R2 ;  /* 0x0308500203ff79a7 */ /* 0x0009f0000800003f */
[----:B------:R-:W-:Y:S05]  /*c190*/  @!P1 BRA `(.L_x_220) ;  /* 0x0000000000049947 */ /* 0x000fea0003800000 */
[----:B------:R-:W-:Y:S01]  /*c1a0*/  BPT.TRAP 0x1 ;  /* 0x000000040000795c */ /* 0x000fe20000300000 */
.L_x_220:
[----:B--2---:R-:W-:Y:S01]  /*c1b0*/  IMAD R26, R22, 0x6000, R26 ;  /* 0x00006000161a7824 */ /* 0x004fe200078e021a */
        /* <DEDUP_REMOVED lines=9> */
[----:B------:R-:W-:-:S05]  /*c250*/  R2UR UR13, R7 ;  /* 0x00000000070d72ca */ /* 0x000fca00000e0000 */
[----:B------:R-:W-:Y:S02]  /*c260*/  UIMAD UR11, UR11, 0xc0, UR4 ;  /* 0x000000c00b0b78a4 */ /* 0x000fe4000f8e0204 */
[----:B------:R-:W-:Y:S02]  /*c270*/  UIADD3 UR9, UR9, 0x30850, URZ ;  /* 0x0003085009097890 */ /* 0x000fe4000fffe03f */
[----:B------:R-:W-:Y:S01]  /*c280*/  UIADD3 UR8, UR8, 0x400, URZ ;  /* 0x0000040008087890 */ /* 0x000fe2000fffe03f */
[----:B------:R-:W-:-:S08]  /*c290*/  UMOV UR4, 0x0 ;  /* 0x0000000000047882 */ /* 0x000fd00000000000 */
[----:B------:R2:W-:Y:S02]  /*c2a0*/  UTMALDG.4D [UR8], [UR6], desc[UR4] ;  /* 0x00000408060075b4 */ /* 0x0005e40008019000 */
[----:B--2---:R-:W-:Y:S01]  /*c2b0*/  NOP ;  /* 0x0000000000007918 */ /* 0x004fe20000000000 */
.L_x_218:
[----:B------:R-:W-:Y:S05]  /*c2c0*/  BSYNC B0 ;  /* 0x0000000000007941 */ /* 0x000fea0003800000 */
.L_x_217:
[----:B------:R-:W-:-:S05]  /*c2d0*/  VIADD R22, R22, 0x1 ;  /* 0x0000000116167836 */ /* 0x000fca0000000000 */
[----:B------:R-:W-:-:S04]  /*c2e0*/  ISETP.NE.AND P0, PT, R22, 0x2, PT ;  /* 0x000000021600780c */ /* 0x000fc80003f05270 */
[----:B---34-:R-:W-:Y:S02]  /*c2f0*/  SEL R3, RZ, 0x1, P0 ;  /* 0x00000001ff037807 */ /* 0x018fe40000000000 */
[----:B------:R-:W-:Y:S02]  /*c300*/  SEL R22, R22, RZ, P0 ;  /* 0x000000ff16167207 */ /* 0x000fe40000000000 */
[----:B------:R-:W-:-:S07]  /*c310*/  LOP3.LUT R24, R24, R3, RZ, 0x3c, !PT ;  /* 0x0000000318187212 */ /* 0x000fce00078e3cff */
.L_x_176:
[----:B------:R-:W-:Y:S05]  /*c320*/  BSYNC B6 ;  /* 0x0000000000067941 */ /* 0x000fea0003800000 */
.L_x_174:
[----:B------:R-:W-:-:S03]  /*c330*/  UMOV UR4, 0xffffffff ;  /* 0xffffffff00047882 */ /* 0x000fc60000000000 */
[----:B------:R-:W-:Y:S05]  /*c340*/  BRA.DIV UR4, `(.L_x_221) ;  /* 0x0000001204b87947 */ /* 0x000fea000b800000 */
[----:B--2---:R2:W3:Y:S04]  /*c350*/  SHFL.IDX PT, R5, R16, RZ, 0x1f ;  /* 0x00001fff10057589 */ /* 0x0044e800000e0000 */
[----:B------:R2:W4:Y:S02]  /*c360*/  SHFL.IDX PT, R0, R16, 0x1, 0x1f ;  /* 0x00201f0010007f89 */ /* 0x00052400000e0000 */
.L_x_267:
[----:B------:R-:W-:Y:S01]  /*c370*/  ULDC UR4, c[0x0][0xc14] ;  /* 0x0003050000047ab9 */ /* 0x000fe20000000800 */
[C---:B------:R-:W-:Y:S01]  /*c380*/  IMAD.IADD R7, R27.reuse, 0x1, R19 ;  /* 0x000000011b077824 */ /* 0x040fe200078e0213 */
[----:B------:R-:W-:Y:S01]  /*c390*/  ISETP.NE.AND P0, PT, R27, 0x1f, PT ;  /* 0x0000001f1b00780c */ /* 0x000fe20003f05270 */
[----:B------:R-:W-:Y:S01]  /*c3a0*/  IMAD.U32 R4, RZ, RZ, UR4 ;  /* 0x00000004ff047e24 */ /* 0x000fe2000f8e00ff */
[----:B------:R-:W-:Y:S01]  /*c3b0*/  BSSY B0, `(.L_x_222) ;  /* 0x0000007000007945 */ /* 0x000fe20003800000 */
[----:B------:R-:W-:-:S03]  /*c3c0*/  IMAD.MOV.U32 R2, RZ, RZ, RZ ;  /* 0x000000ffff027224 */ /* 0x000fc600078e00ff */
[----:B------:R-:W-:-:S13]  /*c3d0*/  ISETP.GE.OR P0, PT, R7, R4, !P0 ;  /* 0x000000040700720c */ /* 0x000fda0004706670 */
[----:B------:R-:W-:Y:S05]  /*c3e0*/  @P0 BRA `(.L_x_223) ;  /* 0x00000000000c0947 */ /* 0x000fea0003800000 */
[----:B------:R-:W0:Y:S02]  /*c3f0*/  LDC.64 R2, c[0x0][0xc58] ;  /* 0x00031600ff027b82 */ /* 0x000e240000000a00 */
[----:B0-----:R-:W-:-:S06]  /*c400*/  IMAD.WIDE R2, R7, 0x4, R2 ;  /* 0x0000000407027825 */ /* 0x001fcc00078e0202 */
[----:B------:R0:W5:Y:S02]  /*c410*/  LDG.E R2, desc[UR46][R2.64] ;  /* 0x0000002e02027981 */ /* 0x000164000c1e1900 */
.L_x_223:
[----:B------:R-:W-:Y:S05]  /*c420*/  BSYNC B0 ;  /* 0x0000000000007941 */ /* 0x000fea0003800000 */
.L_x_222:
[----:B------:R-:W-:-:S03]  /*c430*/  UMOV UR4, 0xffffffff ;  /* 0xffffffff00047882 */ /* 0x000fc60000000000 */
[----:B------:R-:W-:Y:S05]  /*c440*/  BRA.DIV UR4, `(.L_x_224) ;  /* 0x0000001204c47947 */ /* 0x000fea000b800000 */
[----:B-----5:R-:W0:Y:S01]  /*c450*/  SHFL.UP PT, R14, R2, 0x1, RZ ;  /* 0x04200000020e7989 */ /* 0x020e2200000e00ff */
        /* <DEDUP_REMOVED lines=19> */
[----:B------:R0:W0:Y:S02]  /*c590*/  SHFL.IDX PT, R14, R8, 0x1f, 0x1f ;  /* 0x03e01f00080e7f89 */ /* 0x00002400000e0000 */
.L_x_275:
[----:B------:R-:W-:Y:S02]  /*c5a0*/  ULDC UR4, c[0x0][0xc10] ;  /* 0x0003040000047ab9 */ /* 0x000fe40000000800 */
[----:B------:R-:W-:-:S04]  /*c5b0*/  IMAD.U32 R7, RZ, RZ, UR4 ;  /* 0x00000004ff077e24 */ /* 0x000fc8000f8e00ff */
[----:B0-----:R-:W-:-:S04]  /*c5c0*/  IMAD R3, R14, R7, RZ ;  /* 0x000000070e037224 */ /* 0x001fc800078e02ff */
[----:B----4-:R-:W-:-:S05]  /*c5d0*/  IMAD.IADD R6, R0, 0x1, R3 ;  /* 0x0000000100067824 */ /* 0x010fca00078e0203 */
[----:B---3--:R-:W-:-:S13]  /*c5e0*/  ISETP.GT.AND P0, PT, R6, R5, PT ;  /* 0x000000050600720c */ /* 0x008fda0003f04270 */
[----:B------:R-:W-:Y:S05]  /*c5f0*/  @P0 BRA `(.L_x_225) ;  /* 0x0000000000ac0947 */ /* 0x000fea0003800000 */
[----:B------:R-:W0:Y:S02]  /*c600*/  LDC R4, c[0x0][0xc14] ;  /* 0x00030500ff047b82 */ /* 0x000e240000000800 */
.L_x_230:
[----:B------:R-:W-:-:S05]  /*c610*/  VIADD R19, R19, 0x1f ;  /* 0x0000001f13137836 */ /* 0x000fca0000000000 */
[----:B0-----:R-:W-:-:S13]  /*c620*/  ISETP.GE.AND P0, PT, R19, R4, PT ;  /* 0x000000041300720c */ /* 0x001fda0003f06270 */
[----:B------:R-:W-:Y:S05]  /*c630*/  @P0 BRA `(.L_x_226) ;  /* 0x0000000400540947 */ /* 0x000fea0003800000 */
[C---:B------:R-:W-:Y:S01]  /*c640*/  IMAD.IADD R7, R27.reuse, 0x1, R19 ;  /* 0x000000011b077824 */ /* 0x040fe200078e0213 */
[----:B------:R-:W-:Y:S01]  /*c650*/  ISETP.NE.AND P1, PT, R27, 0x1f, PT ;  /* 0x0000001f1b00780c */ /* 0x000fe20003f25270 */
[----:B------:R-:W-:Y:S01]  /*c660*/  BSSY B0, `(.L_x_227) ;  /* 0x0000007000007945 */ /* 0x000fe20003800000 */
[----:B------:R-:W-:Y:S02]  /*c670*/  IMAD.MOV.U32 R2, RZ, RZ, RZ ;  /* 0x000000ffff027224 */ /* 0x000fe400078e00ff */
[----:B------:R-:W-:-:S13]  /*c680*/  ISETP.GE.OR P0, PT, R7, R4, !P1 ;  /* 0x000000040700720c */ /* 0x000fda0004f06670 */
[----:B------:R-:W-:Y:S05]  /*c690*/  @P0 BRA `(.L_x_228) ;  /* 0x00000000000c0947 */ /* 0x000fea0003800000 */
[----:B------:R-:W0:Y:S02]  /*c6a0*/  LDC.64 R2, c[0x0][0xc58] ;  /* 0x00031600ff027b82 */ /* 0x000e240000000a00 */
[----:B0-----:R-:W-:-:S06]  /*c6b0*/  IMAD.WIDE R2, R7, 0x4, R2 ;  /* 0x0000000407027825 */ /* 0x001fcc00078e0202 */
[----:B------:R0:W5:Y:S02]  /*c6c0*/  LDG.E R2, desc[UR46][R2.64] ;  /* 0x0000002e02027981 */ /* 0x000164000c1e1900 */
.L_x_228:
[----:B------:R-:W-:Y:S05]  /*c6d0*/  BSYNC B0 ;  /* 0x0000000000007941 */ /* 0x000fea0003800000 */
.L_x_227:
[----:B------:R-:W-:-:S03]  /*c6e0*/  UMOV UR4, 0xffffffff ;  /* 0xffffffff00047882 */ /* 0x000fc60000000000 */
[----:B------:R-:W-:Y:S05]  /*c6f0*/  BRA.DIV UR4, `(.L_x_229) ;  /* 0x0000001204e87947 */ /* 0x000fea000b800000 */
[----:B-----5:R-:W3:Y:S01]  /*c700*/  SHFL.UP PT, R14, R2, 0x1, RZ ;  /* 0x04200000020e7989 */ /* 0x020ee200000e00ff */
[C---:B------:R-:W-:Y:S02]  /*c710*/  ISETP.NE.AND P0, PT, R27.reuse, RZ, PT ;  /* 0x000000ff1b00720c */ /* 0x040fe40003f05270 */
[C---:B------:R-:W-:Y:S02]  /*c720*/  ISETP.GE.U32.AND P1, PT, R27.reuse, 0x2, PT ;  /* 0x000000021b00780c */ /* 0x040fe40003f26070 */
[----:B---3--:R-:W-:Y:S02]  /*c730*/  SEL R13, R14, RZ, P0 ;  /* 0x000000ff0e0d7207 */ /* 0x008fe40000000000 */
[----:B------:R-:W-:-:S03]  /*c740*/  ISETP.GE.U32.AND P0, PT, R27, 0x4, PT ;  /* 0x000000041b00780c */ /* 0x000fc60003f06070 */
[----:B------:R-:W-:-:S05]  /*c750*/  IMAD.IADD R13, R2, 0x1, R13 ;  /* 0x00000001020d7824 */ /* 0x000fca00078e020d */
[----:B------:R-:W3:Y:S02]  /*c760*/  SHFL.UP PT, R14, R13, 0x2, RZ ;  /* 0x044000000d0e7989 */ /* 0x000ee400000e00ff */
[----:B---3--:R-:W-:Y:S02]  /*c770*/  SEL R0, R14, RZ, P1 ;  /* 0x000000ff0e007207 */ /* 0x008fe40000800000 */
        /* <DEDUP_REMOVED lines=12> */
[----:B------:R0:W3:Y:S02]  /*c840*/  SHFL.IDX PT, R14, R8, 0x1f, 0x1f ;  /* 0x03e01f00080e7f89 */ /* 0x0000e400000e0000 */
.L_x_283:
[----:B------:R-:W-:Y:S02]  /*c850*/  ULDC UR4, c[0x0][0xc10] ;  /* 0x0003040000047ab9 */ /* 0x000fe40000000800 */
[----:B------:R-:W-:-:S04]  /*c860*/  IMAD.U32 R7, RZ, RZ, UR4 ;  /* 0x00000004ff077e24 */ /* 0x000fc8000f8e00ff */
[----:B---3--:R-:W-:-:S04]  /*c870*/  IMAD R3, R14, R7, RZ ;  /* 0x000000070e037224 */ /* 0x008fc800078e02ff */
[----:B------:R-:W-:-:S05]  /*c880*/  IMAD.IADD R6, R3, 0x1, R6 ;  /* 0x0000000103067824 */ /* 0x000fca00078e0206 */
[----:B------:R-:W-:-:S13]  /*c890*/  ISETP.GT.AND P0, PT, R6, R5, PT ;  /* 0x000000050600720c */ /* 0x000fda0003f04270 */
[----:B------:R-:W-:Y:S05]  /*c8a0*/  @!P0 BRA `(.L_x_230) ;  /* 0xfffffffc00588947 */ /* 0x000fea000383ffff */
.L_x_225:
[----:B------:R-:W-:Y:S01]  /*c8b0*/  IMAD.IADD R6, R6, 0x1, -R3 ;  /* 0x0000000106067824 */ /* 0x000fe200078e0a03 */
[----:B------:R-:W-:-:S03]  /*c8c0*/  UMOV UR4, 0xffffffff ;  /* 0xffffffff00047882 */ /* 0x000fc60000000000 */
[----:B------:R-:W-:-:S05]  /*c8d0*/  IMAD R0, R8, R7, R6 ;  /* 0x0000000708007224 */ /* 0x000fca00078e0206 */
[----:B------:R-:W-:Y:S01]  /*c8e0*/  ISETP.GT.AND P6, PT, R0, R5, PT ;  /* 0x000000050000720c */ /* 0x000fe20003fc4270 */
[----:B------:R-:W-:-:S12]  /*c8f0*/  BRA.DIV UR4, `(.L_x_231) ;  /* 0x0000001604387947 */ /* 0x000fd8000b800000 */
[----:B------:R-:W-:-:S04]  /*c900*/  VOTE.ANY R3, PT, !P6 ;  /* 0x0000000000037806 */ /* 0x000fc800070e0100 */
[----:B------:R-:W3:Y:S02]  /*c910*/  POPC R0, R3 ;  /* 0x0000000300007309 */ /* 0x000ee40000000000 */
[----:B---3--:R3:W4:Y:S02]  /*c920*/  SHFL.IDX PT, R17, R2, R0, 0x1f ;  /* 0x00001f0002117589 */ /* 0x00872400000e0000 */
.L_x_287:
[----:B------:R-:W-:Y:S01]  /*c930*/  ISETP.NE.AND P0, PT, R3, RZ, PT ;  /* 0x000000ff0300720c */ /* 0x000fe20003f05270 */
[----:B------:R-:W-:-:S12]  /*c940*/  IMAD.MOV.U32 R14, RZ, RZ, RZ ;  /* 0x000000ffff0e7224 */ /* 0x000fd800078e00ff */
[----:B------:R-:W-:Y:S05]  /*c950*/  @!P0 BRA `(.L_x_232) ;  /* 0x0000000000108947 */ /* 0x000fea0003800000 */
[----:B------:R-:W-:Y:S01]  /*c960*/  UMOV UR4, 0xffffffff ;  /* 0xffffffff00047882 */ /* 0x000fe20000000000 */
[----:B------:R-:W-:Y:S02]  /*c970*/  IADD3 R12, R0, -0x1, RZ ;  /* 0xffffffff000c7810 */ /* 0x000fe40007ffe0ff */
[----:B------:R-:W-:Y:S05]  /*c980*/  BRA.DIV UR4, `(.L_x_233) ;  /* 0x00000016045c7947 */ /* 0x000fea000b800000 */
[----:B------:R0:W0:Y:S02]  /*c990*/  SHFL.IDX PT, R14, R8, R12, 0x1f ;  /* 0x00001f0c080e7589 */ /* 0x00002400000e0000 */
.L_x_232:
[----:B0---4-:R-:W-:Y:S01]  /*c9a0*/  IABS R8, R17 ;  /* 0x0000001100087213 */ /* 0x011fe20000000000 */
[----:B--2---:R-:W-:Y:S02]  /*c9b0*/  IMAD R16, R14, R7, R6 ;  /* 0x000000070e107224 */ /* 0x004fe400078e0206 */
[----:B------:R-:W-:Y:S01]  /*c9c0*/  IMAD.IADD R19, R0, 0x1, R19 ;  /* 0x0000000100137824 */ /* 0x000fe200078e0213 */
[----:B------:R-:W0:Y:S01]  /*c9d0*/  I2F.RP R9, R8 ;  /* 0x0000000800097306 */ /* 0x000e220000209400 */
[----:B------:R-:W-:Y:S01]  /*c9e0*/  IMAD.IADD R6, R5, 0x1, -R16 ;  /* 0x0000000105067824 */ /* 0x000fe200078e0a10 */
[----:B------:R-:W-:-:S05]  /*c9f0*/  IABS R5, R17 ;  /* 0x0000001100057213 */ /* 0x000fca0000000000 */
[----:B------:R-:W-:Y:S01]  /*ca00*/  IMAD.MOV R5, RZ, RZ, -R5 ;  /* 0x000000ffff057224 */ /* 0x000fe200078e0a05 */
[----:B0-----:R-:W3:Y:S02]  /*ca10*/  MUFU.RCP R9, R9 ;  /* 0x0000000900097308 */ /* 0x001ee40000001000 */
[----:B---3--:R-:W-:-:S06]  /*ca20*/  VIADD R2, R9, 0xffffffe ;  /* 0x0ffffffe09027836 */ /* 0x008fcc0000000000 */
[----:B------:R0:W2:Y:S02]  /*ca30*/  F2I.FTZ.U32.TRUNC.NTZ R3, R2 ;  /* 0x0000000200037305 */ /* 0x0000a4000021f000 */
[----:B0-----:R-:W-:Y:S02]  /*ca40*/  IMAD.MOV.U32 R2, RZ, RZ, RZ ;  /* 0x000000ffff027224 */ /* 0x001fe400078e00ff */
[----:B--2---:R-:W-:-:S04]  /*ca50*/  IMAD.MOV R11, RZ, RZ, -R3 ;  /* 0x000000ffff0b7224 */ /* 0x004fc800078e0a03 */
[----:B------:R-:W-:-:S04]  /*ca60*/  IMAD R7, R11, R8, RZ ;  /* 0x000000080b077224 */ /* 0x000fc800078e02ff */
[----:B------:R-:W-:Y:S01]  /*ca70*/  IMAD.HI.U32 R3, R3, R7, R2 ;  /* 0x0000000703037227 */ /* 0x000fe200078e0002 */
[----:B------:R-:W-:-:S05]  /*ca80*/  IABS R2, R6 ;  /* 0x0000000600027213 */ /* 0x000fca0000000000 */
        /* <DEDUP_REMOVED lines=16> */
.L_x_226:
[----:B------:R-:W-:Y:S01]  /*cb90*/  UMOV UR4, URZ ;  /* 0x0000003f00047c82 */ /* 0x000fe20008000000 */
[----:B------:R-:W-:Y:S01]  /*cba0*/  UMOV UR5, URZ ;  /* 0x0000003f00057c82 */ /* 0x000fe20008000000 */
[----:B------:R-:W-:Y:S01]  /*cbb0*/  ULDC UR6, c[0x0][0xc14] ;  /* 0x0003050000067ab9 */ /* 0x000fe20000000800 */
[----:B--2---:R-:W-:Y:S02]  /*cbc0*/  IMAD.MOV.U32 R16, RZ, RZ, R5 ;  /* 0x000000ffff107224 */ /* 0x004fe400078e0005 */
[----:B------:R-:W-:Y:S02]  /*cbd0*/  IMAD.U32 R17, RZ, RZ, UR4 ;  /* 0x00000004ff117e24 */ /* 0x000fe4000f8e00ff */
[----:B------:R-:W-:Y:S02]  /*cbe0*/  IMAD.U32 R18, RZ, RZ, UR5 ;  /* 0x00000005ff127e24 */ /* 0x000fe4000f8e00ff */
[----:B------:R-:W-:-:S07]  /*cbf0*/  IMAD.U32 R19, RZ, RZ, UR6 ;  /* 0x00000006ff137e24 */ /* 0x000fce000f8e00ff */
.L_x_234:
[----:B------:R-:W-:Y:S01]  /*cc00*/  ISETP.NE.AND P0, PT, R27, RZ, PT ;  /* 0x000000ff1b00720c */ /* 0x000fe20003f05270 */
[----:B------:R-:W-:Y:S05]  /*cc10*/  WARPSYNC.ALL ;  /* 0x0000000000007948 */ /* 0x000fea0003800000 */
[----:B------:R-:W-:Y:S07]  /*cc20*/  BAR.SYNC.DEFER_BLOCKING 0x4, 0x1a0 ;  /* 0x0106800000007b1d */ /* 0x000fee0000010000 */
[----:B------:R-:W-:Y:S01]  /*cc30*/  @!P0 MOV R0, 0x400 ;  /* 0x0000040000008802 */ /* 0x000fe20000000f00 */
[----:B------:R-:W0:Y:S03]  /*cc40*/  @!P0 S2R R3, SR_CgaCtaId ;  /* 0x0000000000038919 */ /* 0x000e260000008800 */
[----:B0-----:R-:W-:-:S05]  /*cc50*/  @!P0 LEA R0, R3, R0, 0x18 ;  /* 0x0000000003008211 */ /* 0x001fca00078ec0ff */
[----:B------:R2:W-:Y:S01]  /*cc60*/  @!P0 STS.128 [R0+0x308d0], R16 ;  /* 0x0308d01000008388 */ /* 0x0005e20000000c00 */
[----:B------:R-:W-:Y:S06]  /*cc70*/  BAR.ARV 0x5, 0x1a0 ;  /* 0x0146800000007b1d */ /* 0x000fec0000002000 */
[----:B------:R-:W-:-:S13]  /*cc80*/  ISETP.GE.AND P0, PT, R19, R4, PT ;  /* 0x000000041300720c */ /* 0x000fda0003f06270 */
[----:B------:R-:W-:Y:S05]  /*cc90*/  @!P0 BRA `(.L_x_235) ;  /* 0xffffffd000008947 */ /* 0x000fea000383ffff */
.L_x_172:
[----:B0-2---:R-:W2:Y:S01]  /*cca0*/  LDL.LU R0, [R1+0xc] ;  /* 0x00000c0001007983 */ /* 0x005ea20000300800 */
[----:B------:R-:W-:Y:S01]  /*ccb0*/  BSSY B0, `(.L_x_236) ;  /* 0x000000b000007945 */ /* 0x000fe20003800000 */
[----:B------:R-:W0:Y:S01]  /*ccc0*/  S2R R5, SR_CgaCtaId ;  /* 0x0000000000057919 */ /* 0x000e220000008800 */
[----:B--2---:R-:W-:-:S05]  /*ccd0*/  VIADD R0, R0, 0x1 ;  /* 0x0000000100007836 */ /* 0x004fca0000000000 */
[----:B------:R-:W-:-:S04]  /*cce0*/  LEA.HI R2, R0, R0, RZ, 0x1 ;  /* 0x0000000000027211 */ /* 0x000fc800078f08ff */
[----:B------:R-:W-:Y:S02]  /*ccf0*/  LOP3.LUT R3, R2, 0xfffffffe, RZ, 0xc0, !PT ;  /* 0xfffffffe02037812 */ /* 0x000fe400078ec0ff */
[----:B------:R-:W-:-:S03]  /*cd00*/  MOV R2, 0x400 ;  /* 0x0000040000027802 */ /* 0x000fc60000000f00 */
[----:B------:R-:W-:Y:S01]  /*cd10*/  IMAD.IADD R0, R0, 0x1, -R3 ;  /* 0x0000000100007824 */ /* 0x000fe200078e0a03 */
[----:B0-----:R-:W-:-:S04]  /*cd20*/  LEA R9, R5, R2, 0x18 ;  /* 0x0000000205097211 */ /* 0x001fc800078ec0ff */
[----:B------:R-:W-:-:S04]  /*cd30*/  SHF.L.U32 R0, R0, 0x1f, RZ ;  /* 0x0000001f00007819 */ /* 0x000fc800000006ff */
[----:B------:R-:W0:Y:S02]  /*cd40*/  SYNCS.PHASECHK.TRANS64.TRYWAIT P0, [R9+URZ+0x30820], R0 ;  /* 0x03082000090075a7 */ /* 0x000e24000800017f */
[----:B0-----:R-:W-:Y:S05]  /*cd50*/  @!P0 BRA `(.L_x_237) ;  /* 0x00000010008c8947 */ /* 0x001fea0003800000 */
.L_x_290:
[----:B------:R-:W-:Y:S05]  /*cd60*/  BSYNC B0 ;  /* 0x0000000000007941 */ /* 0x000fea0003800000 */
.L_x_236:
[----:B------:R-:W-:-:S03]  /*cd70*/  UMOV UR4, 0xffffffff ;  /* 0xffffffff00047882 */ /* 0x000fc60000000000 */
[----:B------:R-:W-:Y:S05]  /*cd80*/  BRA.DIV UR4, `(.L_x_238) ;  /* 0x0000001204947947 */ /* 0x000fea000b800000 */
[----:B0-----:R-:W0:Y:S02]  /*cd90*/  S2R R0, SR_TID.X ;  /* 0x0000000000007919 */ /* 0x001e240000002100 */
[----:B0-----:R-:W-:-:S04]  /*cda0*/  SHF.R.U32.HI R0, RZ, 0x5, R0 ;  /* 0x00000005ff007819 */ /* 0x001fc80000011600 */
[----:B------:R-:W-:-:S05]  /*cdb0*/  LOP3.LUT R0, R0, 0x3, RZ, 0xc0, !PT ;  /* 0x0000000300007812 */ /* 0x000fca00078ec0ff */
[----:B------:R0:W2:Y:S02]  /*cdc0*/  SHFL.IDX PT, R14, R0, RZ, 0x1f ;  /* 0x00001fff000e7589 */ /* 0x0000a400000e0000 */
.L_x_293:
[----:B--2---:R-:W-:Y:S01]  /*cdd0*/  ISETP.NE.AND P0, PT, R14, RZ, PT ;  /* 0x000000ff0e00720c */ /* 0x004fe20003f05270 */
[----:B------:R-:W-:-:S12]  /*cde0*/  BSSY B0, `(.L_x_239) ;  /* 0x0000024000007945 */ /* 0x000fd80003800000 */
[----:B------:R-:W-:Y:S05]  /*cdf0*/  @P0 BRA `(.L_x_240) ;  /* 0x0000000000880947 */ /* 0x000fea0003800000 */
[----:B------:R-:W-:-:S03]  /*ce00*/  UMOV UR4, 0xffffffff ;  /* 0xffffffff00047882 */ /* 0x000fc60000000000 */
[----:B------:R-:W-:Y:S05]  /*ce10*/  BRA.DIV UR4, `(.L_x_241) ;  /* 0x0000001204a47947 */ /* 0x000fea000b800000 */
[----:B------:R-:W-:-:S13]  /*ce20*/  ELECT P6, URZ, PT ;  /* 0x00000000003f782f */ /* 0x000fda00038c0000 */
.L_x_296:
[----:B------:R-:W-:Y:S05]  /*ce30*/  @!P6 BRA `(.L_x_240) ;  /* 0x000000000078e947 */ /* 0x000fea0003800000 */
[----:B------:R-:W-:-:S06]  /*ce40*/  ULOP3.LUT UR4, UR36, 0x2, URZ, 0xfc, !UPT ;  /* 0x0000000224047892 */ /* 0x000fcc000f8efc3f */
[----:B0-----:R-:W-:-:S05]  /*ce50*/  IMAD.U32 R0, RZ, RZ, UR4 ;  /* 0x00000004ff007e24 */ /* 0x001fca000f8e00ff */
[----:B------:R-:W-:-:S13]  /*ce60*/  ISETP.NE.AND P2, PT, R0, 0x3, PT ;  /* 0x000000030000780c */ /* 0x000fda0003f45270 */
[----:B------:R-:W-:Y:S05]  /*ce70*/  @!P2 BRA `(.L_x_242) ;  /* 0x000000000004a947 */ /* 0x000fea0003800000 */
[----:B------:R-:W-:Y:S01]  /*ce80*/  BPT.TRAP 0x1 ;  /* 0x000000040000795c */ /* 0x000fe20000300000 */
.L_x_242:
[----:B------:R-:W-:Y:S01]  /*ce90*/  VIADD R3, R9, 0x30840 ;  /* 0x0003084009037836 */ /* 0x000fe20000000000 */
[----:B------:R-:W-:Y:S01]  /*cea0*/  SHF.L.U32 R2, R24, 0x1f, RZ ;  /* 0x0000001f18027819 */ /* 0x000fe200000006ff */
[C---:B------:R-:W-:Y:S02]  /*ceb0*/  VIADD R0, R22.reuse, 0x1 ;  /* 0x0000000116007836 */ /* 0x040fe40000000000 */
[----:B------:R-:W-:-:S03]  /*cec0*/  IMAD R7, R22, 0x8, R3 ;  /* 0x0000000816077824 */ /* 0x000fc600078e0203 */
[C---:B------:R-:W-:Y:S01]  /*ced0*/  ISETP.NE.AND P1, PT, R0.reuse, 0x2, PT ;  /* 0x000000020000780c */ /* 0x040fe20003f25270 */
[----:B------:R-:W0:Y:S03]  /*cee0*/  SYNCS.PHASECHK.TRANS64.TRYWAIT P0, [R7+URZ], R2 ;  /* 0x00000002070075a7 */ /* 0x000e26000800017f */
[----:B------:R-:W-:Y:S02]  /*cef0*/  SEL R5, RZ, 0x1, P1 ;  /* 0x00000001ff057807 */ /* 0x000fe40000800000 */
[----:B------:R-:W-:Y:S02]  /*cf00*/  SEL R4, R0, RZ, P1 ;  /* 0x000000ff00047207 */ /* 0x000fe40000800000 */
[----:B------:R-:W-:-:S03]  /*cf10*/  LOP3.LUT R0, R24, R5, RZ, 0x3c, !PT ;  /* 0x0000000518007212 */ /* 0x000fc600078e3cff */
[----:B------:R-:W-:Y:S01]  /*cf20*/  IMAD R3, R4, 0x8, R3 ;  /* 0x0000000804037824 */ /* 0x000fe200078e0203 */
[----:B------:R-:W-:Y:S01]  /*cf30*/  SHF.L.U32 R0, R0, 0x1f, RZ ;  /* 0x0000001f00007819 */ /* 0x000fe200000006ff */
[----:B0-----:R-:W-:Y:S06]  /*cf40*/  @!P0 BRA `(.L_x_243) ;  /* 0x0000001000788947 */ /* 0x001fec0003800000 */
.L_x_297:
[----:B------:R-:W2:Y:S02]  /*cf50*/  SYNCS.PHASECHK.TRANS64.TRYWAIT P0, [R3+URZ], R0 ;  /* 0x00000000030075a7 */ /* 0x000ea4000800017f */
[----:B--2---:R-:W-:Y:S05]  /*cf60*/  @!P0 BRA `(.L_x_244) ;  /* 0x0000001000848947 */ /* 0x004fea0003800000 */
.L_x_298:
[----:B------:R-:W-:Y:S05]  /*cf70*/  @!P2 BRA `(.L_x_245) ;  /* 0x000000000004a947 */ /* 0x000fea0003800000 */
[----:B------:R-:W-:Y:S01]  /*cf80*/  BPT.TRAP 0x1 ;  /* 0x000000040000795c */ /* 0x000fe20000300000 */
.L_x_245:
[----:B--2---:R-:W-:-:S04]  /*cf90*/  VIADD R3, R9, 0x30860 ;  /* 0x0003086009037836 */ /* 0x004fc80000000000 */
[----:B------:R-:W-:-:S04]  /*cfa0*/  IMAD R5, R22, 0x8, R3 ;  /* 0x0000000816057824 */ /* 0x000fc800078e0203 */
[----:B------:R-:W2:Y:S02]  /*cfb0*/  SYNCS.PHASECHK.TRANS64.TRYWAIT P0, [R5+URZ], R2 ;  /* 0x00000002050075a7 */ /* 0x000ea4000800017f */
[----:B--2---:R-:W-:Y:S05]  /*cfc0*/  @!P0 BRA `(.L_x_246) ;  /* 0x0000001000808947 */ /* 0x004fea0003800000 */
.L_x_299:
[----:B------:R-:W-:-:S07]  /*cfd0*/  IMAD R3, R4, 0x8, R3 ;  /* 0x0000000804037824 */ /* 0x000fce00078e0203 */
.L_x_247:
[----:B---3--:R3:W4:Y:S02]  /*cfe0*/  SYNCS.PHASECHK.TRANS64.TRYWAIT P0, [R3+URZ], R0 ;  /* 0x00000000030075a7 */ /* 0x008724000800017f */
[----:B----4-:R-:W-:Y:S05]  /*cff0*/  @!P0 NANOSLEEP.SYNCS 0x989680 ;  /* 0x009896800000895d */ /* 0x010fea0003900000 */
[----:B------:R-:W4:Y:S02]  /*d000*/  @!P0 SYNCS.PHASECHK.TRANS64 P0, [R3+URZ], R0 ;  /* 0x00000000030085a7 */ /* 0x000f24000800007f */
[----:B----4-:R-:W-:Y:S05]  /*d010*/  @!P0 BRA `(.L_x_247) ;  /* 0xfffffffc00f08947 */ /* 0x010fea000383ffff */
.L_x_240:
[----:B------:R-:W-:Y:S05]  /*d020*/  BSYNC B0 ;  /* 0x0000000000007941 */ /* 0x000fea0003800000 */
.L_x_239:
[----:B------:R-:W-:Y:S05]  /*d030*/  EXIT ;  /* 0x000000000000794d */ /* 0x000fea0003800000 */
.L_x_126:
[----:B0-----:R-:W-:-:S04]  /*d040*/  IMAD.U32 R3, RZ, RZ, UR40 ;  /* 0x00000028ff037e24 */ /* 0x001fc8000f8e00ff */
[----:B------:R0:W1:Y:S03]  /*d050*/  SYNCS.PHASECHK.TRANS64.TRYWAIT P1, [R3+URZ+0x30800], R0 ;  /* 0x03080000030075a7 */ /* 0x000066000802017f */
[----:B-1----:R-:W-:Y:S05]  /*d060*/  @!P1 NANOSLEEP.SYNCS 0x989680 ;  /* 0x009896800000995d */ /* 0x002fea0003900000 */
[----:B------:R-:W1:Y:S02]  /*d070*/  @!P1 SYNCS.PHASECHK.TRANS64 P1, [R3+URZ+0x30800], R0 ;  /* 0x03080000030095a7 */ /* 0x000e64000802007f */
[----:B-1----:R-:W-:Y:S05]  /*d080*/  @!P1 BRA `(.L_x_126) ;  /* 0xfffffffc00ec9947 */ /* 0x002fea000383ffff */
[----:B------:R-:W-:Y:S05]  /*d090*/  BRA `(.L_x_248) ;  /* 0xffffff4400847947 */ /* 0x000fea000383ffff */
.L_x_130:
[----:B-1----:R1:W2:Y:S02]  /*d0a0*/  SYNCS.PHASECHK.TRANS64.TRYWAIT P2, [R3+URZ+0x30830], R0 ;  /* 0x03083000030075a7 */ /* 0x0022a4000804017f */
[----:B--2---:R-:W-:Y:S05]  /*d0b0*/  @!P2 NANOSLEEP.SYNCS 0x989680 ;  /* 0x009896800000a95d */ /* 0x004fea0003900000 */
[----:B------:R-:W2:Y:S02]  /*d0c0*/  @!P2 SYNCS.PHASECHK.TRANS64 P2, [R3+URZ+0x30830], R0 ;  /* 0x030830000300a5a7 */ /* 0x000ea4000804007f */
[----:B--2---:R-:W-:Y:S05]  /*d0d0*/  @!P2 BRA `(.L_x_130) ;  /* 0xfffffffc00f0a947 */ /* 0x004fea000383ffff */
[----:B------:R-:W-:Y:S05]  /*d0e0*/  BRA `(.L_x_129) ;  /* 0xffffff4400ac7947 */ /* 0x000fea000383ffff */
.L_x_135:
[----:B--2---:R-:W-:-:S04]  /*d0f0*/  IMAD.U32 R5, RZ, RZ, UR6 ;  /* 0x00000006ff057e24 */ /* 0x004fc8000f8e00ff */
[----:B------:R2:W3:Y:S03]  /*d100*/  SYNCS.PHASECHK.TRANS64.TRYWAIT P2, [R5+URZ+0x30830], R0 ;  /* 0x03083000050075a7 */ /* 0x0004e6000804017f */
[----:B---3--:R-:W-:Y:S05]  /*d110*/  @!P2 NANOSLEEP.SYNCS 0x989680 ;  /* 0x009896800000a95d */ /* 0x008fea0003900000 */
[----:B------:R-:W3:Y:S02]  /*d120*/  @!P2 SYNCS.PHASECHK.TRANS64 P2, [R5+URZ+0x30830], R0 ;  /* 0x030830000500a5a7 */ /* 0x000ee4000804007f */
[----:B---3--:R-:W-:Y:S05]  /*d130*/  @!P2 BRA `(.L_x_135) ;  /* 0xfffffffc00eca947 */ /* 0x008fea000383ffff */
[----:B------:R-:W-:Y:S05]  /*d140*/  BRA `(.L_x_132) ;  /* 0xffffff7400047947 */ /* 0x000fea000383ffff */
.L_x_139:
[----:B-1----:R-:W-:-:S04]  /*d150*/  IMAD.U32 R5, RZ, RZ, UR6 ;  /* 0x00000006ff057e24 */ /* 0x002fc8000f8e00ff */
[----:B------:R1:W2:Y:S03]  /*d160*/  SYNCS.PHASECHK.TRANS64.TRYWAIT P2, [R5+URZ+0x30850], R0 ;  /* 0x03085000050075a7 */ /* 0x0002a6000804017f */
[----:B--2---:R-:W-:Y:S05]  /*d170*/  @!P2 NANOSLEEP.SYNCS 0x989680 ;  /* 0x009896800000a95d */ /* 0x004fea0003900000 */
[----:B------:R-:W2:Y:S02]  /*d180*/  @!P2 SYNCS.PHASECHK.TRANS64 P2, [R5+URZ+0x30850], R0 ;  /* 0x030850000500a5a7 */ /* 0x000ea4000804007f */
[----:B--2---:R-:W-:Y:S05]  /*d190*/  @!P2 BRA `(.L_x_139) ;  /* 0xfffffffc00eca947 */ /* 0x004fea000383ffff */
[----:B------:R-:W-:Y:S05]  /*d1a0*/  BRA `(.L_x_136) ;  /* 0xffffff74007c7947 */ /* 0x000fea000383ffff */
.L_x_144:
[----:B---3--:R-:W-:-:S04]  /*d1b0*/  IMAD.U32 R10, RZ, RZ, UR5 ;  /* 0x00000005ff0a7e24 */ /* 0x008fc8000f8e00ff */
[----:B------:R3:W4:Y:S03]  /*d1c0*/  SYNCS.PHASECHK.TRANS64.TRYWAIT P0, [R10+URZ+0x30850], R3 ;  /* 0x030850030a0075a7 */ /* 0x000726000800017f */
[----:B----4-:R-:W-:Y:S05]  /*d1d0*/  @!P0 NANOSLEEP.SYNCS 0x989680 ;  /* 0x009896800000895d */ /* 0x010fea0003900000 */
[----:B------:R-:W4:Y:S02]  /*d1e0*/  @!P0 SYNCS.PHASECHK.TRANS64 P0, [R10+URZ+0x30850], R3 ;  /* 0x030850030a0085a7 */ /* 0x000f24000800007f */
[----:B----4-:R-:W-:Y:S05]  /*d1f0*/  @!P0 BRA `(.L_x_144) ;  /* 0xfffffffc00ec8947 */ /* 0x010fea000383ffff */
[----:B------:R-:W-:Y:S05]  /*d200*/  BRA `(.L_x_143) ;  /* 0xffffff9c00307947 */ /* 0x000fea000383ffff */
.L_x_181:
[----:B------:R-:W0:Y:S01]  /*d210*/  S2R R4, SR_TID.X ;  /* 0x0000000000047919 */ /* 0x000e220000002100 */
[----:B------:R-:W-:Y:S01]  /*d220*/  BSSY B0, `(.L_x_249) ;  /* 0x000000a000007945 */ /* 0x000fe20003800000 */
[----:B------:R-:W-:Y:S02]  /*d230*/  IMAD.MOV.U32 R12, RZ, RZ, RZ ;  /* 0x000000ffff0c7224 */ /* 0x000fe400078e00ff */
[----:B------:R-:W-:Y:S02]  /*d240*/  IMAD.MOV.U32 R11, RZ, RZ, 0x1f ;  /* 0x0000001fff0b7424 */ /* 0x000fe400078e00ff */
[----:B------:R-:W-:Y:S01]  /*d250*/  IMAD.MOV.U32 R15, RZ, RZ, -0x1 ;  /* 0xffffffffff0f7424 */ /* 0x000fe200078e00ff */
[----:B0-----:R-:W-:-:S04]  /*d260*/  SHF.R.U32.HI R4, RZ, 0x5, R4 ;  /* 0x00000005ff047819 */ /* 0x001fc80000011604 */
[----:B------:R-:W-:-:S05]  /*d270*/  LOP3.LUT R4, R4, 0x3, RZ, 0xc0, !PT ;  /* 0x0000000304047812 */ /* 0x000fca00078ec0ff */
[----:B------:R-:W-:-:S07]  /*d280*/  IMAD.MOV.U32 R13, RZ, RZ, R4 ;  /* 0x000000ffff0d7224 */ /* 0x000fce00078e0004 */
[----:B-1----:R-:W-:Y:S05]  /*d290*/  WARPSYNC.COLLECTIVE R15, `(.L_x_250) ;  /* 0x000000000f087348 */ /* 0x002fea0003c00000 */
[----:B------:R0:W2:Y:S02]  /*d2a0*/  SHFL.IDX P6, R14, R13, R12, R11 ;  /* 0x0000000c0d0e7389 */ /* 0x0000a400000c000b */
[----:B012---:R-:W-:Y:S01]  /*d2b0*/  ENDCOLLECTIVE ;  /* 0x000000000000791b */ /* 0x007fe20003800000 */
.L_x_250:
[----:B------:R-:W-:Y:S05]  /*d2c0*/  BSYNC B0 ;  /* 0x0000000000007941 */ /* 0x000fea0003800000 */
.L_x_249:
[----:B------:R-:W-:Y:S05]  /*d2d0*/  BRA `(.L_x_251) ;  /* 0xffffffd400347947 */ /* 0x000fea000383ffff */
.L_x_182:
[----:B------:R-:W-:Y:S01]  /*d2e0*/  BSSY B0, `(.L_x_252) ;  /* 0x0000006000007945 */ /* 0x000fe20003800000 */
[----:B------:R-:W-:-:S07]  /*d2f0*/  IMAD.MOV.U32 R15, RZ, RZ, -0x1 ;  /* 0xffffffffff0f7424 */ /* 0x000fce00078e00ff */
[----:B-1----:R-:W-:Y:S05]  /*d300*/  WARPSYNC.COLLECTIVE R15, `(.L_x_253) ;  /* 0x000000000f0c7348 */ /* 0x002fea0003c00000 */
[----:B------:R-:W-:Y:S02]  /*d310*/  ELECT P6, UR62, PT ;  /* 0x00000000003e782f */ /* 0x000fe400038c0000 */
[----:B------:R-:W-:Y:S01]  /*d320*/  MOV R14, UR62 ;  /* 0x0000003e000e7c02 */ /* 0x000fe20008000f00 */
[----:B-1----:R-:W-:Y:S10]  /*d330*/  ENDCOLLECTIVE ;  /* 0x000000000000791b */ /* 0x002ff40003800000 */
.L_x_253:
[----:B------:R-:W-:Y:S05]  /*d340*/  BSYNC B0 ;  /* 0x0000000000007941 */ /* 0x000fea0003800000 */
.L_x_252:
[----:B------:R-:W-:Y:S05]  /*d350*/  BRA `(.L_x_254) ;  /* 0xffffffd400287947 */ /* 0x000fea000383ffff */
.L_x_185:
[----:B--2---:R2:W3:Y:S02]  /*d360*/  SYNCS.PHASECHK.TRANS64.TRYWAIT P0, [R5+URZ+0x30840], R4 ;  /* 0x03084004050075a7 */ /* 0x0044e4000800017f */
[----:B---3--:R-:W-:Y:S05]  /*d370*/  @!P0 NANOSLEEP.SYNCS 0x989680 ;  /* 0x009896800000895d */ /* 0x008fea0003900000 */
[----:B------:R-:W3:Y:S02]  /*d380*/  @!P0 SYNCS.PHASECHK.TRANS64 P0, [R5+URZ+0x30840], R4 ;  /* 0x03084004050085a7 */ /* 0x000ee4000800007f */
[----:B---3--:R-:W-:Y:S05]  /*d390*/  @!P0 BRA `(.L_x_185) ;  /* 0xfffffffc00f08947 */ /* 0x008fea000383ffff */
[----:B------:R-:W-:Y:S05]  /*d3a0*/  BRA `(.L_x_255) ;  /* 0xffffffd400807947 */ /* 0x000fea000383ffff */
.L_x_188:
[----:B--2---:R2:W3:Y:S02]  /*d3b0*/  SYNCS.PHASECHK.TRANS64.TRYWAIT P0, [R26+URZ+0x30820], R5 ;  /* 0x030820051a0075a7 */ /* 0x0044e4000800017f */
[----:B---3--:R-:W-:Y:S05]  /*d3c0*/  @!P0 NANOSLEEP.SYNCS 0x989680 ;  /* 0x009896800000895d */ /* 0x008fea0003900000 */
[----:B------:R-:W3:Y:S02]  /*d3d0*/  @!P0 SYNCS.PHASECHK.TRANS64 P0, [R26+URZ+0x30820], R5 ;  /* 0x030820051a0085a7 */ /* 0x000ee4000800007f */
[----:B---3--:R-:W-:Y:S05]  /*d3e0*/  @!P0 BRA `(.L_x_188) ;  /* 0xfffffffc00f08947 */ /* 0x008fea000383ffff */
[----:B------:R-:W-:Y:S05]  /*d3f0*/  BRA `(.L_x_256) ;  /* 0xffffffd800407947 */ /* 0x000fea000383ffff */
.L_x_196:
[----:B0-----:R0:W3:Y:S02]  /*d400*/  SYNCS.PHASECHK.TRANS64.TRYWAIT P0, [R3+URZ+0x30840], R2 ;  /* 0x03084002030075a7 */ /* 0x0010e4000800017f */
[----:B---3--:R-:W-:Y:S05]  /*d410*/  @!P0 NANOSLEEP.SYNCS 0x989680 ;  /* 0x009896800000895d */ /* 0x008fea0003900000 */
[----:B------:R-:W3:Y:S02]  /*d420*/  @!P0 SYNCS.PHASECHK.TRANS64 P0, [R3+URZ+0x30840], R2 ;  /* 0x03084002030085a7 */ /* 0x000ee4000800007f */
[----:B---3--:R-:W-:Y:S05]  /*d430*/  @!P0 BRA `(.L_x_196) ;  /* 0xfffffffc00f08947 */ /* 0x008fea000383ffff */
[----:B------:R-:W-:Y:S05]  /*d440*/  BRA `(.L_x_257) ;  /* 0xffffffd800e87947 */ /* 0x000fea000383ffff */
.L_x_198:
[----:B0-----:R0:W2:Y:S02]  /*d450*/  SYNCS.PHASECHK.TRANS64.TRYWAIT P0, [R2+URZ+0x60], R5 ;  /* 0x00006005020075a7 */ /* 0x0010a4000800017f */
[----:B--2---:R-:W-:Y:S05]  /*d460*/  @!P0 NANOSLEEP.SYNCS 0x989680 ;  /* 0x009896800000895d */ /* 0x004fea0003900000 */
[----:B------:R-:W2:Y:S02]  /*d470*/  @!P0 SYNCS.PHASECHK.TRANS64 P0, [R2+URZ+0x60], R5 ;  /* 0x00006005020085a7 */ /* 0x000ea4000800007f */
[----:B--2---:R-:W-:Y:S05]  /*d480*/  @!P0 BRA `(.L_x_198) ;  /* 0xfffffffc00f08947 */ /* 0x004fea000383ffff */
[----:B------:R-:W-:Y:S05]  /*d490*/  BRA `(.L_x_258) ;  /* 0xffffffdc004c7947 */ /* 0x000fea000383ffff */
.L_x_203:
[----:B---3--:R3:W4:Y:S02]  /*d4a0*/  SYNCS.PHASECHK.TRANS64.TRYWAIT P0, [R3+URZ+0x30840], R2 ;  /* 0x03084002030075a7 */ /* 0x008724000800017f */
[----:B----4-:R-:W-:Y:S05]  /*d4b0*/  @!P0 NANOSLEEP.SYNCS 0x989680 ;  /* 0x009896800000895d */ /* 0x010fea0003900000 */
[----:B------:R-:W4:Y:S02]  /*d4c0*/  @!P0 SYNCS.PHASECHK.TRANS64 P0, [R3+URZ+0x30840], R2 ;  /* 0x03084002030085a7 */ /* 0x000f24000800007f */
[----:B----4-:R-:W-:Y:S05]  /*d4d0*/  @!P0 BRA `(.L_x_203) ;  /* 0xfffffffc00f08947 */ /* 0x010fea000383ffff */
[----:B------:R-:W-:Y:S05]  /*d4e0*/  BRA `(.L_x_259) ;  /* 0xffffffe000547947 */ /* 0x000fea000383ffff */
.L_x_205:
[----:B0-----:R0:W2:Y:S02]  /*d4f0*/  SYNCS.PHASECHK.TRANS64.TRYWAIT P1, [R3+URZ+0x60], R24 ;  /* 0x00006018030075a7 */ /* 0x0010a4000802017f */
[----:B--2---:R-:W-:Y:S05]  /*d500*/  @!P1 NANOSLEEP.SYNCS 0x989680 ;  /* 0x009896800000995d */ /* 0x004fea0003900000 */
[----:B------:R-:W2:Y:S02]  /*d510*/  @!P1 SYNCS.PHASECHK.TRANS64 P1, [R3+URZ+0x60], R24 ;  /* 0x00006018030095a7 */ /* 0x000ea4000802007f */
[----:B--2---:R-:W-:Y:S05]  /*d520*/  @!P1 BRA `(.L_x_205) ;  /* 0xfffffffc00f09947 */ /* 0x004fea000383ffff */
[----:B------:R-:W-:Y:S05]  /*d530*/  BRA `(.L_x_260) ;  /* 0xffffffe000b87947 */ /* 0x000fea000383ffff */
.L_x_210:
[----:B--2---:R2:W3:Y:S02]  /*d540*/  SYNCS.PHASECHK.TRANS64.TRYWAIT P0, [R2+URZ+0x30840], R3 ;  /* 0x03084003020075a7 */ /* 0x0044e4000800017f */
[----:B---3--:R-:W-:Y:S05]  /*d550*/  @!P0 NANOSLEEP.SYNCS 0x989680 ;  /* 0x009896800000895d */ /* 0x008fea0003900000 */
[----:B------:R-:W3:Y:S02]  /*d560*/  @!P0 SYNCS.PHASECHK.TRANS64 P0, [R2+URZ+0x30840], R3 ;  /* 0x03084003020085a7 */ /* 0x000ee4000800007f */
[----:B---3--:R-:W-:Y:S05]  /*d570*/  @!P0 BRA `(.L_x_210) ;  /* 0xfffffffc00f08947 */ /* 0x008fea000383ffff */
[----:B------:R-:W-:Y:S05]  /*d580*/  BRA `(.L_x_261) ;  /* 0xffffffe400947947 */ /* 0x000fea000383ffff */
.L_x_212:
[----:B0-----:R0:W2:Y:S02]  /*d590*/  SYNCS.PHASECHK.TRANS64.TRYWAIT P1, [R2+URZ+0x60], R11 ;  /* 0x0000600b020075a7 */ /* 0x0010a4000802017f */
[----:B--2---:R-:W-:Y:S05]  /*d5a0*/  @!P1 NANOSLEEP.SYNCS 0x989680 ;  /* 0x009896800000995d */ /* 0x004fea0003900000 */
[----:B------:R-:W2:Y:S02]  /*d5b0*/  @!P1 SYNCS.PHASECHK.TRANS64 P1, [R2+URZ+0x60], R11 ;  /* 0x0000600b020095a7 */ /* 0x000ea4000802007f */
[----:B--2---:R-:W-:Y:S05]  /*d5c0*/  @!P1 BRA `(.L_x_212) ;  /* 0xfffffffc00f09947 */ /* 0x004fea000383ffff */
[----:B------:R-:W-:Y:S05]  /*d5d0*/  BRA `(.L_x_262) ;  /* 0xffffffe400fc7947 */ /* 0x000fea000383ffff */
.L_x_219:
[----:B---3--:R3:W4:Y:S02]  /*d5e0*/  SYNCS.PHASECHK.TRANS64.TRYWAIT P0, [R3+URZ+0x30860], R2 ;  /* 0x03086002030075a7 */ /* 0x008724000800017f */
[----:B----4-:R-:W-:Y:S05]  /*d5f0*/  @!P0 NANOSLEEP.SYNCS 0x989680 ;  /* 0x009896800000895d */ /* 0x010fea0003900000 */
[----:B------:R-:W4:Y:S02]  /*d600*/  @!P0 SYNCS.PHASECHK.TRANS64 P0, [R3+URZ+0x30860], R2 ;  /* 0x03086002030085a7 */ /* 0x000f24000800007f */
[----:B----4-:R-:W-:Y:S05]  /*d610*/  @!P0 BRA `(.L_x_219) ;  /* 0xfffffffc00f08947 */ /* 0x010fea000383ffff */
[----:B------:R-:W-:Y:S05]  /*d620*/  BRA `(.L_x_263) ;  /* 0xffffffe800bc7947 */ /* 0x000fea000383ffff */
.L_x_221:
[----:B------:R-:W-:Y:S01]  /*d630*/  BSSY B0, `(.L_x_264) ;  /* 0x0000008000007945 */ /* 0x000fe20003800000 */
[----:B0-----:R-:W-:Y:S02]  /*d640*/  IMAD.MOV.U32 R13, RZ, RZ, R16 ;  /* 0x000000ffff0d7224 */ /* 0x001fe400078e0010 */
[----:B------:R-:W-:Y:S02]  /*d650*/  IMAD.MOV.U32 R12, RZ, RZ, RZ ;  /* 0x000000ffff0c7224 */ /* 0x000fe400078e00ff */
[----:B------:R-:W-:Y:S02]  /*d660*/  IMAD.MOV.U32 R11, RZ, RZ, 0x1f ;  /* 0x0000001fff0b7424 */ /* 0x000fe400078e00ff */
[----:B------:R-:W-:-:S07]  /*d670*/  IMAD.MOV.U32 R15, RZ, RZ, -0x1 ;  /* 0xffffffffff0f7424 */ /* 0x000fce00078e00ff */
[----:B-12---:R-:W-:Y:S05]  /*d680*/  WARPSYNC.COLLECTIVE R15, `(.L_x_265) ;  /* 0x000000000f087348 */ /* 0x006fea0003c00000 */
[----:B------:R0:W3:Y:S02]  /*d690*/  SHFL.IDX P6, R14, R13, R12, R11 ;  /* 0x0000000c0d0e7389 */ /* 0x0000e400000c000b */
[----:B0123--:R-:W-:Y:S01]  /*d6a0*/  ENDCOLLECTIVE ;  /* 0x000000000000791b */ /* 0x00ffe20003800000 */
.L_x_265:
[----:B------:R-:W-:Y:S05]  /*d6b0*/  BSYNC B0 ;  /* 0x0000000000007941 */ /* 0x000fea0003800000 */
.L_x_264:
[----:B------:R-:W-:Y:S02]  /*d6c0*/  IMAD.MOV.U32 R13, RZ, RZ, R16 ;  /* 0x000000ffff0d7224 */ /* 0x000fe400078e0010 */
[----:B------:R-:W-:Y:S02]  /*d6d0*/  IMAD.MOV.U32 R12, RZ, RZ, 0x1 ;  /* 0x00000001ff0c7424 */ /* 0x000fe400078e00ff */
[----:B------:R-:W-:Y:S02]  /*d6e0*/  IMAD.MOV.U32 R11, RZ, RZ, 0x1f ;  /* 0x0000001fff0b7424 */ /* 0x000fe400078e00ff */
[----:B------:R-:W-:Y:S02]  /*d6f0*/  IMAD.MOV.U32 R15, RZ, RZ, -0x1 ;  /* 0xffffffffff0f7424 */ /* 0x000fe400078e00ff */
[----:B------:R-:W-:-:S07]  /*d700*/  IMAD.MOV.U32 R5, RZ, RZ, R14 ;  /* 0x000000ffff057224 */ /* 0x000fce00078e000e */
[----:B------:R-:W-:Y:S05]  /*d710*/  WARPSYNC.COLLECTIVE R15, `(.L_x_266) ;  /* 0x000000000f087348 */ /* 0x000fea0003c00000 */
[----:B------:R0:W1:Y:S02]  /*d720*/  SHFL.IDX P6, R14, R13, R12, R11 ;  /* 0x0000000c0d0e7389 */ /* 0x00006400000c000b */
[----:B01----:R-:W-:Y:S01]  /*d730*/  ENDCOLLECTIVE ;  /* 0x000000000000791b */ /* 0x003fe20003800000 */
.L_x_266:
[----:B------:R-:W-:Y:S01]  /*d740*/  IMAD.MOV.U32 R0, RZ, RZ, R14 ;  /* 0x000000ffff007224 */ /* 0x000fe200078e000e */
[----:B------:R-:W-:Y:S06]  /*d750*/  BRA `(.L_x_267) ;  /* 0xffffffec00047947 */ /* 0x000fec000383ffff */
.L_x_224:
[----:B------:R-:W-:Y:S01]  /*d760*/  BSSY B0, `(.L_x_268) ;  /* 0x0000008000007945 */ /* 0x000fe20003800000 */
[----:B0----5:R-:W-:Y:S02]  /*d770*/  IMAD.MOV.U32 R13, RZ, RZ, R2 ;  /* 0x000000ffff0d7224 */ /* 0x021fe400078e0002 */
[----:B------:R-:W-:Y:S02]  /*d780*/  IMAD.MOV.U32 R12, RZ, RZ, 0x1 ;  /* 0x00000001ff0c7424 */ /* 0x000fe400078e00ff */
[----:B------:R-:W-:Y:S02]  /*d790*/  IMAD.MOV.U32 R11, RZ, RZ, RZ ;  /* 0x000000ffff0b7224 */ /* 0x000fe400078e00ff */
[----:B------:R-:W-:-:S07]  /*d7a0*/  IMAD.MOV.U32 R15, RZ, RZ, -0x1 ;  /* 0xffffffffff0f7424 */ /* 0x000fce00078e00ff */
[----:B-1234-:R-:W-:Y:S05]  /*d7b0*/  WARPSYNC.COLLECTIVE R15, `(.L_x_269) ;  /* 0x000000000f087348 */ /* 0x01efea0003c00000 */
[----:B------:R0:W0:Y:S02]  /*d7c0*/  SHFL.UP P6, R14, R13, R12, R11 ;  /* 0x0400000c0d0e7389 */ /* 0x00002400000c000b */
[----:B01234-:R-:W-:Y:S01]  /*d7d0*/  ENDCOLLECTIVE ;  /* 0x000000000000791b */ /* 0x01ffe20003800000 */
.L_x_269:
[----:B------:R-:W-:Y:S05]  /*d7e0*/  BSYNC B0 ;  /* 0x0000000000007941 */ /* 0x000fea0003800000 */
.L_x_268:
[C---:B------:R-:W-:Y:S01]  /*d7f0*/  ISETP.NE.AND P0, PT, R27.reuse, RZ, PT ;  /* 0x000000ff1b00720c */ /* 0x040fe20003f05270 */
[----:B------:R-:W-:Y:S02]  /*d800*/  IMAD.MOV.U32 R12, RZ, RZ, 0x2 ;  /* 0x00000002ff0c7424 */ /* 0x000fe400078e00ff */
[----:B------:R-:W-:Y:S01]  /*d810*/  IMAD.MOV.U32 R11, RZ, RZ, RZ ;  /* 0x000000ffff0b7224 */ /* 0x000fe200078e00ff */
[----:B------:R-:W-:Y:S01]  /*d820*/  SEL R13, R14, RZ, P0 ;  /* 0x000000ff0e0d7207 */ /* 0x000fe20000000000 */
[----:B------:R-:W-:Y:S01]  /*d830*/  IMAD.MOV.U32 R15, RZ, RZ, -0x1 ;  /* 0xffffffffff0f7424 */ /* 0x000fe200078e00ff */
[----:B------:R-:W-:-:S03]  /*d840*/  ISETP.GE.U32.AND P0, PT, R27, 0x2, PT ;  /* 0x000000021b00780c */ /* 0x000fc60003f06070 */
[----:B------:R-:W-:-:S10]  /*d850*/  IMAD.IADD R13, R2, 0x1, R13 ;  /* 0x00000001020d7824 */ /* 0x000fd400078e020d */
[----:B------:R-:W-:Y:S05]  /*d860*/  WARPSYNC.COLLECTIVE R15, `(.L_x_270) ;  /* 0x000000000f087348 */ /* 0x000fea0003c00000 */
[----:B------:R0:W1:Y:S02]  /*d870*/  SHFL.UP P6, R14, R13, R12, R11 ;  /* 0x0400000c0d0e7389 */ /* 0x00006400000c000b */
[----:B01----:R-:W-:Y:S01]  /*d880*/  ENDCOLLECTIVE ;  /* 0x000000000000791b */ /* 0x003fe20003800000 */
.L_x_270:
[----:B------:R-:W-:Y:S01]  /*d890*/  IMAD.MOV.U32 R12, RZ, RZ, 0x4 ;  /* 0x00000004ff0c7424 */ /* 0x000fe200078e00ff */
[----:B------:R-:W-:Y:S02]  /*d8a0*/  SEL R14, R14, RZ, P0 ;  /* 0x000000ff0e0e7207 */ /* 0x000fe40000000000 */
[----:B------:R-:W-:-:S03]  /*d8b0*/  ISETP.GE.U32.AND P0, PT, R27, 0x4, PT ;  /* 0x000000041b00780c */ /* 0x000fc60003f06070 */
[----:B------:R-:W-:-:S04]  /*d8c0*/  IMAD.IADD R3, R13, 0x1, R14 ;  /* 0x000000010d037824 */ /* 0x000fc800078e020e */
[----:B------:R-:W-:-:S07]  /*d8d0*/  IMAD.MOV.U32 R13, RZ, RZ, R3 ;  /* 0x000000ffff0d7224 */ /* 0x000fce00078e0003 */
[----:B------:R-:W-:Y:S05]  /*d8e0*/  WARPSYNC.COLLECTIVE R15, `(.L_x_271) ;  /* 0x000000000f087348 */ /* 0x000fea0003c00000 */
[----:B------:R0:W1:Y:S02]  /*d8f0*/  SHFL.UP P6, R14, R13, R12, R11 ;  /* 0x0400000c0d0e7389 */ /* 0x00006400000c000b */
[----:B01----:R-:W-:Y:S01]  /*d900*/  ENDCOLLECTIVE ;  /* 0x000000000000791b */ /* 0x003fe20003800000 */
.L_x_271:
        /* <DEDUP_REMOVED lines=8> */
.L_x_272:
        /* <DEDUP_REMOVED lines=8> */
.L_x_273:
[----:B------:R-:W-:Y:S02]  /*da10*/  IMAD.MOV.U32 R12, RZ, RZ, 0x1f ;  /* 0x0000001fff0c7424 */ /* 0x000fe400078e00ff */
[----:B------:R-:W-:Y:S01]  /*da20*/  IMAD.MOV.U32 R11, RZ, RZ, 0x1f ;  /* 0x0000001fff0b7424 */ /* 0x000fe200078e00ff */
[----:B------:R-:W-:-:S05]  /*da30*/  SEL R8, R14, RZ, P0 ;  /* 0x000000ff0e087207 */ /* 0x000fca0000000000 */
[----:B------:R-:W-:-:S04]  /*da40*/  IMAD.IADD R8, R7, 0x1, R8 ;  /* 0x0000000107087824 */ /* 0x000fc800078e0208 */
[----:B------:R-:W-:-:S07]  /*da50*/  IMAD.MOV.U32 R13, RZ, RZ, R8 ;  /* 0x000000ffff0d7224 */ /* 0x000fce00078e0008 */
[----:B------:R-:W-:Y:S05]  /*da60*/  WARPSYNC.COLLECTIVE R15, `(.L_x_274) ;  /* 0x000000000f087348 */ /* 0x000fea0003c00000 */
[----:B------:R0:W1:Y:S02]  /*da70*/  SHFL.IDX P6, R14, R13, R12, R11 ;  /* 0x0000000c0d0e7389 */ /* 0x00006400000c000b */
[----:B01----:R-:W-:Y:S01]  /*da80*/  ENDCOLLECTIVE ;  /* 0x000000000000791b */ /* 0x003fe20003800000 */
.L_x_274:
[----:B------:R-:W-:Y:S05]  /*da90*/  BRA `(.L_x_275) ;  /* 0xffffffe800c07947 */ /* 0x000fea000383ffff */
.L_x_229:
[----:B------:R-:W-:Y:S01]  /*daa0*/  BSSY B0, `(.L_x_276) ;  /* 0x0000008000007945 */ /* 0x000fe20003800000 */
[----:B-----5:R-:W-:Y:S02]  /*dab0*/  IMAD.MOV.U32 R13, RZ, RZ, R2 ;  /* 0x000000ffff0d7224 */ /* 0x020fe400078e0002 */
[----:B------:R-:W-:Y:S02]  /*dac0*/  IMAD.MOV.U32 R12, RZ, RZ, 0x1 ;  /* 0x00000001ff0c7424 */ /* 0x000fe400078e00ff */
[----:B------:R-:W-:Y:S02]  /*dad0*/  IMAD.MOV.U32 R11, RZ, RZ, RZ ;  /* 0x000000ffff0b7224 */ /* 0x000fe400078e00ff */
[----:B------:R-:W-:-:S07]  /*dae0*/  IMAD.MOV.U32 R15, RZ, RZ, -0x1 ;  /* 0xffffffffff0f7424 */ /* 0x000fce00078e00ff */
[----:B012---:R-:W-:Y:S05]  /*daf0*/  WARPSYNC.COLLECTIVE R15, `(.L_x_277) ;  /* 0x000000000f087348 */ /* 0x007fea0003c00000 */
[----:B------:R3:W4:Y:S02]  /*db00*/  SHFL.UP P6, R14, R13, R12, R11 ;  /* 0x0400000c0d0e7389 */ /* 0x00072400000c000b */
[----:B01234-:R-:W-:Y:S01]  /*db10*/  ENDCOLLECTIVE ;  /* 0x000000000000791b */ /* 0x01ffe20003800000 */
.L_x_277:
[----:B------:R-:W-:Y:S05]  /*db20*/  BSYNC B0 ;  /* 0x0000000000007941 */ /* 0x000fea0003800000 */
.L_x_276:
        /* <DEDUP_REMOVED lines=10> */
.L_x_278:
        /* <DEDUP_REMOVED lines=8> */
.L_x_279:
        /* <DEDUP_REMOVED lines=8> */
.L_x_280:
        /* <DEDUP_REMOVED lines=8> */
.L_x_281:
        /* <DEDUP_REMOVED lines=8> */
.L_x_282:
[----:B------:R-:W-:Y:S05]  /*ddd0*/  BRA `(.L_x_283) ;  /* 0xffffffe8009c7947 */ /* 0x000fea000383ffff */
.L_x_231:
[----:B------:R-:W-:Y:S01]  /*dde0*/  BSSY B0, `(.L_x_284) ;  /* 0x0000006000007945 */ /* 0x000fe20003800000 */
[----:B------:R-:W-:Y:S01]  /*ddf0*/  PLOP3.LUT P6, PT, P6, PT, PT, 0x8, 0x0 ;  /* 0x000000000000781c */ /* 0x000fe200037ce170 */
[----:B------:R-:W-:-:S12]  /*de00*/  IMAD.MOV.U32 R15, RZ, RZ, -0x1 ;  /* 0xffffffffff0f7424 */ /* 0x000fd800078e00ff */
[----:B012---:R-:W-:Y:S05]  /*de10*/  WARPSYNC.COLLECTIVE R15, `(.L_x_285) ;  /* 0x000000000f087348 */ /* 0x007fea0003c00000 */
[----:B------:R-:W-:Y:S01]  /*de20*/  VOTE.ANY R14, PT, P6 ;  /* 0x00000000000e7806 */ /* 0x000fe200030e0100 */
[----:B012---:R-:W-:Y:S06]  /*de30*/  ENDCOLLECTIVE ;  /* 0x000000000000791b */ /* 0x007fec0003800000 */
.L_x_285:
[----:B------:R-:W-:Y:S05]  /*de40*/  BSYNC B0 ;  /* 0x0000000000007941 */ /* 0x000fea0003800000 */
.L_x_284:
[----:B------:R-:W-:Y:S02]  /*de50*/  IMAD.MOV.U32 R3, RZ, RZ, R14 ;  /* 0x000000ffff037224 */ /* 0x000fe400078e000e */
[----:B------:R-:W-:Y:S02]  /*de60*/  IMAD.MOV.U32 R13, RZ, RZ, R2 ;  /* 0x000000ffff0d7224 */ /* 0x000fe400078e0002 */
[----:B------:R-:W0:Y:S01]  /*de70*/  POPC R0, R3 ;  /* 0x0000000300007309 */ /* 0x000e220000000000 */
[----:B------:R-:W-:Y:S02]  /*de80*/  IMAD.MOV.U32 R11, RZ, RZ, 0x1f ;  /* 0x0000001fff0b7424 */ /* 0x000fe400078e00ff */
[----:B------:R-:W-:Y:S02]  /*de90*/  IMAD.MOV.U32 R15, RZ, RZ, -0x1 ;  /* 0xffffffffff0f7424 */ /* 0x000fe400078e00ff */
[----:B0-----:R-:W-:-:S07]  /*dea0*/  IMAD.MOV.U32 R12, RZ, RZ, R0 ;  /* 0x000000ffff0c7224 */ /* 0x001fce00078e0000 */
[----:B------:R-:W-:Y:S05]  /*deb0*/  WARPSYNC.COLLECTIVE R15, `(.L_x_286) ;  /* 0x000000000f087348 */ /* 0x000fea0003c00000 */
[----:B------:R0:W1:Y:S02]  /*dec0*/  SHFL.IDX P6, R14, R13, R12, R11 ;  /* 0x0000000c0d0e7389 */ /* 0x00006400000c000b */
[----:B01----:R-:W-:Y:S01]  /*ded0*/  ENDCOLLECTIVE ;  /* 0x000000000000791b */ /* 0x003fe20003800000 */
.L_x_286:
[----:B------:R-:W-:Y:S01]  /*dee0*/  IMAD.MOV.U32 R17, RZ, RZ, R14 ;  /* 0x000000ffff117224 */ /* 0x000fe200078e000e */
[----:B------:R-:W-:Y:S06]  /*def0*/  BRA `(.L_x_287) ;  /* 0xffffffe8008c7947 */ /* 0x000fec000383ffff */
.L_x_233:
[----:B------:R-:W-:Y:S01]  /*df00*/  BSSY B0, `(.L_x_288) ;  /* 0x0000007000007945 */ /* 0x000fe20003800000 */
[----:B------:R-:W-:Y:S02]  /*df10*/  IMAD.MOV.U32 R13, RZ, RZ, R8 ;  /* 0x000000ffff0d7224 */ /* 0x000fe400078e0008 */
[----:B------:R-:W-:Y:S02]  /*df20*/  IMAD.MOV.U32 R11, RZ, RZ, 0x1f ;  /* 0x0000001fff0b7424 */ /* 0x000fe400078e00ff */
[----:B------:R-:W-:-:S07]  /*df30*/  IMAD.MOV.U32 R15, RZ, RZ, -0x1 ;  /* 0xffffffffff0f7424 */ /* 0x000fce00078e00ff */
[----:B01234-:R-:W-:Y:S05]  /*df40*/  WARPSYNC.COLLECTIVE R15, `(.L_x_289) ;  /* 0x000000000f087348 */ /* 0x01ffea0003c00000 */
[----:B------:R0:W0:Y:S02]  /*df50*/  SHFL.IDX P6, R14, R13, R12, R11 ;  /* 0x0000000c0d0e7389 */ /* 0x00002400000c000b */
[----:B01234-:R-:W-:Y:S01]  /*df60*/  ENDCOLLECTIVE ;  /* 0x000000000000791b */ /* 0x01ffe20003800000 */
.L_x_289:
[----:B------:R-:W-:Y:S05]  /*df70*/  BSYNC B0 ;  /* 0x0000000000007941 */ /* 0x000fea0003800000 */
.L_x_288:
[----:B------:R-:W-:Y:S05]  /*df80*/  BRA `(.L_x_232) ;  /* 0xffffffe800847947 */ /* 0x000fea000383ffff */
.L_x_237:
[----:B0-----:R0:W2:Y:S02]  /*df90*/  SYNCS.PHASECHK.TRANS64.TRYWAIT P0, [R9+URZ+0x30820], R0 ;  /* 0x03082000090075a7 */ /* 0x0010a4000800017f */
[----:B--2---:R-:W-:Y:S05]  /*dfa0*/  @!P0 NANOSLEEP.SYNCS 0x989680 ;  /* 0x009896800000895d */ /* 0x004fea0003900000 */
[----:B------:R-:W2:Y:S02]  /*dfb0*/  @!P0 SYNCS.PHASECHK.TRANS64 P0, [R9+URZ+0x30820], R0 ;  /* 0x03082000090085a7 */ /* 0x000ea4000800007f */
[----:B--2---:R-:W-:Y:S05]  /*dfc0*/  @!P0 BRA `(.L_x_237) ;  /* 0xfffffffc00f08947 */ /* 0x004fea000383ffff */
[----:B------:R-:W-:Y:S05]  /*dfd0*/  BRA `(.L_x_290) ;  /* 0xffffffec00607947 */ /* 0x000fea000383ffff */
.L_x_238:
        /* <DEDUP_REMOVED lines=8> */
[----:B01----:R-:W-:Y:S05]  /*e060*/  WARPSYNC.COLLECTIVE R15, `(.L_x_292) ;  /* 0x000000000f087348 */ /* 0x003fea0003c00000 */
[----:B------:R2:W3:Y:S02]  /*e070*/  SHFL.IDX P6, R14, R13, R12, R11 ;  /* 0x0000000c0d0e7389 */ /* 0x0004e400000c000b */
[----:B0123--:R-:W-:Y:S01]  /*e080*/  ENDCOLLECTIVE ;  /* 0x000000000000791b */ /* 0x00ffe20003800000 */
.L_x_292:
[----:B------:R-:W-:Y:S05]  /*e090*/  BSYNC B0 ;  /* 0x0000000000007941 */ /* 0x000fea0003800000 */
.L_x_291:
[----:B------:R-:W-:Y:S05]  /*e0a0*/  BRA `(.L_x_293) ;  /* 0xffffffec00487947 */ /* 0x000fea000383ffff */
.L_x_241:
[----:B------:R-:W-:Y:S01]  /*e0b0*/  BSSY B1, `(.L_x_294) ;  /* 0x0000006000017945 */ /* 0x000fe20003800000 */
[----:B------:R-:W-:-:S07]  /*e0c0*/  IMAD.MOV.U32 R15, RZ, RZ, -0x1 ;  /* 0xffffffffff0f7424 */ /* 0x000fce00078e00ff */
[----:B01----:R-:W-:Y:S05]  /*e0d0*/  WARPSYNC.COLLECTIVE R15, `(.L_x_295) ;  /* 0x000000000f0c7348 */ /* 0x003fea0003c00000 */
[----:B------:R-:W-:Y:S02]  /*e0e0*/  ELECT P6, UR62, PT ;  /* 0x00000000003e782f */ /* 0x000fe400038c0000 */
[----:B------:R-:W-:Y:S01]  /*e0f0*/  MOV R14, UR62 ;  /* 0x0000003e000e7c02 */ /* 0x000fe20008000f00 */
[----:B01----:R-:W-:Y:S10]  /*e100*/  ENDCOLLECTIVE ;  /* 0x000000000000791b */ /* 0x003ff40003800000 */
.L_x_295:
[----:B------:R-:W-:Y:S05]  /*e110*/  BSYNC B1 ;  /* 0x0000000000017941 */ /* 0x000fea0003800000 */
.L_x_294:
[----:B------:R-:W-:Y:S05]  /*e120*/  BRA `(.L_x_296) ;  /* 0xffffffec00407947 */ /* 0x000fea000383ffff */
.L_x_243:
[----:B0-----:R0:W2:Y:S02]  /*e130*/  SYNCS.PHASECHK.TRANS64.TRYWAIT P0, [R7+URZ], R2 ;  /* 0x00000002070075a7 */ /* 0x0010a4000800017f */
[----:B--2---:R-:W-:Y:S05]  /*e140*/  @!P0 NANOSLEEP.SYNCS 0x989680 ;  /* 0x009896800000895d */ /* 0x004fea0003900000 */
[----:B------:R-:W2:Y:S02]  /*e150*/  @!P0 SYNCS.PHASECHK.TRANS64 P0, [R7+URZ], R2 ;  /* 0x00000002070085a7 */ /* 0x000ea4000800007f */
[----:B--2---:R-:W-:Y:S05]  /*e160*/  @!P0 BRA `(.L_x_243) ;  /* 0xfffffffc00f08947 */ /* 0x004fea000383ffff */
[----:B------:R-:W-:Y:S05]  /*e170*/  BRA `(.L_x_297) ;  /* 0xffffffec00747947 */ /* 0x000fea000383ffff */
.L_x_244:
[----:B--2---:R2:W3:Y:S02]  /*e180*/  SYNCS.PHASECHK.TRANS64.TRYWAIT P0, [R3+URZ], R0 ;  /* 0x00000000030075a7 */ /* 0x0044e4000800017f */
[----:B---3--:R-:W-:Y:S05]  /*e190*/  @!P0 NANOSLEEP.SYNCS 0x989680 ;  /* 0x009896800000895d */ /* 0x008fea0003900000 */
[----:B------:R-:W3:Y:S02]  /*e1a0*/  @!P0 SYNCS.PHASECHK.TRANS64 P0, [R3+URZ], R0 ;  /* 0x00000000030085a7 */ /* 0x000ee4000800007f */
[----:B---3--:R-:W-:Y:S05]  /*e1b0*/  @!P0 BRA `(.L_x_244) ;  /* 0xfffffffc00f08947 */ /* 0x008fea000383ffff */
[----:B------:R-:W-:Y:S05]  /*e1c0*/  BRA `(.L_x_298) ;  /* 0xffffffec00687947 */ /* 0x000fea000383ffff */
.L_x_246:
[----:B--2---:R2:W3:Y:S02]  /*e1d0*/  SYNCS.PHASECHK.TRANS64.TRYWAIT P0, [R5+URZ], R2 ;  /* 0x00000002050075a7 */ /* 0x0044e4000800017f */
[----:B---3--:R-:W-:Y:S05]  /*e1e0*/  @!P0 NANOSLEEP.SYNCS 0x989680 ;  /* 0x009896800000895d */ /* 0x008fea0003900000 */
[----:B------:R-:W3:Y:S02]  /*e1f0*/  @!P0 SYNCS.PHASECHK.TRANS64 P0, [R5+URZ], R2 ;  /* 0x00000002050085a7 */ /* 0x000ee4000800007f */
[----:B---3--:R-:W-:Y:S05]  /*e200*/  @!P0 BRA `(.L_x_246) ;  /* 0xfffffffc00f08947 */ /* 0x008fea000383ffff */
[----:B------:R-:W-:Y:S05]  /*e210*/  BRA `(.L_x_299) ;  /* 0xffffffec006c7947 */ /* 0x000fea000383ffff */
.L_x_300:
        /* <DEDUP_REMOVED lines=14> */
.L_x_2277:


//--------------------- .text._ZN7cutlass13device_kernelIN5flash11enable_sm90INS1_16FlashAttnFwdSm90INS1_25CollectiveMainloopFwdSm90ILi2EN4cute5tupleIJNS5_1CILi1EEES8_S8_EEENS6_IJNS7_ILi192EEESA_NS7_ILi64EEEEEELi64ENS_6half_tEfNS_4arch4Sm90ELb0ELb0ELb0ELb1ELb0ELb1ELb0ELb0ELb1ELb0ELb0ELb0EEENS1_21CollectiveEpilogueFwdINS6_IJSA_SB_SA_EEES9_SD_SF_Li384ELb1ELb0ELb0ELb0EEENS1_36VarlenDynamicPersistentTileSchedulerILi192ELi192ELi384ELi32ELb0ELb0ELb1ELb0ELb1ELb1EEEEEEEEEvNT_6ParamsE --------------------------
	.section	.text._ZN7cutlass13device_kernelIN5flash11enable_sm90INS1_16FlashAttnFwdSm90INS1_25CollectiveMainloopFwdSm90ILi2EN4cute5tupleIJNS5_1CILi1EEES8_S8_EEENS6_IJNS7_ILi192EEESA_NS7_ILi64EEEEEELi64ENS_6half_tEfNS_4arch4Sm90ELb0ELb0ELb0ELb1ELb0ELb1ELb0ELb0ELb1ELb0ELb0ELb0EEENS1_21CollectiveEpilogueFwdINS6_IJSA_SB_SA_EEES9_SD_SF_Li384ELb1ELb0ELb0ELb0EEENS1_36VarlenDynamicPersistentTileSchedulerILi192ELi192ELi384ELi32ELb0ELb0ELb1ELb0ELb1ELb1EEEEEEEEEvNT_6ParamsE,"ax",@progbits
	.align	128
.text._ZN7cutlass13device_kernelIN5flash11enable_sm90INS1_16FlashAttnFwdSm90INS1_25CollectiveMainloopFwdSm90ILi2EN4cute5tupleIJNS5_1CILi1EEES8_S8_EEENS6_IJNS7_ILi192EEESA_NS7_ILi64EEEEEELi64ENS_6half_tEfNS_4arch4Sm90ELb0ELb0ELb0ELb1ELb0ELb1ELb0ELb0ELb1ELb0ELb0ELb0EEENS1_21CollectiveEpilogueFwdINS6_IJSA_SB_SA_EEES9_SD_SF_Li384ELb1ELb0ELb0ELb0EEENS1_36VarlenDynamicPersistentTileSchedulerILi192ELi192ELi384ELi32ELb0ELb0ELb1ELb0ELb1ELb1EEEEEEEEEvNT_6ParamsE:
        .type           _ZN7cutlass13device_kernelIN5flash11enable_sm90INS1_16FlashAttnFwdSm90INS1_25CollectiveMainloopFwdSm90ILi2EN4cute5tupleIJNS5_1CILi1EEES8_S8_EEENS6_IJNS7_ILi192EEESA_NS7_ILi64EEEEEELi64ENS_6half_tEfNS_4arch4Sm90ELb0ELb0ELb0ELb1ELb0ELb1ELb0ELb0ELb1ELb0ELb0ELb0EEENS1_21CollectiveEpilogueFwdINS6_IJSA_SB_SA_EEES9_SD_SF_Li384ELb1ELb0ELb0ELb0EEENS1_36VarlenDynamicPersistentTileSchedulerILi192ELi192ELi384ELi32ELb0ELb0ELb1ELb0ELb1ELb1EEEEEEEEEvNT_6ParamsE,@function
        .size           _ZN7cutlass13device_kernelIN5flash11enable_sm90INS1_16FlashAttnFwdSm90INS1_25CollectiveMainloopFwdSm90ILi2EN4cute5tupleIJNS5_1CILi1EEES8_S8_EEENS6_IJNS7_ILi192EEESA_NS7_ILi64EEEEEELi64ENS_6half_tEfNS_4arch4Sm90ELb0ELb0ELb0ELb1ELb0ELb1ELb0ELb0ELb1ELb0ELb0ELb0EEENS1_21CollectiveEpilogueFwdINS6_IJSA_SB_SA_EEES9_SD_SF_Li384ELb1ELb0ELb0ELb0EEENS1_36VarlenDynamicPersistentTileSchedulerILi192ELi192ELi384ELi32ELb0ELb0ELb1ELb0ELb1ELb1EEEEEEEEEvNT_6ParamsE,(.L_x_2278 - _ZN7cutlass13device_kernelIN5flash11enable_sm90INS1_16FlashAttnFwdSm90INS1_25CollectiveMainloopFwdSm90ILi2EN4cute5tupleIJNS5_1CILi1EEES8_S8_EEENS6_IJNS7_ILi192EEESA_NS7_ILi64EEEEEELi64ENS_6half_tEfNS_4arch4Sm90ELb0ELb0ELb0ELb1ELb0ELb1ELb0ELb0ELb1ELb0ELb0ELb0EEENS1_21CollectiveEpilogueFwdINS6_IJSA_SB_SA_EEES9_SD_SF_Li384ELb1ELb0ELb0ELb0EEENS1_36VarlenDynamicPersistentTileSchedulerILi192ELi192ELi384ELi32ELb0ELb0ELb1ELb0ELb1ELb1EEEEEEEEEvNT_6ParamsE)
        .other          _ZN7cutlass13device_kernelIN5flash11enable_sm90INS1_16FlashAttnFwdSm90INS1_25CollectiveMainloopFwdSm90ILi2EN4cute5tupleIJNS5_1CILi1EEES8_S8_EEENS6_IJNS7_ILi192EEESA_NS7_ILi64EEEEEELi64ENS_6half_tEfNS_4arch4Sm90ELb0ELb0ELb0ELb1ELb0ELb1ELb0ELb0ELb1ELb0ELb0ELb0EEENS1_21CollectiveEpilogueFwdINS6_IJSA_SB_SA_EEES9_SD_SF_Li384ELb1ELb0ELb0ELb0EEENS1_36VarlenDynamicPersistentTileSchedulerILi192ELi192ELi384ELi32ELb0ELb0ELb1ELb0ELb1ELb1EEEEEEEEEvNT_6ParamsE,@"STO_CUDA_ENTRY STV_DEFAULT"
_ZN7cutlass13device_kernelIN5flash11enable_sm90INS1_16FlashAttnFwdSm90INS1_25CollectiveMainloopFwdSm90ILi2EN4cute5tupleIJNS5_1CILi1EEES8_S8_EEENS6_IJNS7_ILi192EEESA_NS7_ILi64EEEEEELi64ENS_6half_tEfNS_4arch4Sm90ELb0ELb0ELb0ELb1ELb0ELb1ELb0ELb0ELb1ELb0ELb0ELb0EEENS1_21CollectiveEpilogueFwdINS6_IJSA_SB_SA_EEES9_SD_SF_Li384ELb1ELb0ELb0ELb0EEENS1_36VarlenDynamicPersistentTileSchedulerILi192ELi192ELi384ELi32ELb0ELb0ELb1ELb0ELb1ELb1EEEEEEEEEvNT_6ParamsE:
[----:B------:R-:W0:Y:S02]  /*0000*/  LDC R1, c[0x0][0x28] ;  /* 0x00000a00ff017b82 */ /* 0x000e240000000800 */
[----:B0-----:R-:W-:Y:S01]  /*0010*/  VIADD R1, R1, 0xffffffa0 ;  /* 0xffffffa001017836 */ /* 0x001fe20000000000 */
[----:B------:R-:W0:Y:S01]  /*0020*/  S2R R3, SR_TID.X ;  /* 0x0000000000037919 */ /* 0x000e220000002100 */
[----:B------:R-:W-:Y:S01]  /*0030*/  ELECT P0, URZ, PT ;  /* 0x00000000003f782f */ /* 0x000fe20003800000 */
[----:B------:R-:W-:Y:S01]  /*0040*/  BSSY B0, `(.L_x_301) ;  /* 0x0000016000007945 */ /* 0x000fe20003800000 */
[----:B0-----:R-:W-:-:S05]  /*0050*/  SHF.R.U32.HI R0, RZ, 0x5, R3 ;  /* 0x00000005ff007819 */ /* 0x001fca0000011603 */
[----:B------:R-:W0:Y:S02]  /*0060*/  SHFL.IDX PT, R2, R0, RZ, 0x1f ;  /* 0x00001fff00027589 */ /* 0x000e2400000e0000 */
[----:B0-----:R-:W-:-:S13]  /*0070*/  ISETP.EQ.AND P0, PT, R2, RZ, P0 ;  /* 0x000000ff0200720c */ /* 0x001fda0000702270 */
[----:B------:R-:W-:Y:S05]  /*0080*/  @!P0 BRA `(.L_x_302) ;  /* 0x0000000000448947 */ /* 0x000fea0003800000 */
[----:B------:R-:W-:Y:S02]  /*0090*/  ULDC.64 UR4, c[0x0][0x198] ;  /* 0x0000660000047ab9 */ /* 0x000fe40000000a00 */
[----:B------:R-:W-:Y:S02]  /*00a0*/  UIADD3 UR6, UP0, UR4, 0x270, URZ ;  /* 0x0000027004067890 */ /* 0x000fe4000ff1e03f */
[----:B------:R-:W-:Y:S02]  /*00b0*/  UIADD3 UR8, UP1, UR4, 0x370, URZ ;  /* 0x0000037004087890 */ /* 0x000fe4000ff3e03f */
[----:B------:R-:W-:Y:S02]  /*00c0*/  UIADD3 UR10, UP2, UR4, 0x470, URZ ;  /* 0x00000470040a7890 */ /* 0x000fe4000ff5e03f */
[----:B------:R-:W-:Y:S02]  /*00d0*/  UIADD3 UR12, UP3, UR4, 0x570, URZ ;  /* 0x00000570040c7890 */ /* 0x000fe4000ff7e03f */
[----:B------:R-:W-:-:S02]  /*00e0*/  UIADD3 UR4, UP4, UR4, 0x670, URZ ;  /* 0x0000067004047890 */ /* 0x000fc4000ff9e03f */
[----:B------:R-:W-:Y:S02]  /*00f0*/  UIADD3.X UR7, URZ, UR5, URZ, UP0, !UPT ;  /* 0x000000053f077290 */ /* 0x000fe400087fe43f */
[----:B------:R-:W-:Y:S02]  /*0100*/  UIADD3.X UR9, URZ, UR5, URZ, UP1, !UPT ;  /* 0x000000053f097290 */ /* 0x000fe40008ffe43f */
[----:B------:R-:W-:Y:S02]  /*0110*/  UIADD3.X UR11, URZ, UR5, URZ, UP2, !UPT ;  /* 0x000000053f0b7290 */ /* 0x000fe400097fe43f */
[----:B------:R-:W-:Y:S02]  /*0120*/  UIADD3.X UR13, URZ, UR5, URZ, UP3, !UPT ;  /* 0x000000053f0d7290 */ /* 0x000fe40009ffe43f */
[----:B------:R-:W-:Y:S01]  /*0130*/  UIADD3.X UR5, URZ, UR5, URZ, UP4, !UPT ;  /* 0x000000053f057290 */ /* 0x000fe2000a7fe43f */
[----:B------:R0:W-:Y:S02]  /*0140*/  UTMACCTL.PF [UR6] ;  /* 0x00000000060079b9 */ /* 0x0001e40008040000 */
[----:B------:R0:W-:Y:S02]  /*0150*/  UTMACCTL.PF [UR8] ;  /* 0x00000000080079b9 */ /* 0x0001e40008040000 */
[----:B------:R0:W-:Y:S02]  /*0160*/  UTMACCTL.PF [UR10] ;  /* 0x000000000a0079b9 */ /* 0x0001e40008040000 */
[----:B------:R0:W-:Y:S02]  /*0170*/  UTMACCTL.PF [UR12] ;  /* 0x000000000c0079b9 */ /* 0x0001e40008040000 */
[----:B------:R0:W-:Y:S02]  /*0180*/  UTMACCTL.PF [UR4] ;  /* 0x00000000040079b9 */ /* 0x0001e40008040000 */
[----:B0-----:R-:W-:Y:S01]  /*0190*/  NOP ;  /* 0x0000000000007918 */ /* 0x001fe20000000000 */
.L_x_302:
[----:B------:R-:W-:Y:S05]  /*01a0*/  BSYNC B0 ;  /* 0x0000000000007941 */ /* 0x000fea0003800000 */
.L_x_301:
[----:B------:R-:W-:Y:S01]  /*01b0*/  VOTEU.ANY UP0, P0 ;  /* 0x00000000003f7886 */ /* 0x000fe20000000100 */
[----:B------:R-:W0:Y:S01]  /*01c0*/  SHFL.IDX PT, R2, R0, RZ, 0x1f ;  /* 0x00001fff00027589 */ /* 0x000e2200000e0000 */
[----:B------:R-:W-:Y:S01]  /*01d0*/  UMOV UR4, 0x1 ;  /* 0x0000000100047882 */ /* 0x000fe20000000000 */
[----:B------:R-:W-:Y:S01]  /*01e0*/  UMOV UR7, 0x180 ;  /* 0x0000018000077882 */ /* 0x000fe20000000000 */
[----:B------:R-:W-:Y:S01]  /*01f0*/  SHF.R.U32.HI R3, RZ, 0x7, R3 ;  /* 0x00000007ff037819 */ /* 0x000fe20000011603 */
[----:B------:R-:W1:Y:S01]  /*0200*/  @UP0 S2UR UR8, SR_CgaCtaId ;  /* 0x00000000000809c3 */ /* 0x000e620000008800 */
[----:B------:R-:W-:Y:S01]  /*0210*/  @UP0 UMOV UR6, 0x400 ;  /* 0x0000040000060882 */ /* 0x000fe20000000000 */
[----:B------:R-:W-:-:S04]  /*0220*/  @UP0 UIADD3 UR4, -UR4, 0x100000, URZ ;  /* 0x0010000004040890 */ /* 0x000fc8000fffe13f */
[----:B------:R-:W-:Y:S02]  /*0230*/  @UP0 USHF.L.U32 UR5, UR4, 0xb, URZ ;  /* 0x0000000b04050899 */ /* 0x000fe4000800063f */
[----:B------:R-:W-:Y:S01]  /*0240*/  @UP0 USHF.L.U32 UR4, UR4, 0x1, URZ ;  /* 0x0000000104040899 */ /* 0x000fe2000800063f */
[----:B------:R-:W-:Y:S01]  /*0250*/  VOTEU.ANY UP1, P0 ;  /* 0x00000000003f7886 */ /* 0x000fe20000020100 */
[----:B0-----:R-:W-:Y:S02]  /*0260*/  ISETP.NE.AND P1, PT, R2, RZ, PT ;  /* 0x000000ff0200720c */ /* 0x001fe40003f25270 */
[----:B------:R0:W2:Y:S01]  /*0270*/  SHFL.IDX PT, R2, R3, RZ, 0x1f ;  /* 0x00001fff03027589 */ /* 0x0000a200000e0000 */
[----:B-1----:R-:W-:Y:S02]  /*0280*/  @UP0 ULEA UR8, UR8, UR6, 0x18 ;  /* 0x0000000608080291 */ /* 0x002fe4000f8ec03f */
[----:B------:R-:W-:-:S04]  /*0290*/  @UP0 UIADD3 UR6, -UR7, 0x100000, URZ ;  /* 0x0010000007060890 */ /* 0x000fc8000fffe13f */
[----:B------:R-:W-:Y:S02]  /*02a0*/  @UP0 USHF.L.U32 UR7, UR6, 0xb, URZ ;  /* 0x0000000b06070899 */ /* 0x000fe4000800063f */
[----:B------:R-:W-:Y:S01]  /*02b0*/  @UP0 USHF.L.U32 UR6, UR6, 0x1, URZ ;  /* 0x0000000106060899 */ /* 0x000fe2000800063f */
[----:B------:R-:W-:Y:S01]  /*02c0*/  VOTEU.ANY UP0, P0 ;  /* 0x00000000003f7886 */ /* 0x000fe20000000100 */
[----:B------:R-:W1:Y:S04]  /*02d0*/  FENCE.VIEW.ASYNC.S ;  /* 0x00000000000073c6 */ /* 0x000e680000000000 */
[----:B-1----:R0:W1:Y:S06]  /*02e0*/  @UP0 SYNCS.EXCH.64 URZ, [UR8+0x30800], UR4 ;  /* 0x03080004083f05b2 */ /* 0x00206c0008000100 */
[----:B------:R0:W3:Y:S02]  /*02f0*/  @UP1 SYNCS.EXCH.64 URZ, [UR8+0x30820], UR6 ;  /* 0x03082006083f15b2 */ /* 0x0000e40008000100 */
[----:B0-----:R-:W-:Y:S05]  /*0300*/  @P1 BRA `(.L_x_303) ;  /* 0x0000000000481947 */ /* 0x001fea0003800000 */
[----:B------:R-:W0:Y:S01]  /*0310*/  S2UR UR5, SR_CgaCtaId ;  /* 0x00000000000579c3 */ /* 0x000e220000008800 */
        /* <DEDUP_REMOVED lines=15> */
[----:B------:R0:W0:Y:S01]  /*0410*/  SYNCS.EXCH.64 URZ, [UR8+0x30848], UR4 ;  /* 0x03084804083f75b2 */ /* 0x0000220008000100 */
[----:B------:R-:W-:Y:S01]  /*0420*/  NOP ;  /* 0x0000000000007918 */ /* 0x000fe20000000000 */
.L_x_303:
[----:B------:R-:W5:Y:S01]  /*0430*/  SHFL.IDX PT, R3, R0, RZ, 0x1f ;  /* 0x00001fff00037589 */ /* 0x000f6200000e0000 */
[----:B------:R-:W-:Y:S01]  /*0440*/  NOP ;  /* 0x0000000000007918 */ /* 0x000fe20000000000 */
[----:B-----5:R-:W-:-:S13]  /*0450*/  ISETP.NE.AND P0, PT, R3, RZ, PT ;  /* 0x000000ff0300720c */ /* 0x020fda0003f05270 */
        /* <DEDUP_REMOVED lines=17> */
[----:B------:R0:W0:Y:S01]  /*0570*/  SYNCS.EXCH.64 URZ, [UR8+0x30868], UR6 ;  /* 0x03086806083f75b2 */ /* 0x0000220008000100 */
[----:B------:R-:W-:Y:S01]  /*0580*/  NOP ;  /* 0x0000000000007918 */ /* 0x000fe20000000000 */
.L_x_304:
[----:B------:R-:W5:Y:S01]  /*0590*/  SHFL.IDX PT, R3, R0, RZ, 0x1f ;  /* 0x00001fff00037589 */ /* 0x000f6200000e0000 */
[----:B------:R-:W-:Y:S01]  /*05a0*/  NOP ;  /* 0x0000000000007918 */ /* 0x000fe20000000000 */
[----:B-----5:R-:W-:-:S13]  /*05b0*/  ISETP.NE.AND P0, PT, R3, RZ, PT ;  /* 0x000000ff0300720c */ /* 0x020fda0003f05270 */
        /* <DEDUP_REMOVED lines=13> */
[----:B------:R0:W0:Y:S01]  /*0690*/  SYNCS.EXCH.64 URZ, [UR6+0x30888], UR4 ;  /* 0x03088804063f75b2 */ /* 0x0000220008000100 */
[----:B------:R-:W-:Y:S01]  /*06a0*/  NOP ;  /* 0x0000000000007918 */ /* 0x000fe20000000000 */
.L_x_305:
        /* <DEDUP_REMOVED lines=22> */
.L_x_306:
        /* <DEDUP_REMOVED lines=22> */
.L_x_307:
[----:B--2---:R-:W-:Y:S01]  /*0970*/  ISETP.NE.AND P0, PT, R2, RZ, PT ;  /* 0x000000ff0200720c */ /* 0x004fe20003f05270 */
[----:B------:R-:W-:Y:S01]  /*0980*/  IMAD.MOV.U32 R2, RZ, RZ, 0x1 ;  /* 0x00000001ff027424 */ /* 0x000fe200078e00ff */
[----:B------:R-:W-:Y:S01]  /*0990*/  NOP ;  /* 0x0000000000007918 */ /* 0x000fe20000000000 */
[----:B------:R-:W-:Y:S01]  /*09a0*/  ULDC.64 UR56, c[0x0][0x208] ;  /* 0x0000820000387ab9 */ /* 0x000fe20000000a00 */
[----:B------:R-:W-:Y:S02]  /*09b0*/  BSSY B7, `(.L_x_308) ;  /* 0x000143b000077945 */ /* 0x000fe40003800000 */
[----:B------:R-:W-:-:S05]  /*09c0*/  SEL R2, R2, 0x2, !P0 ;  /* 0x0000000202027807 */ /* 0x000fca0004000000 */
[----:B------:R2:W-:Y:S01]  /*09d0*/  STL [R1+0x1c], R2 ;  /* 0x00001c0201007387 */ /* 0x0005e20000100800 */
[----:B01-34-:R-:W-:Y:S06]  /*09e0*/  BAR.SYNC.DEFER_BLOCKING 0x0 ;  /* 0x0000000000007b1d */ /* 0x01bfec0000010000 */
[----:B------:R-:W-:Y:S05]  /*09f0*/  @!P0 BRA `(.L_x_309) ;  /* 0x000000f800708947 */ /* 0x000fea0003800000 */
.L_x_310:
[----:B------:R-:W-:-:S08]  /*0a00*/  NOP ;  /* 0x0000000000007918 */ /* 0x000fd00000000000 */
[----:B------:R-:W0:Y:S02]  /*0a10*/  USETMAXREG.TRY_ALLOC.CTAPOOL UP0, 0xa0 ;  /* 0x000000a0000079c8 */ /* 0x000e240008000600 */
[----:B0-----:R-:W-:-:S13]  /*0a20*/  PLOP3.LUT P0, PT, PT, PT, UP0, 0x80, 0x0 ;  /* 0x000000000000781c */ /* 0x001fda0003f0f008 */
[----:B------:R-:W-:Y:S05]  /*0a30*/  @!P0 BRA `(.L_x_310) ;  /* 0xfffffffc00f08947 */ /* 0x000fea000383ffff */
[----:B------:R-:W3:Y:S01]  /*0a40*/  LDL.LU R0, [R1] ;  /* 0x0000000001007983 */ /* 0x000ee20000300800 */
[----:B--2---:R-:W0:Y:S01]  /*0a50*/  S2R R2, SR_TID.X ;  /* 0x0000000000027919 */ /* 0x004e220000002100 */
[----:B------:R-:W1:Y:S01]  /*0a60*/  S2UR UR5, SR_CgaCtaId ;  /* 0x00000000000579c3 */ /* 0x000e620000008800 */
[----:B------:R-:W-:Y:S01]  /*0a70*/  UMOV UR4, 0x400 ;  /* 0x0000040000047882 */ /* 0x000fe20000000000 */
[----:B0-----:R-:W-:-:S06]  /*0a80*/  SHF.R.U32.HI R2, RZ, 0x7, R2 ;  /* 0x00000007ff027819 */ /* 0x001fcc0000011602 */
[----:B------:R-:W-:Y:S06]  /*0a90*/  BAR.ARV 0x8, 0x1a0 ;  /* 0x0206800000007b1d */ /* 0x000fec0000002000 */
[----:B------:R-:W-:-:S13]  /*0aa0*/  ISETP.NE.AND P0, PT, R2, 0x1, PT ;  /* 0x000000010200780c */ /* 0x000fda0003f05270 */
[----:B------:R-:W-:Y:S08]  /*0ab0*/  @!P0 BAR.ARV 0x9, 0x100 ;  /* 0x0244000000008b1d */ /* 0x000ff00000002000 */
[----:B------:R-:W-:Y:S01]  /*0ac0*/  BAR.SYNC.DEFER_BLOCKING 0x5, 0x1a0 ;  /* 0x0146800000007b1d */ /* 0x000fe20000010000 */
[----:B-1----:R-:W-:-:S06]  /*0ad0*/  ULEA UR4, UR5, UR4, 0x18 ;  /* 0x0000000405047291 */ /* 0x002fcc000f8ec03f */
[----:B------:R-:W-:Y:S01]  /*0ae0*/  IMAD.U32 R2, RZ, RZ, UR4 ;  /* 0x00000004ff027e24 */ /* 0x000fe2000f8e00ff */
[----:B------:R-:W-:-:S04]  /*0af0*/  ULDC UR4, c[0x0][0xc14] ;  /* 0x0003050000047ab9 */ /* 0x000fc80000000800 */
[----:B------:R-:W0:Y:S01]  /*0b00*/  LDS.128 R32, [R2+0x308d0] ;  /* 0x0308d00002207984 */ /* 0x000e220000000c00 */
[----:B------:R-:W-:Y:S06]  /*0b10*/  BAR.ARV 0x4, 0x1a0 ;  /* 0x0106800000007b1d */ /* 0x000fec0000002000 */
[----:B---3--:R-:W-:-:S04]  /*0b20*/  LOP3.LUT R0, R0, 0xffffffef, RZ, 0xc0, !PT ;  /* 0xffffffef00007812 */ /* 0x008fc800078ec0ff */
[----:B------:R-:W-:-:S05]  /*0b30*/  @P0 LOP3.LUT R0, R0, 0x10, RZ, 0xfc, !PT ;  /* 0x0000001000000812 */ /* 0x000fca00078efcff */
[----:B------:R4:W-:Y:S01]  /*0b40*/  STL [R1], R0 ;  /* 0x0000000001007387 */ /* 0x0009e20000100800 */
[----:B0-----:R-:W-:-:S13]  /*0b50*/  ISETP.GE.AND P0, PT, R35, UR4, PT ;  /* 0x0000000423007c0c */ /* 0x001fda000bf06270 */
[----:B----4-:R-:W-:Y:S05]  /*0b60*/  @P0 BRA `(.L_x_311) ;  /* 0x00000140007c0947 */ /* 0x010fea0003800000 */
[----:B------:R-:W2:Y:S01]  /*0b70*/  LDL.LU R9, [R1+0x1c] ;  /* 0x00001c0001097983 */ /* 0x000ea20000300800 */
[----:B------:R-:W0:Y:S02]  /*0b80*/  S2R R0, SR_TID.X ;  /* 0x0000000000007919 */ /* 0x000e240000002100 */
[----:B0-----:R-:W-:-:S05]  /*0b90*/  VIADD R8, R0, 0xffffff80 ;  /* 0xffffff8000087836 */ /* 0x001fca0000000000 */
[----:B------:R-:W-:-:S04]  /*0ba0*/  SHF.R.S32.HI R0, RZ, 0x1f, R8 ;  /* 0x0000001fff007819 */ /* 0x000fc80000011408 */
[----:B------:R-:W-:-:S04]  /*0bb0*/  LEA.HI R3, R0, R8, RZ, 0x4 ;  /* 0x0000000800037211 */ /* 0x000fc800078f20ff */
[----:B------:R-:W-:-:S05]  /*0bc0*/  LOP3.LUT R4, R3, 0xfffffff0, RZ, 0xc0, !PT ;  /* 0xfffffff003047812 */ /* 0x000fca00078ec0ff */
[----:B------:R-:W-:Y:S01]  /*0bd0*/  IMAD.IADD R4, R8, 0x1, -R4 ;  /* 0x0000000108047824 */ /* 0x000fe200078e0a04 */
[----:B------:R-:W-:-:S04]  /*0be0*/  SHF.R.S32.HI R6, RZ, 0x4, R3 ;  /* 0x00000004ff067819 */ /* 0x000fc80000011403 */
[----:B------:R-:W-:-:S04]  /*0bf0*/  SHF.R.S32.HI R5, RZ, 0x1f, R4 ;  /* 0x0000001fff057819 */ /* 0x000fc80000011404 */
[----:B------:R-:W-:Y:S02]  /*0c00*/  LEA.HI R5, R5, R4, RZ, 0x3 ;  /* 0x0000000405057211 */ /* 0x000fe400078f18ff */
[----:B------:R-:W-:Y:S02]  /*0c10*/  LEA.HI R7, R3, R6, RZ, 0x1 ;  /* 0x0000000603077211 */ /* 0x000fe400078f08ff */
[----:B------:R-:W-:Y:S02]  /*0c20*/  LOP3.LUT R3, R5, 0xfffffff8, RZ, 0xc0, !PT ;  /* 0xfffffff805037812 */ /* 0x000fe400078ec0ff */
[----:B------:R-:W-:Y:S02]  /*0c30*/  LOP3.LUT R7, R7, 0x1ffffffe, RZ, 0xc0, !PT ;  /* 0x1ffffffe07077812 */ /* 0x000fe400078ec0ff */
[----:B------:R-:W-:-:S03]  /*0c40*/  IADD3 R3, R4, -R3, RZ ;  /* 0x8000000304037210 */ /* 0x000fc60007ffe0ff */
[----:B------:R-:W-:Y:S02]  /*0c50*/  IMAD.IADD R7, R6, 0x1, -R7 ;  /* 0x0000000106077824 */ /* 0x000fe400078e0a07 */
[----:B------:R-:W-:Y:S01]  /*0c60*/  IMAD.SHL.U32 R4, R3, 0x40, RZ ;  /* 0x0000004003047824 */ /* 0x000fe200078e00ff */
[----:B------:R-:W-:Y:S01]  /*0c70*/  LEA.HI R6, R0, R8, RZ, 0x5 ;  /* 0x0000000800067211 */ /* 0x000fe200078f28ff */
[----:B------:R-:W-:-:S03]  /*0c80*/  IMAD.SHL.U32 R7, R7, 0x8, RZ ;  /* 0x0000000807077824 */ /* 0x000fc600078e00ff */
[----:B------:R-:W-:Y:S01]  /*0c90*/  LOP3.LUT R4, R4, 0x1c0, RZ, 0xc0, !PT ;  /* 0x000001c004047812 */ /* 0x000fe200078ec0ff */
[----:B------:R-:W-:Y:S01]  /*0ca0*/  IMAD.SHL.U32 R5, R5, 0x40, RZ ;  /* 0x0000004005057824 */ /* 0x000fe200078e00ff */
[----:B------:R-:W-:Y:S02]  /*0cb0*/  SHF.R.S32.HI R10, RZ, 0x5, R6 ;  /* 0x00000005ff0a7819 */ /* 0x000fe40000011406 */
[----:B------:R-:W-:Y:S02]  /*0cc0*/  LOP3.LUT R7, R4, 0x8, R7, 0xf8, !PT ;  /* 0x0000000804077812 */ /* 0x000fe400078ef807 */
[----:B------:R-:W-:Y:S02]  /*0cd0*/  SHF.R.U32.HI R6, RZ, 0x3, R4 ;  /* 0x00000003ff067819 */ /* 0x000fe40000011604 */
[----:B------:R-:W-:Y:S01]  /*0ce0*/  R2P PR, R3, 0x6 ;  /* 0x0000000603007804 */ /* 0x000fe20000000000 */
[----:B------:R-:W-:Y:S01]  /*0cf0*/  IMAD.SHL.U32 R4, R10, 0x400, RZ ;  /* 0x000004000a047824 */ /* 0x000fe200078e00ff */
[----:B------:R-:W-:-:S02]  /*0d00*/  LEA.HI R3, R0, R8, RZ, 0x2 ;  /* 0x0000000800037211 */ /* 0x000fc400078f10ff */
[----:B------:R-:W-:Y:S02]  /*0d10*/  LOP3.LUT R5, R5, 0x7ffffe00, RZ, 0xc0, !PT ;  /* 0x7ffffe0005057812 */ /* 0x000fe400078ec0ff */
[----:B------:R-:W-:Y:S02]  /*0d20*/  LOP3.LUT R6, R7, R6, RZ, 0x3c, !PT ;  /* 0x0000000607067212 */ /* 0x000fe400078e3cff */
[----:B------:R-:W-:Y:S02]  /*0d30*/  LEA.HI R0, R0, R8, RZ, 0x7 ;  /* 0x0000000800007211 */ /* 0x000fe400078f38ff */
[----:B------:R-:W-:Y:S02]  /*0d40*/  SHF.R.S32.HI R18, RZ, 0x2, R3 ;  /* 0x00000002ff127819 */ /* 0x000fe40000011403 */
[----:B------:R-:W-:Y:S02]  /*0d50*/  IADD3 R5, R6, R5, R4 ;  /* 0x0000000506057210 */ /* 0x000fe40007ffe004 */
[----:B------:R-:W-:Y:S01]  /*0d60*/  SHF.R.S32.HI R4, RZ, 0x7, R0 ;  /* 0x00000007ff047819 */ /* 0x000fe20000011400 */
[----:B------:R-:W-:Y:S01]  /*0d70*/  VIADD R6, R18, 0x60 ;  /* 0x0000006012067836 */ /* 0x000fe20000000000 */
[----:B------:R-:W-:-:S02]  /*0d80*/  LOP3.LUT R0, R0, 0xffffff80, RZ, 0xc0, !PT ;  /* 0xffffff8000007812 */ /* 0x000fc400078ec0ff */
[----:B------:R-:W-:-:S03]  /*0d90*/  LOP3.LUT R4, R3, 0xfffffffc, RZ, 0xc0, !PT ;  /* 0xfffffffc03047812 */ /* 0x000fc600078ec0ff */
[C---:B------:R-:W-:Y:S01]  /*0da0*/  IMAD.IADD R7, R8.reuse, 0x1, -R0 ;  /* 0x0000000108077824 */ /* 0x040fe200078e0a00 */
[----:B------:R-:W-:Y:S01]  /*0db0*/  SHF.R.S32.HI R0, RZ, 0x1f, R6 ;  /* 0x0000001fff007819 */ /* 0x000fe20000011406 */
[----:B------:R-:W-:Y:S01]  /*0dc0*/  IMAD.IADD R4, R8, 0x1, -R4 ;  /* 0x0000000108047824 */ /* 0x000fe200078e0a04 */
[----:B------:R-:W-:Y:S02]  /*0dd0*/  SHF.L.U32 R157, R6, 0x6, RZ ;  /* 0x00000006069d7819 */ /* 0x000fe400000006ff */
[----:B------:R-:W-:Y:S01]  /*0de0*/  LEA.HI R0, R0, R6, RZ, 0x3 ;  /* 0x0000000600007211 */ /* 0x000fe200078f18ff */
[----:B------:R-:W-:Y:S01]  /*0df0*/  IMAD.SHL.U32 R16, R4, 0x8, RZ ;  /* 0x0000000804107824 */ /* 0x000fe200078e00ff */
[----:B------:R-:W-:Y:S02]  /*0e00*/  SHF.R.S32.HI R3, RZ, 0x1f, R3 ;  /* 0x0000001fff037819 */ /* 0x000fe40000011403 */
[----:B------:R-:W-:Y:S01]  /*0e10*/  LOP3.LUT R157, R157, 0x1c0, RZ, 0xc0, !PT ;  /* 0x000001c09d9d7812 */ /* 0x000fe200078ec0ff */
[----:B------:R-:W-:Y:S01]  /*0e20*/  IMAD.SHL.U32 R0, R0, 0x40, RZ ;  /* 0x0000004000007824 */ /* 0x000fe200078e00ff */
[----:B------:R-:W-:Y:S01]  /*0e30*/  LEA.HI R3, R3, R18, RZ, 0x3 ;  /* 0x0000001203037211 */ /* 0x000fe200078f18ff */
[----:B------:R-:W-:Y:S01]  /*0e40*/  IMAD R154, R5, 0x2, R2 ;  /* 0x00000002059a7824 */ /* 0x000fe200078e0202 */
[----:B------:R-:W-:-:S02]  /*0e50*/  SHF.R.U32.HI R7, RZ, 0x3, R157 ;  /* 0x00000003ff077819 */ /* 0x000fc4000001169d */
[----:B------:R-:W-:Y:S02]  /*0e60*/  LOP3.LUT R4, R157, 0x38, R16, 0xf8, !PT ;  /* 0x000000389d047812 */ /* 0x000fe400078ef810 */
[----:B------:R-:W-:Y:S01]  /*0e70*/  LOP3.LUT R0, R0, 0xfffffe00, RZ, 0xc0, !PT ;  /* 0xfffffe0000007812 */ /* 0x000fe200078ec0ff */
[----:B------:R-:W-:Y:S01]  /*0e80*/  VIADD R156, R154, 0x1e800 ;  /* 0x0001e8009a9c7836 */ /* 0x000fe20000000000 */
[----:B------:R-:W-:Y:S02]  /*0e90*/  LOP3.LUT R3, R3, 0xfffffff8, RZ, 0xc0, !PT ;  /* 0xfffffff803037812 */ /* 0x000fe400078ec0ff */
[----:B------:R-:W-:Y:S01]  /*0ea0*/  LOP3.LUT R5, R0, R4, R7, 0xf6, !PT ;  /* 0x0000000400057212 */ /* 0x000fe200078ef607 */
[----:B------:R-:W-:Y:S01]  /*0eb0*/  STL [R1+0x50], RZ ;  /* 0x000050ff01007387 */ /* 0x000fe20000100800 */
[----:B------:R-:W-:Y:S01]  /*0ec0*/  SHF.R.S32.HI R6, RZ, 0x1f, R18 ;  /* 0x0000001fff067819 */ /* 0x000fe20000011412 */
[----:B------:R-:W-:Y:S01]  /*0ed0*/  VIADD R6, R154, 0x1e820 ;  /* 0x0001e8209a067836 */ /* 0x000fe20000000000 */
[----:B------:R-:W-:Y:S01]  /*0ee0*/  @P1 IADD3 R6, R156, -0x20, RZ ;  /* 0xffffffe09c061810 */ /* 0x000fe20007ffe0ff */
[----:B------:R-:W-:Y:S01]  /*0ef0*/  IMAD.IADD R3, R18, 0x1, -R3 ;  /* 0x0000000112037824 */ /* 0x000fe200078e0a03 */
[----:B------:R0:W-:Y:S04]  /*0f00*/  STL [R1+0x38], R0 ;  /* 0x0000380001007387 */ /* 0x0001e80000100800 */
[----:B------:R1:W-:Y:S01]  /*0f10*/  STL [R1+0x28], R3 ;  /* 0x0000280301007387 */ /* 0x0003e20000100800 */
[----:B0-----:R-:W-:-:S03]  /*0f20*/  IMAD R0, R5, 0x2, R2 ;  /* 0x0000000205007824 */ /* 0x001fc600078e0202 */
[----:B------:R-:W-:Y:S04]  /*0f30*/  STL [R1+0x3c], R6 ;  /* 0x00003c0601007387 */ /* 0x000fe80000100800 */
[----:B------:R0:W-:Y:S01]  /*0f40*/  STL [R1+0x5c], R0 ;  /* 0x00005c0001007387 */ /* 0x0001e20000100800 */
[C---:B-1----:R-:W-:Y:S01]  /*0f50*/  VIADD R3, R6.reuse, 0x6000 ;  /* 0x0000600006037836 */ /* 0x042fe20000000000 */
[----:B0-----:R-:W-:-:S05]  /*0f60*/  IADD3 R0, R6, 0xc000, RZ ;  /* 0x0000c00006007810 */ /* 0x001fca0007ffe0ff */
[----:B------:R0:W-:Y:S04]  /*0f70*/  STL [R1+0x40], R0 ;  /* 0x0000400001007387 */ /* 0x0001e80000100800 */
[----:B------:R0:W-:Y:S01]  /*0f80*/  STL [R1+0x44], R3 ;  /* 0x0000440301007387 */ /* 0x0001e20000100800 */
[----:B------:R-:W-:-:S04]  /*0f90*/  MOV R155, 0x40 ;  /* 0x00000040009b7802 */ /* 0x000fc80000000f00 */
[----:B------:R-:W-:Y:S02]  /*0fa0*/  SEL R155, R155, 0xffffffc0, !P2 ;  /* 0xffffffc09b9b7807 */ /* 0x000fe40005000000 */
[----:B------:R-:W-:Y:S01]  /*0fb0*/  CS2R R22, SRZ ;  /* 0x0000000000167805 */ /* 0x000fe2000001ff00 */
[----:B------:R-:W-:Y:S02]  /*0fc0*/  IMAD.MOV.U32 R19, RZ, RZ, RZ ;  /* 0x000000ffff137224 */ /* 0x000fe400078e00ff */
[----:B------:R-:W-:Y:S02]  /*0fd0*/  IMAD.MOV.U32 R153, RZ, RZ, RZ ;  /* 0x000000ffff997224 */ /* 0x000fe400078e00ff */
[----:B------:R-:W-:Y:S02]  /*0fe0*/  IMAD.IADD R156, R156, 0x1, R155 ;  /* 0x000000019c9c7824 */ /* 0x000fe400078e029b */
[----:B------:R-:W-:Y:S01]  /*0ff0*/  IMAD.IADD R155, R155, 0x1, R6 ;  /* 0x000000019b9b7824 */ /* 0x000fe200078e0206 */
[----:B0-2---:R-:W-:-:S07]  /*1000*/  LOP3.LUT R152, R9, 0x1, RZ, 0xfc, !PT ;  /* 0x0000000109987812 */ /* 0x005fce00078efcff */
.L_x_446:
[----:B0----5:R-:W0:Y:S02]  /*1010*/  LDC.64 R4, c[0x0][0xc60] ;  /* 0x00031800ff047b82 */ /* 0x021e240000000a00 */
[----:B0-----:R-:W-:-:S05]  /*1020*/  IMAD.WIDE R4, R35, 0x4, R4 ;  /* 0x0000000423047825 */ /* 0x001fca00078e0204 */
[----:B-12---:R-:W2:Y:S01]  /*1030*/  LDG.E R10, desc[UR56][R4.64] ;  /* 0x00000038040a7981 */ /* 0x006ea2000c1e1900 */
[----:B------:R-:W-:Y:S05]  /*1040*/  YIELD ;  /* 0x0000000000007946 */ /* 0x000fea0003800000 */
[----:B------:R-:W-:Y:S01]  /*1050*/  ULDC.64 UR4, c[0x0][0xa28] ;  /* 0x00028a0000047ab9 */ /* 0x000fe20000000a00 */
[----:B------:R-:W-:Y:S01]  /*1060*/  ULDC.64 UR8, c[0x0][0xa18] ;  /* 0x0002860000087ab9 */ /* 0x000fe20000000a00 */
[----:B------:R-:W-:Y:S01]  /*1070*/  ISETP.NE.U32.AND P1, PT, RZ, UR4, PT ;  /* 0x00000004ff007c0c */ /* 0x000fe2000bf25070 */
[----:B------:R-:W-:Y:S01]  /*1080*/  ULDC.64 UR6, c[0x0][0xa08] ;  /* 0x0002820000067ab9 */ /* 0x000fe20000000a00 */
[----:B------:R-:W-:Y:S01]  /*1090*/  IMAD.MOV.U32 R3, RZ, RZ, RZ ;  /* 0x000000ffff037224 */ /* 0x000fe200078e00ff */
[----:B------:R-:W-:Y:S01]  /*10a0*/  ISETP.NE.U32.AND P0, PT, RZ, UR6, PT ;  /* 0x00000006ff007c0c */ /* 0x000fe2000bf05070 */
[----:B------:R-:W-:Y:S01]  /*10b0*/  IMAD.MOV.U32 R37, RZ, RZ, RZ ;  /* 0x000000ffff257224 */ /* 0x000fe200078e00ff */
[----:B------:R-:W-:-:S02]  /*10c0*/  ISETP.NE.AND.EX P1, PT, RZ, UR5, PT, P1 ;  /* 0x00000005ff007c0c */ /* 0x000fc4000bf25310 */
[----:B------:R-:W-:Y:S02]  /*10d0*/  ISETP.NE.AND.EX P0, PT, RZ, UR7, PT, P0 ;  /* 0x00000007ff007c0c */ /* 0x000fe4000bf05300 */
[----:B--2---:R-:W-:Y:S01]  /*10e0*/  SHF.R.S32.HI R0, RZ, 0x1f, R10 ;  /* 0x0000001fff007819 */ /* 0x004fe2000001140a */
[----:B------:R-:W-:-:S08]  /*10f0*/  IMAD.SHL.U32 R30, R10, 0x4, RZ ;  /* 0x000000040a1e7824 */ /* 0x000fd000078e00ff */
[C---:B---34-:R-:W-:Y:S01]  /*1100*/  @P1 LEA R6, P2, R10.reuse, UR4, 0x2 ;  /* 0x000000040a061c11 */ /* 0x058fe2000f8410ff */
[----:B------:R0:W-:Y:S01]  /*1110*/  STL [R1+0x48], R10 ;  /* 0x0000480a01007387 */ /* 0x0001e20000100800 */
[C-C-:B------:R-:W-:Y:S02]  /*1120*/  SHF.L.U64.HI R31, R10.reuse, 0x2, R0.reuse ;  /* 0x000000020a1f7819 */ /* 0x140fe40000010200 */
[----:B------:R-:W-:Y:S02]  /*1130*/  @P1 LEA.HI.X R7, R10, UR5, R0, 0x2, P2 ;  /* 0x000000050a071c11 */ /* 0x000fe400090f1400 */
[----:B------:R-:W-:Y:S01]  /*1140*/  ISETP.NE.U32.AND P2, PT, RZ, UR8, PT ;  /* 0x00000008ff007c0c */ /* 0x000fe2000bf45070 */
[----:B------:R-:W-:Y:S01]  /*1150*/  ULDC UR4, c[0x0][0x288] ;  /* 0x0000a20000047ab9 */ /* 0x000fe20000000800 */
[----:B------:R-:W-:Y:S01]  /*1160*/  IADD3 R8, P3, R30, UR6, RZ ;  /* 0x000000061e087c10 */ /* 0x000fe2000ff7e0ff */
[----:B------:R0:W5:Y:S01]  /*1170*/  @P1 LDG.E R3, desc[UR56][R6.64] ;  /* 0x0000003806031981 */ /* 0x000162000c1e1900 */
[----:B------:R-:W-:Y:S01]  /*1180*/  ISETP.NE.AND.EX P2, PT, RZ, UR9, PT, P2 ;  /* 0x00000009ff007c0c */ /* 0x000fe2000bf45320 */
[----:B------:R-:W-:Y:S01]  /*1190*/  IMAD.U32 R25, RZ, RZ, UR4 ;  /* 0x00000004ff197e24 */ /* 0x000fe2000f8e00ff */
[----:B------:R-:W-:Y:S01]  /*11a0*/  IADD3.X R9, R31, UR7, RZ, P3, !PT ;  /* 0x000000071f097c10 */ /* 0x000fe20009ffe4ff */
[----:B------:R-:W-:-:S04]  /*11b0*/  ULDC.64 UR4, c[0x0][0x3f8] ;  /* 0x0000fe0000047ab9 */ /* 0x000fc80000000a00 */
[----:B------:R0:W5:Y:S06]  /*11c0*/  @P0 LDG.E R37, desc[UR56][R8.64] ;  /* 0x0000003808250981 */ /* 0x00016c000c1e1900 */
[----:B------:R-:W-:-:S04]  /*11d0*/  @P2 IADD3 R4, P1, R30, UR8, RZ ;  /* 0x000000081e042c10 */ /* 0x000fc8000ff3e0ff */
[----:B------:R-:W-:-:S05]  /*11e0*/  @P2 IADD3.X R5, R31, UR9, RZ, P1, !PT ;  /* 0x000000091f052c10 */ /* 0x000fca0008ffe4ff */
[----:B------:R0:W5:Y:S01]  /*11f0*/  @P2 LDG.E R25, desc[UR56][R4.64] ;  /* 0x0000003804192981 */ /* 0x000162000c1e1900 */
[----:B------:R-:W-:-:S03]  /*1200*/  UISETP.NE.U32.AND UP0, UPT, UR4, URZ, UPT ;  /* 0x0000003f0400728c */ /* 0x000fc6000bf05070 */
[----:B------:R-:W-:Y:S01]  /*1210*/  ULDC UR4, c[0x0][0x404] ;  /* 0x0001010000047ab9 */ /* 0x000fe20000000800 */
[----:B------:R-:W-:-:S03]  /*1220*/  UISETP.NE.AND.EX UP0, UPT, UR5, URZ, UPT, UP0 ;  /* 0x0000003f0500728c */ /* 0x000fc6000bf05300 */
[----:B------:R-:W-:Y:S01]  /*1230*/  ULDC UR5, c[0x0][0x2e0] ;  /* 0x0000b80000057ab9 */ /* 0x000fe20000000800 */
[----:B------:R-:W-:-:S04]  /*1240*/  USEL UR4, UR4, 0x1, UP0 ;  /* 0x0000000104047887 */ /* 0x000fc80008000000 */
[----:B------:R-:W-:-:S03]  /*1250*/  UIMAD UR4, UR4, UR5, URZ ;  /* 0x00000005040472a4 */ /* 0x000fc6000f8e023f */
[----:B------:R-:W-:Y:S02]  /*1260*/  ULDC UR5, c[0x0][0x338] ;  /* 0x0000ce0000057ab9 */ /* 0x000fe40000000800 */
[----:B------:R-:W-:Y:S02]  /*1270*/  IMAD.U32 R29, RZ, RZ, UR5 ;  /* 0x00000005ff1d7e24 */ /* 0x000fe4000f8e00ff */
[----:B------:R-:W-:Y:S01]  /*1280*/  IMAD.U32 R32, RZ, RZ, UR4 ;  /* 0x00000004ff207e24 */ /* 0x000fe2000f8e00ff */
[----:B------:R-:W-:Y:S01]  /*1290*/  MOV R35, R10 ;  /* 0x0000000a00237202 */ /* 0x000fe20000000f00 */
[----:B0-----:R-:W-:Y:S06]  /*12a0*/  @P2 BRA `(.L_x_312) ;  /* 0x0000000000242947 */ /* 0x001fec0003800000 */
[----:B------:R-:W-:Y:S02]  /*12b0*/  ULDC.64 UR4, c[0x0][0xa00] ;  /* 0x0002800000047ab9 */ /* 0x000fe40000000a00 */
[----:B------:R-:W-:-:S04]  /*12c0*/  ISETP.NE.U32.AND P1, PT, RZ, UR4, PT ;  /* 0x00000004ff007c0c */ /* 0x000fc8000bf25070 */
[----:B------:R-:W-:-:S13]  /*12d0*/  ISETP.NE.AND.EX P1, PT, RZ, UR5, PT, P1 ;  /* 0x00000005ff007c0c */ /* 0x000fda000bf25310 */
[----:B------:R-:W-:Y:S05]  /*12e0*/  @!P1 BRA `(.L_x_312) ;  /* 0x0000000000149947 */ /* 0x000fea0003800000 */
[----:B------:R-:W0:Y:S02]  /*12f0*/  LDC.64 R4, c[0x0][0xa00] ;  /* 0x00028000ff047b82 */ /* 0x000e240000000a00 */
[----:B0-----:R-:W-:-:S05]  /*1300*/  IMAD.WIDE R4, R35, 0x4, R4 ;  /* 0x0000000423047825 */ /* 0x001fca00078e0204 */
[----:B-----5:R-:W2:Y:S04]  /*1310*/  LDG.E R25, desc[UR56][R4.64] ;  /* 0x0000003804197981 */ /* 0x020ea8000c1e1900 */
[----:B------:R-:W2:Y:S02]  /*1320*/  LDG.E R0, desc[UR56][R4.64+0x4] ;  /* 0x0000043804007981 */ /* 0x000ea4000c1e1900 */
[----:B--2---:R-:W-:-:S07]  /*1330*/  IMAD.IADD R25, R0, 0x1, -R25 ;  /* 0x0000000100197824 */ /* 0x004fce00078e0a19 */
.L_x_312:
[----:B------:R-:W-:Y:S01]  /*1340*/  ULDC.64 UR4, c[0x0][0xa20] ;  /* 0x0002880000047ab9 */ /* 0x000fe20000000a00 */
[----:B------:R0:W-:Y:S01]  /*1350*/  STL [R1+0x58], R33 ;  /* 0x0000582101007387 */ /* 0x0001e20000100800 */
[----:B------:R-:W-:-:S03]  /*1360*/  ISETP.NE.U32.AND P1, PT, RZ, UR4, PT ;  /* 0x00000004ff007c0c */ /* 0x000fc6000bf25070 */
[----:B------:R0:W-:Y:S01]  /*1370*/  STL [R1+0x4c], R34 ;  /* 0x00004c2201007387 */ /* 0x0001e20000100800 */
[----:B------:R-:W-:-:S13]  /*1380*/  ISETP.NE.AND.EX P1, PT, RZ, UR5, PT, P1 ;  /* 0x00000005ff007c0c */ /* 0x000fda000bf25310 */
[----:B0-----:R-:W-:Y:S05]  /*1390*/  @!P1 BRA `(.L_x_313) ;  /* 0x0000000000109947 */ /* 0x001fea0003800000 */
[----:B------:R-:W-:-:S04]  /*13a0*/  IADD3 R4, P0, R30, UR4, RZ ;  /* 0x000000041e047c10 */ /* 0x000fc8000ff1e0ff */
[----:B------:R-:W-:-:S05]  /*13b0*/  IADD3.X R5, R31, UR5, RZ, P0, !PT ;  /* 0x000000051f057c10 */ /* 0x000fca00087fe4ff */
[----:B------:R0:W5:Y:S01]  /*13c0*/  LDG.E R32, desc[UR56][R4.64] ;  /* 0x0000003804207981 */ /* 0x000162000c1e1900 */
[----:B------:R-:W-:Y:S05]  /*13d0*/  BRA `(.L_x_314) ;  /* 0x0000000000107947 */ /* 0x000fea0003800000 */
.L_x_313:
[----:B------:R-:W-:Y:S05]  /*13e0*/  @!P0 BRA `(.L_x_314) ;  /* 0x00000000000c8947 */ /* 0x000fea0003800000 */
[----:B------:R-:W2:Y:S04]  /*13f0*/  LDG.E R5, desc[UR56][R8.64] ;  /* 0x0000003808057981 */ /* 0x000ea8000c1e1900 */
[----:B------:R-:W2:Y:S02]  /*1400*/  LDG.E R32, desc[UR56][R8.64+0x4] ;  /* 0x0000043808207981 */ /* 0x000ea4000c1e1900 */
[----:B--2---:R-:W-:-:S07]  /*1410*/  IMAD.IADD R32, R32, 0x1, -R5 ;  /* 0x0000000120207824 */ /* 0x004fce00078e0a05 */
.L_x_314:
[----:B------:R-:W-:Y:S02]  /*1420*/  ULDC.64 UR4, c[0x0][0xa10] ;  /* 0x0002840000047ab9 */ /* 0x000fe40000000a00 */
[----:B------:R-:W-:-:S04]  /*1430*/  ISETP.NE.U32.AND P0, PT, RZ, UR4, PT ;  /* 0x00000004ff007c0c */ /* 0x000fc8000bf05070 */
[----:B------:R-:W-:Y:S01]  /*1440*/  ISETP.NE.AND.EX P0, PT, RZ, UR5, PT, P0 ;  /* 0x00000005ff007c0c */ /* 0x000fe2000bf05300 */
[----:B-----5:R-:W-:Y:S01]  /*1450*/  IMAD.IADD R8, R32, 0x1, -R3 ;  /* 0x0000000120087824 */ /* 0x020fe200078e0a03 */
[----:B------:R-:W-:-:S11]  /*1460*/  ULDC.64 UR4, c[0x0][0xa30] ;  /* 0x00028c0000047ab9 */ /* 0x000fd60000000a00 */
[----:B0-----:R-:W0:Y:S02]  /*1470*/  @P0 LDC.64 R4, c[0x0][0xa10] ;  /* 0x00028400ff040b82 */ /* 0x001e240000000a00 */
[----:B0-----:R-:W-:-:S05]  /*1480*/  @P0 IMAD.WIDE R4, R35, 0x4, R4 ;  /* 0x0000000423040825 */ /* 0x001fca00078e0204 */
[----:B------:R-:W2:Y:S04]  /*1490*/  @P0 LDG.E R0, desc[UR56][R4.64] ;  /* 0x0000003804000981 */ /* 0x000ea8000c1e1900 */
[----:B------:R0:W2:Y:S01]  /*14a0*/  @P0 LDG.E R9, desc[UR56][R4.64+0x4] ;  /* 0x0000043804090981 */ /* 0x0000a2000c1e1900 */
[----:B------:R-:W-:Y:S01]  /*14b0*/  ISETP.NE.U32.AND P1, PT, RZ, UR4, PT ;  /* 0x00000004ff007c0c */ /* 0x000fe2000bf25070 */
[----:B------:R-:W-:-:S03]  /*14c0*/  IMAD.MOV.U32 R24, RZ, RZ, R32 ;  /* 0x000000ffff187224 */ /* 0x000fc600078e0020 */
[----:B------:R-:W-:Y:S01]  /*14d0*/  ISETP.NE.AND.EX P1, PT, RZ, UR5, PT, P1 ;  /* 0x00000005ff007c0c */ /* 0x000fe2000bf25310 */
[----:B0-----:R-:W-:-:S05]  /*14e0*/  IMAD.MOV R4, RZ, RZ, -R8 ;  /* 0x000000ffff047224 */ /* 0x001fca00078e0a08 */
[----:B------:R-:W-:-:S07]  /*14f0*/  VIMNMX R4, RZ, R4, !PT ;  /* 0x00000004ff047248 */ /* 0x000fce0007fe0100 */
[----:B------:R-:W-:-:S04]  /*1500*/  @P1 IADD3 R6, P2, R30, UR4, RZ ;  /* 0x000000041e061c10 */ /* 0x000fc8000ff5e0ff */
[----:B------:R-:W-:-:S05]  /*1510*/  @P1 IADD3.X R7, R31, UR5, RZ, P2, !PT ;  /* 0x000000051f071c10 */ /* 0x000fca00097fe4ff */
[----:B------:R0:W5:Y:S01]  /*1520*/  @P1 LDG.E R24, desc[UR56][R6.64] ;  /* 0x0000003806181981 */ /* 0x000162000c1e1900 */
[----:B--2---:R-:W-:-:S05]  /*1530*/  @P0 IADD3 R29, -R0, R9, RZ ;  /* 0x00000009001d0210 */ /* 0x004fca0007ffe1ff */
[----:B------:R-:W-:-:S04]  /*1540*/  IMAD.IADD R126, R8, 0x1, R29 ;  /* 0x00000001087e7824 */ /* 0x000fc800078e021d */
[----:B------:R-:W-:-:S04]  /*1550*/  VIADD R0, R126, 0xbf ;  /* 0x000000bf7e007836 */ /* 0x000fc80000000000 */
[----:B------:R-:W-:-:S05]  /*1560*/  IMAD.HI R0, R0, 0x2aaaaaab, RZ ;  /* 0x2aaaaaab00007827 */ /* 0x000fca00078e02ff */
[----:B------:R-:W-:-:S04]  /*1570*/  SHF.R.U32.HI R3, RZ, 0x1f, R0 ;  /* 0x0000001fff037819 */ /* 0x000fc80000011600 */
[----:B------:R-:W-:-:S05]  /*1580*/  LEA.HI.SX32 R10, R0, R3, 0x1b ;  /* 0x00000003000a7211 */ /* 0x000fca00078fdaff */
[----:B------:R-:W-:Y:S01]  /*1590*/  IMAD R0, R10, 0xc0, -R8 ;  /* 0x000000c00a007824 */ /* 0x000fe200078e0a08 */
[----:B------:R0:W-:Y:S04]  /*15a0*/  STL [R1+0x54], R10 ;  /* 0x0000540a01007387 */ /* 0x0001e80000100800 */
[----:B------:R-:W-:-:S04]  /*15b0*/  VIMNMX R3, R0, R29, PT ;  /* 0x0000001d00037248 */ /* 0x000fc80003fe0100 */
[----:B------:R-:W-:Y:S01]  /*15c0*/  ISETP.GT.AND P0, PT, R3, R4, PT ;  /* 0x000000040300720c */ /* 0x000fe20003f04270 */
[----:B------:R-:W-:-:S05]  /*15d0*/  IMAD.WIDE.U32 R4, R4, -0x55555555, RZ ;  /* 0xaaaaaaab04047825 */ /* 0x000fca00078e00ff */
[----:B------:R-:W-:-:S05]  /*15e0*/  SHF.R.U32.HI R28, RZ, 0x7, R5 ;  /* 0x00000007ff1c7819 */ /* 0x000fca0000011605 */
[----:B------:R-:W-:Y:S02]  /*15f0*/  IMAD.MOV.U32 R27, RZ, RZ, R28 ;  /* 0x000000ffff1b7224 */ /* 0x000fe400078e001c */
[----:B------:R-:W-:-:S04]  /*1600*/  @P0 VIADD R0, R3, 0xbf ;  /* 0x000000bf03000836 */ /* 0x000fc80000000000 */
[----:B------:R-:W-:-:S05]  /*1610*/  @P0 IMAD.HI R0, R0, 0x2aaaaaab, RZ ;  /* 0x2aaaaaab00000827 */ /* 0x000fca00078e02ff */
[----:B------:R-:W-:-:S04]  /*1620*/  @P0 SHF.R.U32.HI R3, RZ, 0x1f, R0 ;  /* 0x0000001fff030819 */ /* 0x000fc80000011600 */
[----:B------:R-:W-:Y:S02]  /*1630*/  @P0 LEA.HI.SX32 R27, R0, R3, 0x1b ;  /* 0x00000003001b0211 */ /* 0x000fe400078fdaff */
[----:B------:R-:W-:Y:S02]  /*1640*/  PLOP3.LUT P0, PT, PT, PT, PT, 0x80, 0x0 ;  /* 0x000000000000781c */ /* 0x000fe40003f0f070 */
[----:B------:R-:W-:-:S13]  /*1650*/  ISETP.GT.AND P1, PT, R27, R28, PT ;  /* 0x0000001c1b00720c */ /* 0x000fda0003f24270 */
[----:B0-----:R-:W-:Y:S05]  /*1660*/  @!P1 BRA `(.L_x_315) ;  /* 0x0000003c009c9947 */ /* 0x001fea0003800000 */
[----:B------:R-:W-:Y:S01]  /*1670*/  IADD3 R0, R2, 0x12400, RZ ;  /* 0x0001240002007810 */ /* 0x000fe20007ffe0ff */
[----:B------:R-:W-:Y:S03]  /*1680*/  BSSY B6, `(.L_x_316) ;  /* 0x0000013000067945 */ /* 0x000fe60003800000 */
[----:B------:R-:W-:-:S13]  /*1690*/  LOP3.LUT P0, RZ, R0, 0x3ff, RZ, 0xc0, !PT ;  /* 0x000003ff00ff7812 */ /* 0x000fda000780c0ff */
[----:B------:R-:W-:Y:S05]  /*16a0*/  @!P0 BRA `(.L_x_317) ;  /* 0x0000000000408947 */ /* 0x000fea0003800000 */
[----:B------:R-:W-:Y:S01]  /*16b0*/  MOV R0, 0x0 ;  /* 0x0000000000007802 */ /* 0x000fe20000000f00 */
[----:B------:R-:W-:Y:S01]  /*16c0*/  ULDC.64 UR4, c[0x4][0xa8] ;  /* 0x01002a0000047ab9 */ /* 0x000fe20000000a00 */
[----:B------:R-:W-:Y:S01]  /*16d0*/  ULDC.64 UR6, c[0x4][0x40] ;  /* 0x0100100000067ab9 */ /* 0x000fe20000000a00 */
[----:B------:R-:W-:Y:S01]  /*16e0*/  IMAD.U32 R4, RZ, RZ, UR4 ;  /* 0x00000004ff047e24 */ /* 0x000fe2000f8e00ff */
[----:B------:R0:W1:Y:S01]  /*16f0*/  LDC.64 R14, c[0x4][R0] ;  /* 0x01000000000e7b82 */ /* 0x0000620000000a00 */
[----:B------:R-:W-:Y:S01]  /*1700*/  IMAD.U32 R5, RZ, RZ, UR5 ;  /* 0x00000005ff057e24 */ /* 0x000fe2000f8e00ff */
[----:B------:R-:W-:Y:S01]  /*1710*/  ULDC.64 UR4, c[0x4][0xb0] ;  /* 0x01002c0000047ab9 */ /* 0x000fe20000000a00 */
[----:B------:R-:W-:Y:S01]  /*1720*/  IMAD.U32 R10, RZ, RZ, UR6 ;  /* 0x00000006ff0a7e24 */ /* 0x000fe2000f8e00ff */
[----:B------:R-:W-:Y:S01]  /*1730*/  MOV R11, UR7 ;  /* 0x00000007000b7c02 */ /* 0x000fe20008000f00 */
[----:B------:R-:W-:Y:S02]  /*1740*/  IMAD.U32 R6, RZ, RZ, UR4 ;  /* 0x00000004ff067e24 */ /* 0x000fe4000f8e00ff */
[----:B------:R-:W-:-:S02]  /*1750*/  IMAD.U32 R7, RZ, RZ, UR5 ;  /* 0x00000005ff077e24 */ /* 0x000fc4000f8e00ff */
[----:B------:R-:W-:Y:S02]  /*1760*/  IMAD.MOV.U32 R8, RZ, RZ, 0x70 ;  /* 0x00000070ff087424 */ /* 0x000fe400078e00ff */
[----:B------:R-:W-:Y:S02]  /*1770*/  IMAD.MOV.U32 R12, RZ, RZ, 0x1 ;  /* 0x00000001ff0c7424 */ /* 0x000fe400078e00ff */
[----:B0-----:R-:W-:-:S07]  /*1780*/  IMAD.MOV.U32 R13, RZ, RZ, RZ ;  /* 0x000000ffff0d7224 */ /* 0x001fce00078e00ff */
[----:B------:R-:W-:-:S07]  /*1790*/  LEPC R20, `(.L_x_317) ;  /* 0x000000001014794e */ /* 0x000fce0000000000 */
[----:B-1---5:R-:W-:Y:S05]  /*17a0*/  CALL.ABS.NOINC R14 ;  /* 0x000000000e007343 */ /* 0x022fea0003c00000 */
.L_x_317:
[----:B------:R-:W-:Y:S05]  /*17b0*/  BSYNC B6 ;  /* 0x0000000000067941 */ /* 0x000fea0003800000 */
.L_x_316:
[----:B------:R-:W-:Y:S01]  /*17c0*/  VIADD R26, R2, 0x400 ;  /* 0x00000400021a7836 */ /* 0x000fe20000000000 */
[----:B------:R-:W-:Y:S04]  /*17d0*/  BSSY B6, `(.L_x_318) ;  /* 0x0000013000067945 */ /* 0x000fe80003800000 */
[----:B------:R-:W-:-:S13]  /*17e0*/  LOP3.LUT P0, RZ, R26, 0x3ff, RZ, 0xc0, !PT ;  /* 0x000003ff1aff7812 */ /* 0x000fda000780c0ff */
[----:B------:R-:W-:Y:S05]  /*17f0*/  @!P0 BRA `(.L_x_319) ;  /* 0x0000000000408947 */ /* 0x000fea0003800000 */
[----:B------:R-:W-:Y:S01]  /*1800*/  MOV R0, 0x0 ;  /* 0x0000000000007802 */ /* 0x000fe20000000f00 */
[----:B------:R-:W-:Y:S01]  /*1810*/  ULDC.64 UR4, c[0x4][0xa8] ;  /* 0x01002a0000047ab9 */ /* 0x000fe20000000a00 */
[----:B------:R-:W-:Y:S01]  /*1820*/  ULDC.64 UR6, c[0x4][0x40] ;  /* 0x0100100000067ab9 */ /* 0x000fe20000000a00 */
[----:B------:R-:W-:Y:S01]  /*1830*/  IMAD.U32 R4, RZ, RZ, UR4 ;  /* 0x00000004ff047e24 */ /* 0x000fe2000f8e00ff */
[----:B------:R0:W1:Y:S01]  /*1840*/  LDC.64 R14, c[0x4][R0] ;  /* 0x01000000000e7b82 */ /* 0x0000620000000a00 */
[----:B------:R-:W-:Y:S01]  /*1850*/  MOV R5, UR5 ;  /* 0x0000000500057c02 */ /* 0x000fe20008000f00 */
[----:B------:R-:W-:Y:S01]  /*1860*/  ULDC.64 UR4, c[0x4][0xb0] ;  /* 0x01002c0000047ab9 */ /* 0x000fe20000000a00 */
[----:B------:R-:W-:Y:S01]  /*1870*/  IMAD.U32 R10, RZ, RZ, UR6 ;  /* 0x00000006ff0a7e24 */ /* 0x000fe2000f8e00ff */
[----:B------:R-:W-:Y:S01]  /*1880*/  MOV R12, 0x1 ;  /* 0x00000001000c7802 */ /* 0x000fe20000000f00 */
[----:B------:R-:W-:Y:S02]  /*1890*/  IMAD.U32 R6, RZ, RZ, UR4 ;  /* 0x00000004ff067e24 */ /* 0x000fe4000f8e00ff */
[----:B------:R-:W-:-:S02]  /*18a0*/  IMAD.U32 R7, RZ, RZ, UR5 ;  /* 0x00000005ff077e24 */ /* 0x000fc4000f8e00ff */
[----:B------:R-:W-:Y:S02]  /*18b0*/  IMAD.U32 R11, RZ, RZ, UR7 ;  /* 0x00000007ff0b7e24 */ /* 0x000fe4000f8e00ff */
[----:B------:R-:W-:Y:S02]  /*18c0*/  IMAD.MOV.U32 R8, RZ, RZ, 0x70 ;  /* 0x00000070ff087424 */ /* 0x000fe400078e00ff */
[----:B0-----:R-:W-:-:S07]  /*18d0*/  IMAD.MOV.U32 R13, RZ, RZ, RZ ;  /* 0x000000ffff0d7224 */ /* 0x001fce00078e00ff */
[----:B------:R-:W-:-:S07]  /*18e0*/  LEPC R20, `(.L_x_319) ;  /* 0x000000001014794e */ /* 0x000fce0000000000 */
[----:B-1---5:R-:W-:Y:S05]  /*18f0*/  CALL.ABS.NOINC R14 ;  /* 0x000000000e007343 */ /* 0x022fea0003c00000 */
.L_x_319:
[----:B------:R-:W-:Y:S05]  /*1900*/  BSYNC B6 ;  /* 0x0000000000067941 */ /* 0x000fea0003800000 */
.L_x_318:
[----:B------:R-:W-:Y:S01]  /*1910*/  ULDC.64 UR4, c[0x0][0x9f8] ;  /* 0x00027e0000047ab9 */ /* 0x000fe20000000a00 */
[----:B------:R-:W-:Y:S01]  /*1920*/  IMAD.IADD R45, R37, 0x1, R32 ;  /* 0x00000001252d7824 */ /* 0x000fe200078e0220 */
[----:B------:R-:W-:Y:S01]  /*1930*/  ISETP.NE.U32.AND P0, PT, RZ, UR4, PT ;  /* 0x00000004ff007c0c */ /* 0x000fe2000bf05070 */
[----:B------:R-:W2:Y:S01]  /*1940*/  LDL R32, [R1+0x28] ;  /* 0x0000280001207983 */ /* 0x000ea20000100800 */
[----:B------:R-:W0:Y:S01]  /*1950*/  LDC R0, c[0x0][0x428] ;  /* 0x00010a00ff007b82 */ /* 0x000e220000000800 */
[----:B------:R-:W-:Y:S01]  /*1960*/  ULDC.64 UR6, c[0x0][0xa08] ;  /* 0x0002820000067ab9 */ /* 0x000fe20000000a00 */
[----:B------:R-:W-:Y:S01]  /*1970*/  ISETP.NE.AND.EX P0, PT, RZ, UR5, PT, P0 ;  /* 0x00000005ff007c0c */ /* 0x000fe2000bf05300 */
[----:B------:R-:W3:Y:S04]  /*1980*/  LDL.LU R42, [R1] ;  /* 0x00000000012a7983 */ /* 0x000ee80000300800 */
[----:B------:R-:W4:Y:S01]  /*1990*/  LDL R36, [R1+0x38] ;  /* 0x0000380001247983 */ /* 0x000f220000100800 */
[----:B------:R-:W1:Y:S07]  /*19a0*/  LDC.64 R12, c[0x0][0x3e8] ;  /* 0x0000fa00ff0c7b82 */ /* 0x000e6e0000000a00 */
[----:B------:R-:W-:Y:S01]  /*19b0*/  @P0 IADD3 R4, P1, R30, UR4, RZ ;  /* 0x000000041e040c10 */ /* 0x000fe2000ff3e0ff */
[----:B------:R-:W1:Y:S01]  /*19c0*/  S2R R20, SR_TID.X ;  /* 0x0000000000147919 */ /* 0x000e620000002100 */
[----:B------:R-:W2:Y:S02]  /*19d0*/  LDC R75, c[0x0][0x3d4] ;  /* 0x0000f500ff4b7b82 */ /* 0x000ea40000000800 */
[----:B------:R-:W-:Y:S01]  /*19e0*/  @P0 IADD3.X R5, R31, UR5, RZ, P1, !PT ;  /* 0x000000051f050c10 */ /* 0x000fe20008ffe4ff */
[----:B------:R-:W-:-:S04]  /*19f0*/  ULDC.64 UR4, c[0x0][0x2f8] ;  /* 0x0000be0000047ab9 */ /* 0x000fc80000000a00 */
[----:B------:R1:W3:Y:S01]  /*1a00*/  @P0 LDG.E R35, desc[UR56][R4.64] ;  /* 0x0000003804230981 */ /* 0x0002e2000c1e1900 */
[----:B0-----:R-:W-:Y:S01]  /*1a10*/  ISETP.NE.AND P0, PT, R0, 0x1, PT ;  /* 0x000000010000780c */ /* 0x001fe20003f05270 */
[----:B------:R-:W0:Y:S01]  /*1a20*/  LDC.64 R30, c[0x0][0x2f0] ;  /* 0x0000bc00ff1e7b82 */ /* 0x000e220000000a00 */
[----:B------:R-:W-:Y:S02]  /*1a30*/  SHF.R.S32.HI R47, RZ, 0x1f, R45 ;  /* 0x0000001fff2f7819 */ /* 0x000fe4000001142d */
[----:B------:R-:W-:Y:S02]  /*1a40*/  SHF.R.S32.HI R17, RZ, 0x1f, R16 ;  /* 0x0000001fff117819 */ /* 0x000fe40000011410 */
[----:B------:R-:W-:-:S07]  /*1a50*/  SHF.R.S32.HI R40, RZ, 0x1f, R18 ;  /* 0x0000001fff287819 */ /* 0x000fce0000011412 */
[----:B------:R-:W0:Y:S08]  /*1a60*/  @P0 LDC R3, c[0x0][0x42c] ;  /* 0x00010b00ff030b82 */ /* 0x000e300000000800 */
[----:B------:R-:W0:Y:S01]  /*1a70*/  @P0 LDC R7, c[0x0][0x430] ;  /* 0x00010c00ff070b82 */ /* 0x000e220000000800 */
[----:B-1----:R-:W-:Y:S01]  /*1a80*/  SHF.R.U32.HI R38, RZ, 0x7, R20 ;  /* 0x00000007ff267819 */ /* 0x002fe20000011614 */
[-C--:B0-----:R-:W-:Y:S01]  /*1a90*/  IMAD R6, R47, R30.reuse, RZ ;  /* 0x0000001e2f067224 */ /* 0x081fe200078e02ff */
[----:B------:R-:W-:Y:S01]  /*1aa0*/  IADD3 R21, R20, -0x80, RZ ;  /* 0xffffff8014157810 */ /* 0x000fe20007ffe0ff */
[----:B------:R-:W-:Y:S01]  /*1ab0*/  IMAD.WIDE.U32 R4, R45, R30, RZ ;  /* 0x0000001e2d047225 */ /* 0x000fe200078e00ff */
[----:B------:R-:W-:-:S02]  /*1ac0*/  ISETP.NE.AND P6, PT, R38, 0x1, PT ;  /* 0x000000012600780c */ /* 0x000fc40003fc5270 */
[----:B------:R-:W-:-:S04]  /*1ad0*/  SHF.R.S32.HI R20, RZ, 0x1f, R21 ;  /* 0x0000001fff147819 */ /* 0x000fc80000011415 */
[----:B------:R-:W-:Y:S01]  /*1ae0*/  LEA.HI R20, R20, R21, RZ, 0x2 ;  /* 0x0000001514147211 */ /* 0x000fe200078f10ff */
[----:B------:R-:W-:-:S03]  /*1af0*/  @P0 IMAD.HI.U32 R0, R34, R3, RZ ;  /* 0x0000000322000227 */ /* 0x000fc600078e00ff */
[----:B------:R-:W-:Y:S01]  /*1b00*/  LOP3.LUT R20, R20, 0xfffffffc, RZ, 0xc0, !PT ;  /* 0xfffffffc14147812 */ /* 0x000fe200078ec0ff */
[----:B------:R-:W-:-:S04]  /*1b10*/  IMAD R3, R45, R31, R6 ;  /* 0x0000001f2d037224 */ /* 0x000fc800078e0206 */
[----:B------:R-:W-:Y:S01]  /*1b20*/  IMAD.IADD R20, R21, 0x1, -R20 ;  /* 0x0000000115147824 */ /* 0x000fe200078e0a14 */
[----:B------:R-:W-:Y:S01]  /*1b30*/  @P0 SHF.R.U32.HI R34, RZ, R7, R0 ;  /* 0x00000007ff220219 */ /* 0x000fe20000011600 */
[----:B------:R-:W-:Y:S01]  /*1b40*/  IMAD.IADD R5, R5, 0x1, R3 ;  /* 0x0000000105057824 */ /* 0x000fe200078e0203 */
[----:B------:R-:W-:Y:S01]  /*1b50*/  ISETP.NE.U32.AND P0, PT, RZ, UR6, PT ;  /* 0x00000006ff007c0c */ /* 0x000fe2000bf05070 */
[----:B------:R-:W0:Y:S01]  /*1b60*/  LDC.64 R6, c[0x0][0x3d8] ;  /* 0x0000f600ff067b82 */ /* 0x000e220000000a00 */
[----:B------:R-:W-:Y:S01]  /*1b70*/  SHF.R.S32.HI R9, RZ, 0x1f, R34 ;  /* 0x0000001fff097819 */ /* 0x000fe20000011422 */
[----:B------:R-:W-:Y:S01]  /*1b80*/  IMAD.WIDE.U32 R4, R34, UR4, R4 ;  /* 0x0000000422047c25 */ /* 0x000fe2000f8e0004 */
[----:B------:R-:W-:-:S03]  /*1b90*/  ISETP.NE.AND.EX P0, PT, RZ, UR7, PT, P0 ;  /* 0x00000007ff007c0c */ /* 0x000fc6000bf05300 */
[----:B------:R-:W-:Y:S02]  /*1ba0*/  IMAD R3, R9, UR4, RZ ;  /* 0x0000000409037c24 */ /* 0x000fe4000f8e02ff */
[----:B------:R-:W-:Y:S02]  /*1bb0*/  IMAD.SHL.U32 R60, R20, 0x4, RZ ;  /* 0x00000004143c7824 */ /* 0x000fe400078e00ff */
[----:B------:R-:W-:Y:S01]  /*1bc0*/  IMAD R3, R34, UR5, R3 ;  /* 0x0000000522037c24 */ /* 0x000fe2000f8e0203 */
[----:B------:R-:W-:-:S03]  /*1bd0*/  ULDC.64 UR4, c[0x0][0x300] ;  /* 0x0000c00000047ab9 */ /* 0x000fc60000000a00 */
[----:B------:R-:W-:Y:S01]  /*1be0*/  IMAD.IADD R5, R5, 0x1, R3 ;  /* 0x0000000105057824 */ /* 0x000fe200078e0203 */
[----:B------:R-:W-:Y:S02]  /*1bf0*/  SHF.R.S32.HI R61, RZ, 0x1f, R60 ;  /* 0x0000001fff3d7819 */ /* 0x000fe4000001143c */
[----:B------:R-:W-:Y:S01]  /*1c00*/  IADD3 R96, R38, 0x8, RZ ;  /* 0x0000000826607810 */ /* 0x000fe20007ffe0ff */
[----:B------:R-:W-:Y:S02]  /*1c10*/  IMAD R73, R13, 0xc0, RZ ;  /* 0x000000c00d497824 */ /* 0x000fe400078e02ff */
[----:B------:R-:W-:Y:S02]  /*1c20*/  VIADD R78, R16, 0x20 ;  /* 0x00000020104e7836 */ /* 0x000fe40000000000 */
[----:B0-----:R-:W-:Y:S02]  /*1c30*/  IMAD R43, R7, 0xc0, RZ ;  /* 0x000000c0072b7824 */ /* 0x001fe400078e02ff */
[C---:B--2---:R-:W-:Y:S01]  /*1c40*/  IMAD.SHL.U32 R79, R32.reuse, 0x40, RZ ;  /* 0x00000040204f7824 */ /* 0x044fe200078e00ff */
[----:B------:R-:W-:Y:S01]  /*1c50*/  LOP3.LUT P1, RZ, R32, 0x4, RZ, 0xc0, !PT ;  /* 0x0000000420ff7812 */ /* 0x000fe2000782c0ff */
[----:B------:R-:W-:-:S05]  /*1c60*/  VIADD R32, R18, 0x60 ;  /* 0x0000006012207836 */ /* 0x000fca0000000000 */
[----:B------:R-:W-:Y:S02]  /*1c70*/  SHF.R.S32.HI R77, RZ, 0x1f, R32 ;  /* 0x0000001fff4d7819 */ /* 0x000fe40000011420 */
[----:B------:R-:W0:Y:S01]  /*1c80*/  S2R R32, SR_TID.X ;  /* 0x0000000000207919 */ /* 0x000e220000002100 */
[----:B---3--:R-:W-:Y:S02]  /*1c90*/  SHF.R.S32.HI R0, RZ, 0x1f, R35 ;  /* 0x0000001fff007819 */ /* 0x008fe40000011423 */
[----:B------:R-:W-:Y:S02]  /*1ca0*/  SEL R35, R35, RZ, !P0 ;  /* 0x000000ff23237207 */ /* 0x000fe40004000000 */
[----:B------:R-:W-:-:S03]  /*1cb0*/  SEL R10, R0, RZ, !P0 ;  /* 0x000000ff000a7207 */ /* 0x000fc60004000000 */
[----:B------:R-:W-:-:S04]  /*1cc0*/  IMAD.WIDE.U32 R62, R35, UR4, R4 ;  /* 0x00000004233e7c25 */ /* 0x000fc8000f8e0004 */
[----:B------:R-:W-:Y:S02]  /*1cd0*/  IMAD R0, R10, UR4, RZ ;  /* 0x000000040a007c24 */ /* 0x000fe4000f8e02ff */
[----:B------:R-:W-:-:S04]  /*1ce0*/  IMAD.WIDE.U32 R4, R18, R30, R16 ;  /* 0x0000001e12047225 */ /* 0x000fc800078e0010 */
[----:B------:R-:W-:Y:S01]  /*1cf0*/  IMAD R3, R35, UR5, R0 ;  /* 0x0000000523037c24 */ /* 0x000fe2000f8e0200 */
[----:B------:R-:W-:Y:S05]  /*1d00*/  @!P6 WARPSYNC.ALL ;  /* 0x000000000000e948 */ /* 0x000fea0003800000 */
[----:B------:R-:W-:Y:S01]  /*1d10*/  ULDC.64 UR4, c[0x0][0x320] ;  /* 0x0000c80000047ab9 */ /* 0x000fe20000000a00 */
[----:B------:R-:W-:Y:S01]  /*1d20*/  IMAD R0, R40, R30, RZ ;  /* 0x0000001e28007224 */ /* 0x000fe200078e02ff */
[----:B------:R-:W-:Y:S01]  /*1d30*/  @!P6 BAR.SYNC.DEFER_BLOCKING 0x9, 0x100 ;  /* 0x024400000000eb1d */ /* 0x000fe20000010000 */
[----:B------:R-:W-:Y:S01]  /*1d40*/  IMAD R9, R9, UR4, RZ ;  /* 0x0000000409097c24 */ /* 0x000fe2000f8e02ff */
[----:B------:R-:W-:Y:S01]  /*1d50*/  IADD3 R81, P0, R62, R4, RZ ;  /* 0x000000043e517210 */ /* 0x000fe20007f1e0ff */
[----:B------:R-:W-:-:S02]  /*1d60*/  IMAD R11, R18, R31, R0 ;  /* 0x0000001f120b7224 */ /* 0x000fc400078e0200 */
[----:B------:R-:W-:Y:S02]  /*1d70*/  IMAD.IADD R82, R63, 0x1, R3 ;  /* 0x000000013f527824 */ /* 0x000fe400078e0203 */
[C---:B------:R-:W-:Y:S02]  /*1d80*/  IMAD R15, R34.reuse, UR5, R9 ;  /* 0x00000005220f7c24 */ /* 0x040fe4000f8e0209 */
[----:B------:R-:W-:Y:S01]  /*1d90*/  IMAD.WIDE.U32 R8, R34, UR4, R16 ;  /* 0x0000000422087c25 */ /* 0x000fe2000f8e0010 */
[----:B------:R-:W-:Y:S01]  /*1da0*/  ULDC.64 UR4, c[0x0][0x328] ;  /* 0x0000ca0000047ab9 */ /* 0x000fe20000000a00 */
[----:B------:R-:W-:Y:S02]  /*1db0*/  IADD3.X R80, R82, R5, R11, P0, !PT ;  /* 0x0000000552507210 */ /* 0x000fe400007fe40b */
[----:B------:R-:W-:Y:S01]  /*1dc0*/  IMAD R3, R10, UR4, RZ ;  /* 0x000000040a037c24 */ /* 0x000fe2000f8e02ff */
[----:B------:R-:W-:Y:S01]  /*1dd0*/  ISETP.GE.AND P0, PT, R16, R75, PT ;  /* 0x0000004b1000720c */ /* 0x000fe20003f06270 */
[----:B------:R-:W-:-:S02]  /*1de0*/  IMAD R0, R40, R12, RZ ;  /* 0x0000000c28007224 */ /* 0x000fc400078e02ff */
[----:B------:R-:W-:Y:S01]  /*1df0*/  IMAD R41, R35, UR5, R3 ;  /* 0x0000000523297c24 */ /* 0x000fe2000f8e0203 */
[----:B------:R-:W-:Y:S01]  /*1e00*/  SEL R3, R75, RZ, P0 ;  /* 0x000000ff4b037207 */ /* 0x000fe20000000000 */
[----:B------:R-:W-:Y:S02]  /*1e10*/  IMAD R37, R18, R13, R0 ;  /* 0x0000000d12257224 */ /* 0x000fe400078e0200 */
[-C--:B------:R-:W-:Y:S02]  /*1e20*/  IMAD R0, R40, R6.reuse, RZ ;  /* 0x0000000628007224 */ /* 0x080fe400078e02ff */
[----:B------:R-:W-:-:S04]  /*1e30*/  IMAD.WIDE.U32 R10, R18, R6, R16 ;  /* 0x00000006120a7225 */ /* 0x000fc800078e0010 */
[C---:B------:R-:W-:Y:S02]  /*1e40*/  IMAD R21, R18.reuse, R7, R0 ;  /* 0x0000000712157224 */ /* 0x040fe400078e0200 */
[----:B------:R-:W-:-:S04]  /*1e50*/  IMAD.WIDE.U32 R4, R18, R6, R60 ;  /* 0x0000000612047225 */ /* 0x000fc800078e003c */
[----:B------:R-:W-:Y:S01]  /*1e60*/  IMAD.IADD R3, R16, 0x1, R3 ;  /* 0x0000000110037824 */ /* 0x000fe200078e0203 */
[----:B------:R-:W-:Y:S01]  /*1e70*/  IADD3 R11, R21, R11, RZ ;  /* 0x0000000b150b7210 */ /* 0x000fe20007ffe0ff */
[----:B------:R-:W-:Y:S01]  /*1e80*/  IMAD.IADD R5, R5, 0x1, R21 ;  /* 0x0000000105057824 */ /* 0x000fe200078e0215 */
[----:B-----5:R-:W-:Y:S01]  /*1e90*/  SHF.R.S32.HI R21, RZ, 0x1f, R24 ;  /* 0x0000001fff157819 */ /* 0x020fe20000011418 */
[----:B0-----:R-:W-:Y:S01]  /*1ea0*/  VIADD R38, R32, 0xffffff80 ;  /* 0xffffff8020267836 */ /* 0x001fe20000000000 */
[----:B------:R-:W-:Y:S01]  /*1eb0*/  SHF.R.S32.HI R0, RZ, 0x1f, R3 ;  /* 0x0000001fff007819 */ /* 0x000fe20000011403 */
[----:B------:R-:W-:Y:S01]  /*1ec0*/  IMAD.IADD R9, R9, 0x1, R15 ;  /* 0x0000000109097824 */ /* 0x000fe200078e020f */
[----:B------:R-:W-:Y:S02]  /*1ed0*/  LOP3.LUT R42, R42, 0xfffffffb, RZ, 0xc0, !PT ;  /* 0xfffffffb2a2a7812 */ /* 0x000fe400078ec0ff */
[----:B------:R-:W-:Y:S01]  /*1ee0*/  LEA.HI R0, R0, R3, RZ, 0x3 ;  /* 0x0000000300007211 */ /* 0x000fe200078f18ff */
[----:B------:R-:W-:Y:S01]  /*1ef0*/  IMAD R3, R21, R6, RZ ;  /* 0x0000000615037224 */ /* 0x000fe200078e02ff */
[----:B------:R-:W-:-:S02]  /*1f00*/  LOP3.LUT R79, R79, 0x1c0, RZ, 0xc0, !PT ;  /* 0x000001c04f4f7812 */ /* 0x000fc400078ec0ff */
[----:B------:R-:W-:Y:S02]  /*1f10*/  @P1 LOP3.LUT R42, R42, 0x4, RZ, 0xfc, !PT ;  /* 0x000000042a2a1812 */ /* 0x000fe400078efcff */
[----:B------:R-:W-:Y:S01]  /*1f20*/  SHF.R.S32.HI R32, RZ, 0x1f, R38 ;  /* 0x0000001fff207819 */ /* 0x000fe20000011426 */
[----:B------:R-:W-:Y:S01]  /*1f30*/  IMAD R65, R24, R7, R3 ;  /* 0x0000000718417224 */ /* 0x000fe200078e0203 */
[----:B------:R-:W-:Y:S01]  /*1f40*/  SHF.R.U32.HI R76, RZ, 0x3, R79 ;  /* 0x00000003ff4c7819 */ /* 0x000fe2000001164f */
[----:B------:R0:W-:Y:S01]  /*1f50*/  STL [R1], R42 ;  /* 0x0000002a01007387 */ /* 0x0001e20000100800 */
[----:B------:R-:W-:Y:S02]  /*1f60*/  LOP3.LUT R3, R79, 0x18, R16, 0xf8, !PT ;  /* 0x000000184f037812 */ /* 0x000fe400078ef810 */
[----:B------:R-:W-:Y:S01]  /*1f70*/  LEA.HI R32, R32, R38, RZ, 0x5 ;  /* 0x0000002620207211 */ /* 0x000fe200078f28ff */
[----:B------:R-:W-:Y:S01]  /*1f80*/  IMAD.WIDE.U32 R34, R35, UR4, R8 ;  /* 0x0000000423227c25 */ /* 0x000fe2000f8e0008 */
[----:B------:R-:W-:Y:S01]  /*1f90*/  LOP3.LUT R3, R3, R76, RZ, 0x3c, !PT ;  /* 0x0000004c03037212 */ /* 0x000fe200078e3cff */
[----:B------:R-:W-:Y:S01]  /*1fa0*/  ULDC UR4, c[0x0][0x2e4] ;  /* 0x0000b90000047ab9 */ /* 0x000fe20000000800 */
[----:B------:R-:W-:Y:S01]  /*1fb0*/  SHF.R.S32.HI R32, RZ, 0x5, R32 ;  /* 0x00000005ff207819 */ /* 0x000fe20000011420 */
[----:B------:R-:W-:-:S04]  /*1fc0*/  IMAD.WIDE.U32 R14, R18, R12, R16 ;  /* 0x0000000c120e7225 */ /* 0x000fc800078e0010 */
[----:B------:R-:W-:Y:S01]  /*1fd0*/  IMAD.WIDE.U32 R8, R18, R12, R60 ;  /* 0x0000000c12087225 */ /* 0x000fe200078e003c */
[----:B------:R-:W-:-:S03]  /*1fe0*/  SHF.R.S32.HI R68, RZ, 0x3, R0 ;  /* 0x00000003ff447819 */ /* 0x000fc60000011400 */
[-C--:B------:R-:W-:Y:S02]  /*1ff0*/  IMAD R20, R21, R12.reuse, RZ ;  /* 0x0000000c15147224 */ /* 0x080fe400078e02ff */
[----:B------:R-:W-:Y:S01]  /*2000*/  IMAD.IADD R15, R37, 0x1, R15 ;  /* 0x00000001250f7824 */ /* 0x000fe200078e020f */
[----:B------:R-:W-:Y:S01]  /*2010*/  LOP3.LUT R67, R0, 0xfffffff8, RZ, 0xc0, !PT ;  /* 0xfffffff800437812 */ /* 0x000fe200078ec0ff */
[----:B------:R-:W-:Y:S02]  /*2020*/  IMAD.IADD R9, R9, 0x1, R37 ;  /* 0x0000000109097824 */ /* 0x000fe400078e0225 */
[----:B------:R-:W-:Y:S01]  /*2030*/  IMAD R71, R32, 0x200, R3 ;  /* 0x0000020020477824 */ /* 0x000fe200078e0203 */
[----:B------:R-:W-:Y:S01]  /*2040*/  LOP3.LUT R3, R79, 0x38, R0, 0xf8, !PT ;  /* 0x000000384f037812 */ /* 0x000fe200078ef800 */
[C---:B------:R-:W-:Y:S01]  /*2050*/  IMAD R39, R24.reuse, R13, R20 ;  /* 0x0000000d18277224 */ /* 0x040fe200078e0214 */
[----:B------:R-:W-:Y:S01]  /*2060*/  LOP3.LUT R0, R157, 0x38, R0, 0xf8, !PT ;  /* 0x000000389d007812 */ /* 0x000fe200078ef800 */
[----:B------:R-:W-:Y:S01]  /*2070*/  IMAD.WIDE.U32 R20, R24, R12, R14 ;  /* 0x0000000c18147225 */ /* 0x000fe200078e000e */
[----:B------:R-:W-:-:S03]  /*2080*/  SHF.R.U32.HI R38, RZ, 0x3, R157 ;  /* 0x00000003ff267819 */ /* 0x000fc6000001169d */
[----:B------:R-:W-:Y:S01]  /*2090*/  IMAD.WIDE.U32 R14, R24, R12, R8 ;  /* 0x0000000c180e7225 */ /* 0x000fe200078e0008 */
[----:B------:R-:W-:Y:S02]  /*20a0*/  LOP3.LUT R3, R3, R76, RZ, 0x3c, !PT ;  /* 0x0000004c03037212 */ /* 0x000fe400078e3cff */
[----:B------:R-:W-:Y:S01]  /*20b0*/  LOP3.LUT R0, R0, R38, RZ, 0x3c, !PT ;  /* 0x0000002600007212 */ /* 0x000fe200078e3cff */
[----:B------:R-:W-:Y:S01]  /*20c0*/  IMAD.WIDE.U32 R8, R24, R6, R4 ;  /* 0x0000000618087225 */ /* 0x000fe200078e0004 */
[----:B------:R-:W-:-:S03]  /*20d0*/  IADD3 R4, P1, R18, R45, RZ ;  /* 0x0000002d12047210 */ /* 0x000fc60007f3e0ff */
[----:B------:R-:W-:Y:S01]  /*20e0*/  IMAD.WIDE.U32 R10, R24, R6, R10 ;  /* 0x00000006180a7225 */ /* 0x000fe200078e000a */
[----:B------:R-:W-:-:S03]  /*20f0*/  LEA R32, R32, R3, 0x9 ;  /* 0x0000000320207211 */ /* 0x000fc600078e48ff */
[----:B------:R-:W-:Y:S02]  /*2100*/  IMAD R37, R31, 0xc0, RZ ;  /* 0x000000c01f257824 */ /* 0x000fe400078e02ff */
[----:B------:R-:W-:-:S04]  /*2110*/  IMAD.WIDE.U32 R6, R6, 0xc0, RZ ;  /* 0x000000c006067825 */ /* 0x000fc800078e00ff */
[----:B------:R-:W-:-:S04]  /*2120*/  IMAD.WIDE.U32 R30, R30, 0xc0, RZ ;  /* 0x000000c01e1e7825 */ /* 0x000fc800078e00ff */
[----:B------:R-:W-:Y:S01]  /*2130*/  IMAD.WIDE.U32 R12, R12, 0xc0, RZ ;  /* 0x000000c00c0c7825 */ /* 0x000fe200078e00ff */
[----:B------:R-:W-:Y:S02]  /*2140*/  IADD3 R72, R7, R43, RZ ;  /* 0x0000002b07487210 */ /* 0x000fe40007ffe0ff */
[----:B------:R-:W-:Y:S01]  /*2150*/  ISETP.GE.AND P2, PT, R78, UR4, PT ;  /* 0x000000044e007c0c */ /* 0x000fe2000bf46270 */
[----:B------:R-:W-:Y:S01]  /*2160*/  IMAD.X R5, R40, 0x1, R47, P1 ;  /* 0x0000000128057824 */ /* 0x000fe200008e062f */
[----:B------:R-:W-:Y:S01]  /*2170*/  ISETP.GE.AND P1, PT, R16, UR4, PT ;  /* 0x0000000410007c0c */ /* 0x000fe2000bf26270 */
[----:B------:R-:W-:Y:S01]  /*2180*/  IMAD.IADD R69, R65, 0x1, R11 ;  /* 0x0000000141457824 */ /* 0x000fe200078e020b */
[----:B------:R-:W-:Y:S01]  /*2190*/  SHF.R.S32.HI R64, RZ, 0x1f, R67 ;  /* 0x0000001fff407819 */ /* 0x000fe20000011443 */
[----:B----4-:R-:W-:Y:S02]  /*21a0*/  IMAD.IADD R3, R36, 0x1, R0 ;  /* 0x0000000124037824 */ /* 0x010fe400078e0200 */
[----:B------:R-:W-:-:S02]  /*21b0*/  IMAD.SHL.U32 R75, R75, 0x2, RZ ;  /* 0x000000024b4b7824 */ /* 0x000fc400078e00ff */
[----:B------:R-:W-:Y:S02]  /*21c0*/  IMAD.IADD R74, R31, 0x1, R37 ;  /* 0x000000011f4a7824 */ /* 0x000fe400078e0225 */
[----:B------:R-:W-:Y:S02]  /*21d0*/  IMAD.IADD R73, R13, 0x1, R73 ;  /* 0x000000010d497824 */ /* 0x000fe400078e0249 */
[----:B------:R-:W-:Y:S02]  /*21e0*/  IMAD.IADD R70, R39, 0x1, R21 ;  /* 0x0000000127467824 */ /* 0x000fe400078e0215 */
[----:B------:R-:W-:Y:S02]  /*21f0*/  IMAD.IADD R66, R15, 0x1, R39 ;  /* 0x000000010f427824 */ /* 0x000fe400078e0227 */
[----:B------:R-:W-:Y:S02]  /*2200*/  IMAD.IADD R65, R9, 0x1, R65 ;  /* 0x0000000109417824 */ /* 0x000fe400078e0241 */
[----:B0-----:R-:W-:-:S07]  /*2210*/  IMAD.IADD R0, R35, 0x1, R41 ;  /* 0x0000000123007824 */ /* 0x001fce00078e0229 */
.L_x_369:
[----:B------:R-:W2:Y:S01]  /*2220*/  LDL R49, [R1+0x28] ;  /* 0x0000280001317983 */ /* 0x000ea20000100800 */
[----:B------:R-:W0:Y:S03]  /*2230*/  LDC.64 R84, c[0x0][0x2d8] ;  /* 0x0000b600ff547b82 */ /* 0x000e260000000a00 */
[----:B------:R-:W3:Y:S01]  /*2240*/  LDL.LU R48, [R1] ;  /* 0x0000000001307983 */ /* 0x000ee20000300800 */
[----:B------:R-:W-:Y:S01]  /*2250*/  VIADD R43, R27, 0xffffffff ;  /* 0xffffffff1b2b7836 */ /* 0x000fe20000000000 */
[----:B------:R-:W-:Y:S05]  /*2260*/  YIELD ;  /* 0x0000000000007946 */ /* 0x000fea0003800000 */
[----:B------:R-:W-:Y:S01]  /*2270*/  SHF.R.S32.HI R42, RZ, 0x1f, R43 ;  /* 0x0000001fff2a7819 */ /* 0x000fe2000001142b */
[-C--:B------:R-:W-:Y:S01]  /*2280*/  IMAD R27, R74, R43.reuse, RZ ;  /* 0x0000002b4a1b7224 */ /* 0x080fe200078e02ff */
[----:B------:R-:W1:Y:S01]  /*2290*/  LDC.64 R90, c[0x0][0x2f0] ;  /* 0x0000bc00ff5a7b82 */ /* 0x000e620000000a00 */
[----:B------:R-:W-:Y:S01]  /*22a0*/  IMAD.WIDE.U32 R38, R30, R43, RZ ;  /* 0x0000002b1e267225 */ /* 0x000fe200078e00ff */
[----:B------:R-:W-:Y:S03]  /*22b0*/  BSSY B0, `(.L_x_320) ;  /* 0x00002ca000007945 */ /* 0x000fe60003800000 */
[----:B------:R-:W-:-:S02]  /*22c0*/  IMAD R27, R42, R30, R27 ;  /* 0x0000001e2a1b7224 */ /* 0x000fc400078e021b */
[----:B------:R-:W-:Y:S01]  /*22d0*/  IMAD.MOV.U32 R88, RZ, RZ, R38 ;  /* 0x000000ffff587224 */ /* 0x000fe200078e0026 */
[----:B------:R-:W4:Y:S01]  /*22e0*/  LDC R92, c[0x0][0x3d4] ;  /* 0x0000f500ff5c7b82 */ /* 0x000f220000000800 */
[----:B------:R-:W-:Y:S01]  /*22f0*/  IMAD.IADD R89, R39, 0x1, R27 ;  /* 0x0000000127597824 */ /* 0x000fe200078e021b */
[----:B------:R-:W-:Y:S01]  /*2300*/  IADD3 R39, P4, R81, R38, RZ ;  /* 0x0000002651277210 */ /* 0x000fe20007f9e0ff */
[----:B------:R-:W-:-:S03]  /*2310*/  IMAD R27, R19, 0x3000, R71 ;  /* 0x00003000131b7824 */ /* 0x000fc600078e0247 */
[----:B------:R-:W-:Y:S01]  /*2320*/  IADD3.X R40, R89, R80, RZ, P4, !PT ;  /* 0x0000005059287210 */ /* 0x000fe200027fe4ff */
[----:B------:R-:W-:Y:S01]  /*2330*/  IMAD R94, R27, 0x2, R26 ;  /* 0x000000021b5e7824 */ /* 0x000fe200078e021a */
[----:B0-----:R-:W-:-:S04]  /*2340*/  LEA R46, P4, R39, R84, 0x1 ;  /* 0x00000054272e7211 */ /* 0x001fc800078808ff */
[----:B------:R-:W-:Y:S02]  /*2350*/  LEA.HI.X R47, R39, R85, R40, 0x1, P4 ;  /* 0x00000055272f7211 */ /* 0x000fe400020f0c28 */
[----:B------:R-:W-:Y:S01]  /*2360*/  ISETP.GT.AND P4, PT, R43, R28, PT ;  /* 0x0000001c2b00720c */ /* 0x000fe20003f84270 */
[----:B-1----:R-:W-:-:S04]  /*2370*/  IMAD.WIDE.U32 R36, R90, 0x60, R88 ;  /* 0x000000605a247825 */ /* 0x002fc800078e0058 */
[----:B------:R-:W-:Y:S01]  /*2380*/  IMAD R41, R91, 0x60, RZ ;  /* 0x000000605b297824 */ /* 0x000fe200078e02ff */
[----:B------:R-:W-:-:S04]  /*2390*/  IADD3 R36, P3, R81, R36, RZ ;  /* 0x0000002451247210 */ /* 0x000fc80007f7e0ff */
[----:B------:R-:W-:Y:S01]  /*23a0*/  IADD3.X R38, R80, R37, R41, P3, !PT ;  /* 0x0000002550267210 */ /* 0x000fe20001ffe429 */
[----:B------:R-:W-:Y:S01]  /*23b0*/  VIADD R37, R27, 0x20 ;  /* 0x000000201b257836 */ /* 0x000fe20000000000 */
[----:B------:R-:W-:-:S04]  /*23c0*/  LEA R44, P3, R36, R84, 0x1 ;  /* 0x00000054242c7211 */ /* 0x000fc800078608ff */
[----:B------:R-:W-:Y:S02]  /*23d0*/  LEA.HI.X R45, R36, R85, R38, 0x1, P3 ;  /* 0x00000055242d7211 */ /* 0x000fe400018f0c26 */
[----:B----4-:R-:W-:Y:S02]  /*23e0*/  ISETP.GE.AND P3, PT, R92, 0x1, PT ;  /* 0x000000015c00780c */ /* 0x010fe40003f66270 */
[----:B--2---:R-:W-:Y:S02]  /*23f0*/  LOP3.LUT P5, RZ, R49, 0x4, RZ, 0xc0, !PT ;  /* 0x0000000431ff7812 */ /* 0x004fe400078ac0ff */
[----:B---3--:R-:W-:-:S04]  /*2400*/  LOP3.LUT R48, R48, 0xfffffffd, RZ, 0xc0, !PT ;  /* 0xfffffffd30307812 */ /* 0x008fc800078ec0ff */
[----:B------:R-:W-:-:S05]  /*2410*/  @P4 LOP3.LUT R48, R48, 0x2, RZ, 0xfc, !PT ;  /* 0x0000000230304812 */ /* 0x000fca00078efcff */
[----:B------:R0:W-:Y:S02]  /*2420*/  STL [R1], R48 ;  /* 0x0000003001007387 */ /* 0x0001e40000100800 */
[----:B------:R-:W-:Y:S02]  /*2430*/  @P5 VIADD R37, R27, 0xffffffe0 ;  /* 0xffffffe01b255836 */ /* 0x000fe40000000000 */
[----:B------:R-:W-:Y:S02]  /*2440*/  IMAD.MOV.U32 R27, RZ, RZ, R43 ;  /* 0x000000ffff1b7224 */ /* 0x000fe400078e002b */
[----:B------:R-:W-:Y:S01]  /*2450*/  IMAD R86, R37, 0x2, R26 ;  /* 0x0000000225567824 */ /* 0x000fe200078e021a */
[----:B------:R-:W-:Y:S06]  /*2460*/  @!P3 BRA `(.L_x_321) ;  /* 0x000000280050b947 */ /* 0x000fec0003800000 */
[----:B------:R-:W-:Y:S01]  /*2470*/  ULDC.U8 UR4, c[0x0][0x3f0] ;  /* 0x0000fc0000047ab9 */ /* 0x000fe20000000000 */
[-C--:B------:R-:W-:Y:S01]  /*2480*/  IMAD R37, R72, R43.reuse, RZ ;  /* 0x0000002b48257224 */ /* 0x080fe200078e02ff */
[----:B------:R-:W-:Y:S01]  /*2490*/  ISETP.NE.AND P3, PT, RZ, UR4, PT ;  /* 0x00000004ff007c0c */ /* 0x000fe2000bf65270 */
[-C--:B------:R-:W-:Y:S02]  /*24a0*/  IMAD R39, R73, R43.reuse, RZ ;  /* 0x0000002b49277224 */ /* 0x080fe400078e02ff */
[----:B------:R-:W-:Y:S02]  /*24b0*/  IMAD R37, R42, R6, R37 ;  /* 0x000000062a257224 */ /* 0x000fe400078e0225 */
[----:B------:R-:W-:Y:S02]  /*24c0*/  IMAD R87, R27, -0xc0, R29 ;  /* 0xffffff401b577824 */ /* 0x000fe400078e021d */
[----:B------:R-:W-:-:S03]  /*24d0*/  IMAD.WIDE.U32 R54, R6, R43, RZ ;  /* 0x0000002b06367225 */ /* 0x000fc600078e00ff */
[----:B------:R-:W-:Y:S01]  /*24e0*/  VIMNMX R87, R87, 0xc0, PT ;  /* 0x000000c057577848 */ /* 0x000fe20003fe0100 */
[----:B------:R-:W-:Y:S01]  /*24f0*/  IMAD R39, R42, R12, R39 ;  /* 0x0000000c2a277224 */ /* 0x000fe200078e0227 */
[----:B------:R-:W-:Y:S01]  /*2500*/  IADD3 R93, R55, R37, RZ ;  /* 0x00000025375d7210 */ /* 0x000fe20007ffe0ff */
[----:B------:R-:W-:-:S04]  /*2510*/  IMAD.WIDE.U32 R52, R12, R43, RZ ;  /* 0x0000002b0c347225 */ /* 0x000fc800078e00ff */
[----:B------:R-:W-:Y:S01]  /*2520*/  IMAD.IADD R83, R53, 0x1, R39 ;  /* 0x0000000135537824 */ /* 0x000fe200078e0227 */
[----:B------:R-:W-:Y:S06]  /*2530*/  @!P3 BRA `(.L_x_322) ;  /* 0x0000001000c4b947 */ /* 0x000fec0003800000 */
[----:B------:R-:W-:Y:S01]  /*2540*/  ISETP.GE.AND P4, PT, R18, R87, PT ;  /* 0x000000571200720c */ /* 0x000fe20003f86270 */
[----:B------:R-:W-:Y:S01]  /*2550*/  BSSY B1, `(.L_x_323) ;  /* 0x000001f000017945 */ /* 0x000fe20003800000 */
[----:B------:R-:W-:Y:S02]  /*2560*/  CS2R R40, SRZ ;  /* 0x0000000000287805 */ /* 0x000fe4000001ff00 */
[----:B------:R-:W-:Y:S02]  /*2570*/  CS2R R56, SRZ ;  /* 0x0000000000387805 */ /* 0x000fe4000001ff00 */
[----:B------:R-:W-:Y:S02]  /*2580*/  CS2R R84, SRZ ;  /* 0x0000000000547805 */ /* 0x000fe4000001ff00 */
[----:B------:R-:W-:Y:S02]  /*2590*/  CS2R R58, SRZ ;  /* 0x00000000003a7805 */ /* 0x000fe4000001ff00 */
[----:B0-----:R-:W-:-:S02]  /*25a0*/  CS2R R48, SRZ ;  /* 0x0000000000307805 */ /* 0x001fc4000001ff00 */
[----:B------:R-:W-:Y:S02]  /*25b0*/  CS2R R42, SRZ ;  /* 0x00000000002a7805 */ /* 0x000fe4000001ff00 */
[----:B------:R-:W-:Y:S02]  /*25c0*/  CS2R R50, SRZ ;  /* 0x0000000000327805 */ /* 0x000fe4000001ff00 */
[----:B------:R-:W-:Y:S01]  /*25d0*/  CS2R R88, SRZ ;  /* 0x0000000000587805 */ /* 0x000fe2000001ff00 */
[----:B------:R-:W-:Y:S06]  /*25e0*/  @P4 BRA `(.L_x_324) ;  /* 0x0000000000544947 */ /* 0x000fec0003800000 */
[----:B------:R-:W-:Y:S01]  /*25f0*/  IADD3 R37, P3, R8, R54, RZ ;  /* 0x0000003608257210 */ /* 0x000fe20007f7e0ff */
[----:B------:R-:W-:Y:S01]  /*2600*/  ULDC.64 UR4, c[0x0][0x3c8] ;  /* 0x0000f20000047ab9 */ /* 0x000fe20000000a00 */
[----:B------:R-:W-:Y:S02]  /*2610*/  CS2R R84, SRZ ;  /* 0x0000000000547805 */ /* 0x000fe4000001ff00 */
[----:B------:R-:W-:Y:S01]  /*2620*/  CS2R R88, SRZ ;  /* 0x0000000000587805 */ /* 0x000fe2000001ff00 */
[----:B------:R-:W-:Y:S01]  /*2630*/  IMAD.X R38, R93, 0x1, R65, P3 ;  /* 0x000000015d267824 */ /* 0x000fe200018e0641 */
[----:B------:R-:W-:-:S05]  /*2640*/  IADD3 R39, P3, R14, R52, RZ ;  /* 0x000000340e277210 */ /* 0x000fca0007f7e0ff */
[----:B------:R-:W-:Y:S01]  /*2650*/  IMAD.X R56, R83, 0x1, R66, P3 ;  /* 0x0000000153387824 */ /* 0x000fe200018e0642 */
[----:B------:R-:W-:-:S04]  /*2660*/  LEA R36, P3, R37, UR4, 0x1 ;  /* 0x0000000425247c11 */ /* 0x000fc8000f8608ff */
[----:B------:R-:W-:Y:S01]  /*2670*/  LEA.HI.X R37, R37, UR5, R38, 0x1, P3 ;  /* 0x0000000525257c11 */ /* 0x000fe200098f0c26 */
[----:B------:R-:W-:Y:S02]  /*2680*/  ULDC.64 UR4, c[0x0][0x3e0] ;  /* 0x0000f80000047ab9 */ /* 0x000fe40000000a00 */
[----:B------:R-:W-:-:S04]  /*2690*/  LEA R38, P3, R39, UR4, 0x1 ;  /* 0x0000000427267c11 */ /* 0x000fc8000f8608ff */
[----:B------:R-:W-:Y:S02]  /*26a0*/  LEA.HI.X R39, R39, UR5, R56, 0x1, P3 ;  /* 0x0000000527277c11 */ /* 0x000fe400098f0c38 */
[C---:B------:R-:W-:Y:S01]  /*26b0*/  ISETP.GE.AND P3, PT, R60.reuse, R92, PT ;  /* 0x0000005c3c00720c */ /* 0x040fe20003f66270 */
[----:B------:R-:W-:Y:S01]  /*26c0*/  VIADD R91, R60, 0x10 ;  /* 0x000000103c5b7836 */ /* 0x000fe20000000000 */
[----:B------:R-:W-:Y:S02]  /*26d0*/  CS2R R56, SRZ ;  /* 0x0000000000387805 */ /* 0x000fe4000001ff00 */
[----:B------:R-:W-:-:S09]  /*26e0*/  CS2R R58, SRZ ;  /* 0x00000000003a7805 */ /* 0x000fd2000001ff00 */
[----:B------:R0:W5:Y:S04]  /*26f0*/  @!P3 LDG.E.64 R84, desc[UR56][R36.64] ;  /* 0x000000382454b981 */ /* 0x000168000c1e1b00 */
[----:B------:R0:W5:Y:S01]  /*2700*/  @!P3 LDG.E.64 R88, desc[UR56][R38.64] ;  /* 0x000000382658b981 */ /* 0x000162000c1e1b00 */
[----:B------:R-:W-:-:S13]  /*2710*/  ISETP.GE.AND P3, PT, R91, R92, PT ;  /* 0x0000005c5b00720c */ /* 0x000fda0003f66270 */
[----:B------:R0:W5:Y:S04]  /*2720*/  @!P3 LDG.E.64 R56, desc[UR56][R36.64+0x20] ;  /* 0x000020382438b981 */ /* 0x000168000c1e1b00 */
[----:B------:R0:W5:Y:S02]  /*2730*/  @!P3 LDG.E.64 R58, desc[UR56][R38.64+0x20] ;  /* 0x00002038263ab981 */ /* 0x000164000c1e1b00 */
.L_x_324:
[----:B------:R-:W-:Y:S05]  /*2740*/  BSYNC B1 ;  /* 0x0000000000017941 */ /* 0x000fea0003800000 */
.L_x_323:
[----:B0-----:R-:W-:Y:S01]  /*2750*/  VIADD R36, R18, 0x60 ;  /* 0x0000006012247836 */ /* 0x001fe20000000000 */
[----:B------:R-:W-:Y:S01]  /*2760*/  BSSY B1, `(.L_x_325) ;  /* 0x0000022000017945 */ /* 0x000fe20003800000 */
[----:B-----5:R-:W-:Y:S01]  /*2770*/  MOV R90, R56 ;  /* 0x00000038005a7202 */ /* 0x020fe20000000f00 */
[----:B------:R-:W-:Y:S02]  /*2780*/  IMAD.MOV.U32 R91, RZ, RZ, R57 ;  /* 0x000000ffff5b7224 */ /* 0x000fe400078e0039 */
[----:B------:R-:W-:-:S13]  /*2790*/  ISETP.GE.AND P5, PT, R36, R87, PT ;  /* 0x000000572400720c */ /* 0x000fda0003fa6270 */
[----:B------:R-:W-:Y:S05]  /*27a0*/  @P5 BRA `(.L_x_326) ;  /* 0x0000000000745947 */ /* 0x000fea0003800000 */
[----:B------:R-:W0:Y:S01]  /*27b0*/  LDC.64 R36, c[0x0][0x3d8] ;  /* 0x0000f600ff247b82 */ /* 0x000e220000000a00 */
[----:B------:R-:W-:Y:S01]  /*27c0*/  IMAD.MOV.U32 R55, RZ, RZ, R93 ;  /* 0x000000ffff377224 */ /* 0x000fe200078e005d */
[----:B------:R-:W-:Y:S01]  /*27d0*/  ULDC.64 UR4, c[0x0][0x3c8] ;  /* 0x0000f20000047ab9 */ /* 0x000fe20000000a00 */
[----:B------:R-:W-:Y:S01]  /*27e0*/  IMAD.MOV.U32 R53, RZ, RZ, R83 ;  /* 0x000000ffff357224 */ /* 0x000fe200078e0053 */
[----:B------:R-:W-:Y:S02]  /*27f0*/  CS2R R48, SRZ ;  /* 0x0000000000307805 */ /* 0x000fe4000001ff00 */
[----:B------:R-:W-:Y:S01]  /*2800*/  CS2R R50, SRZ ;  /* 0x0000000000327805 */ /* 0x000fe2000001ff00 */
[----:B0-----:R-:W-:-:S04]  /*2810*/  IMAD.WIDE.U32 R54, R36, 0x60, R54 ;  /* 0x0000006024367825 */ /* 0x001fc800078e0036 */
[----:B------:R-:W-:Y:S01]  /*2820*/  IMAD R37, R37, 0x60, RZ ;  /* 0x0000006025257824 */ /* 0x000fe200078e02ff */
[----:B------:R-:W-:-:S04]  /*2830*/  IADD3 R38, P3, R8, R54, RZ ;  /* 0x0000003608267210 */ /* 0x000fc80007f7e0ff */
[----:B------:R-:W-:Y:S02]  /*2840*/  IADD3.X R55, R65, R55, R37, P3, !PT ;  /* 0x0000003741377210 */ /* 0x000fe40001ffe425 */
[----:B------:R-:W0:Y:S02]  /*2850*/  LDC.64 R36, c[0x0][0x3e8] ;  /* 0x0000fa00ff247b82 */ /* 0x000e240000000a00 */
[----:B0-----:R-:W-:-:S04]  /*2860*/  IMAD.WIDE.U32 R52, R36, 0x60, R52 ;  /* 0x0000006024347825 */ /* 0x001fc800078e0034 */
[----:B------:R-:W-:Y:S01]  /*2870*/  IMAD R37, R37, 0x60, RZ ;  /* 0x0000006025257824 */ /* 0x000fe200078e02ff */
[----:B------:R-:W-:-:S04]  /*2880*/  IADD3 R39, P3, R14, R52, RZ ;  /* 0x000000340e277210 */ /* 0x000fc80007f7e0ff */
[----:B------:R-:W-:Y:S02]  /*2890*/  IADD3.X R52, R66, R53, R37, P3, !PT ;  /* 0x0000003542347210 */ /* 0x000fe40001ffe425 */
        /* <DEDUP_REMOVED lines=14> */
.L_x_326:
[----:B------:R-:W-:Y:S05]  /*2980*/  BSYNC B1 ;  /* 0x0000000000017941 */ /* 0x000fea0003800000 */
.L_x_325:
[----:B0-----:R-:W-:Y:S01]  /*2990*/  IMAD.MOV.U32 R36, RZ, RZ, R84 ;  /* 0x000000ffff247224 */ /* 0x001fe200078e0054 */
[----:B------:R-:W-:Y:S01]  /*29a0*/  MOV R37, R85 ;  /* 0x0000005500257202 */ /* 0x000fe20000000f00 */
[----:B------:R-:W-:Y:S01]  /*29b0*/  IMAD.MOV.U32 R38, RZ, RZ, R88 ;  /* 0x000000ffff267224 */ /* 0x000fe200078e0058 */
[----:B------:R-:W-:Y:S01]  /*29c0*/  PRMT R91, R91, 0x5410, R90 ;  /* 0x000054105b5b7816 */ /* 0x000fe2000000005a */
[----:B------:R-:W-:Y:S01]  /*29d0*/  IMAD.MOV.U32 R39, RZ, RZ, R89 ;  /* 0x000000ffff277224 */ /* 0x000fe200078e0059 */
[----:B------:R-:W-:Y:S01]  /*29e0*/  PRMT R99, R36, 0x5410, R37 ;  /* 0x0000541024637816 */ /* 0x000fe20000000025 */
[----:B------:R-:W-:Y:S01]  /*29f0*/  IMAD.MOV.U32 R36, RZ, RZ, R58 ;  /* 0x000000ffff247224 */ /* 0x000fe200078e003a */
[----:B------:R-:W-:Y:S01]  /*2a00*/  PRMT R90, R91, 0x7610, R90 ;  /* 0x000076105b5a7816 */ /* 0x000fe2000000005a */
[----:B------:R-:W-:Y:S01]  /*2a10*/  IMAD.MOV.U32 R37, RZ, RZ, R59 ;  /* 0x000000ffff257224 */ /* 0x000fe200078e003b */
[----:B------:R-:W-:Y:S02]  /*2a20*/  ISETP.NE.AND P3, PT, R152, 0x3, PT ;  /* 0x000000039800780c */ /* 0x000fe40003f65270 */
[----:B------:R-:W-:Y:S01]  /*2a30*/  PRMT R91, R36, 0x7610, R91 ;  /* 0x00007610245b7816 */ /* 0x000fe2000000005b */
[----:B-----5:R-:W-:Y:S01]  /*2a40*/  IMAD.MOV.U32 R36, RZ, RZ, R40 ;  /* 0x000000ffff247224 */ /* 0x020fe200078e0028 */
[----:B------:R-:W-:Y:S01]  /*2a50*/  PRMT R103, R38, 0x5410, R39 ;  /* 0x0000541026677816 */ /* 0x000fe20000000027 */
[----:B------:R-:W-:Y:S01]  /*2a60*/  IMAD.MOV.U32 R38, RZ, RZ, R48 ;  /* 0x000000ffff267224 */ /* 0x000fe200078e0030 */
[----:B------:R-:W-:Y:S01]  /*2a70*/  PRMT R90, R90, 0x5410, R37 ;  /* 0x000054105a5a7816 */ /* 0x000fe20000000025 */
[----:B------:R-:W-:Y:S01]  /*2a80*/  IMAD.MOV.U32 R39, RZ, RZ, R49 ;  /* 0x000000ffff277224 */ /* 0x000fe200078e0031 */
[----:B------:R-:W-:-:S04]  /*2a90*/  MOV R37, R41 ;  /* 0x0000002900257202 */ /* 0x000fc80000000f00 */
[----:B------:R-:W-:Y:S01]  /*2aa0*/  PRMT R52, R36, 0x5410, R37 ;  /* 0x0000541024347816 */ /* 0x000fe20000000025 */
[----:B------:R-:W-:Y:S01]  /*2ab0*/  IMAD.MOV.U32 R36, RZ, RZ, R42 ;  /* 0x000000ffff247224 */ /* 0x000fe200078e002a */
[----:B------:R-:W-:Y:S01]  /*2ac0*/  PRMT R54, R38, 0x5410, R39 ;  /* 0x0000541026367816 */ /* 0x000fe20000000027 */
[----:B------:R-:W-:Y:S01]  /*2ad0*/  IMAD.MOV.U32 R37, RZ, RZ, R43 ;  /* 0x000000ffff257224 */ /* 0x000fe200078e002b */
[----:B------:R-:W-:Y:S01]  /*2ae0*/  MOV R39, R51 ;  /* 0x0000003300277202 */ /* 0x000fe20000000f00 */
[----:B------:R-:W-:-:S03]  /*2af0*/  IMAD.MOV.U32 R38, RZ, RZ, R50 ;  /* 0x000000ffff267224 */ /* 0x000fc600078e0032 */
[----:B------:R-:W-:Y:S02]  /*2b00*/  PRMT R53, R36, 0x5410, R37 ;  /* 0x0000541024357816 */ /* 0x000fe40000000025 */
[----:B------:R-:W-:Y:S01]  /*2b10*/  PRMT R55, R38, 0x5410, R39 ;  /* 0x0000541026377816 */ /* 0x000fe20000000027 */
[----:B------:R-:W-:Y:S06]  /*2b20*/  @!P3 BRA `(.L_x_327) ;  /* 0x000000000004b947 */ /* 0x000fec0003800000 */
[----:B------:R-:W-:Y:S01]  /*2b30*/  BPT.TRAP 0x1 ;  /* 0x000000040000795c */ /* 0x000fe20000300000 */
.L_x_327:
[----:B------:R-:W-:Y:S01]  /*2b40*/  IMAD R83, R19, 0x8, R2 ;  /* 0x0000000813537824 */ /* 0x000fe200078e0202 */
[----:B------:R-:W-:Y:S01]  /*2b50*/  SHF.L.U32 R95, R23, 0x1f, RZ ;  /* 0x0000001f175f7819 */ /* 0x000fe200000006ff */
[----:B------:R-:W-:Y:S03]  /*2b60*/  BSSY B1, `(.L_x_328) ;  /* 0x0000003000017945 */ /* 0x000fe60003800000 */
[----:B------:R-:W0:Y:S02]  /*2b70*/  SYNCS.PHASECHK.TRANS64.TRYWAIT P6, [R83+URZ+0x30890], R95 ;  /* 0x0308905f530075a7 */ /* 0x000e2400080c017f */
[----:B0-----:R-:W-:Y:S05]  /*2b80*/  @!P6 BRA `(.L_x_329) ;  /* 0x00000120007ce947 */ /* 0x001fea0003800000 */
.L_x_547:
[----:B------:R-:W-:Y:S05]  /*2b90*/  BSYNC B1 ;  /* 0x0000000000017941 */ /* 0x000fea0003800000 */
.L_x_328:
[----:B------:R-:W-:Y:S04]  /*2ba0*/  BSSY B1, `(.L_x_330) ;  /* 0x0000065000017945 */ /* 0x000fe80003800000 */
[----:B------:R-:W-:Y:S05]  /*2bb0*/  @P4 BRA `(.L_x_331) ;  /* 0x00000004008c4947 */ /* 0x000fea0003800000 */
[----:B------:R-:W-:Y:S04]  /*2bc0*/  BSSY B2, `(.L_x_332) ;  /* 0x0000031000027945 */ /* 0x000fe80003800000 */
[----:B------:R-:W-:Y:S05]  /*2bd0*/  @P1 BRA `(.L_x_333) ;  /* 0x0000000000bc1947 */ /* 0x000fea0003800000 */
[----:B------:R1:W2:Y:S01]  /*2be0*/  LDS.128 R36, [R94+0x12000] ;  /* 0x012000005e247984 */ /* 0x0002a20000000c00 */
[----:B------:R-:W-:Y:S01]  /*2bf0*/  ISETP.GE.AND P4, PT, R60, R92, PT ;  /* 0x0000005c3c00720c */ /* 0x000fe20003f86270 */
[----:B------:R-:W-:-:S12]  /*2c00*/  BSSY B3, `(.L_x_334) ;  /* 0x000002b000037945 */ /* 0x000fd80003800000 */
[----:B-1----:R-:W-:Y:S05]  /*2c10*/  @P4 BRA `(.L_x_335) ;  /* 0x0000000000a44947 */ /* 0x002fea0003800000 */
[--C-:B------:R-:W-:Y:S01]  /*2c20*/  SHF.R.U64 R93, R84, 0x10, R85.reuse ;  /* 0x00000010545d7819 */ /* 0x100fe20000001255 */
[----:B--2---:R-:W-:Y:S01]  /*2c30*/  IMAD.MOV.U32 R84, RZ, RZ, R38 ;  /* 0x000000ffff547224 */ /* 0x004fe200078e0026 */
[----:B------:R-:W-:Y:S01]  /*2c40*/  SHF.R.U32.HI R98, RZ, 0x10, R85 ;  /* 0x00000010ff627819 */ /* 0x000fe20000011655 */
[--C-:B------:R-:W-:Y:S01]  /*2c50*/  HADD2.F32 R38, -RZ, R37.reuse.H1_H1 ;  /* 0x30000025ff267230 */ /* 0x100fe20000004100 */
[--C-:B------:R-:W-:Y:S01]  /*2c60*/  SHF.R.U64 R85, R88, 0x10, R89.reuse ;  /* 0x0000001058557819 */ /* 0x100fe20000001259 */
[----:B------:R-:W-:Y:S01]  /*2c70*/  HADD2.F32 R37, -RZ, R37.H0_H0 ;  /* 0x20000025ff257230 */ /* 0x000fe20000004100 */
[----:B------:R-:W-:Y:S01]  /*2c80*/  SHF.R.U32.HI R100, RZ, 0x10, R89 ;  /* 0x00000010ff647819 */ /* 0x000fe20000011659 */
[----:B------:R-:W-:Y:S02]  /*2c90*/  HADD2.F32 R88, -RZ, R93.H0_H0 ;  /* 0x2000005dff587230 */ /* 0x000fe40000004100 */
[----:B------:R-:W-:Y:S02]  /*2ca0*/  HADD2.F32 R89, -RZ, R85.H0_H0 ;  /* 0x20000055ff597230 */ /* 0x000fe40000004100 */
[----:B------:R-:W-:-:S02]  /*2cb0*/  HADD2.F32 R100, -RZ, R100.H0_H0 ;  /* 0x20000064ff647230 */ /* 0x000fc40000004100 */
[--C-:B------:R-:W-:Y:S02]  /*2cc0*/  HADD2.F32 R85, -RZ, R39.reuse.H1_H1 ;  /* 0x30000027ff557230 */ /* 0x100fe40000004100 */
[CC--:B------:R-:W-:Y:S01]  /*2cd0*/  FMUL.FTZ R102, R38.reuse, R89.reuse ;  /* 0x0000005926667220 */ /* 0x0c0fe20000410000 */
[----:B------:R-:W-:Y:S02]  /*2ce0*/  HADD2.F32 R39, -RZ, R39.H0_H0 ;  /* 0x20000027ff277230 */ /* 0x000fe40000004100 */
[----:B------:R-:W-:Y:S01]  /*2cf0*/  FMUL.FTZ R89, R37, R89 ;  /* 0x0000005925597220 */ /* 0x000fe20000410000 */
[----:B------:R-:W-:Y:S02]  /*2d00*/  HADD2.F32 R98, -RZ, R98.H0_H0 ;  /* 0x20000062ff627230 */ /* 0x000fe40000004100 */
[----:B------:R-:W-:Y:S01]  /*2d10*/  FMUL.FTZ R104, R85, R100 ;  /* 0x0000006455687220 */ /* 0x000fe20000410000 */
[----:B------:R-:W-:Y:S01]  /*2d20*/  FFMA.FTZ R102, R37, R88, -R102 ;  /* 0x0000005825667223 */ /* 0x000fe20000010866 */
[----:B------:R-:W-:Y:S01]  /*2d30*/  FMUL.FTZ R100, R39, R100 ;  /* 0x0000006427647220 */ /* 0x000fe20000410000 */
[----:B------:R-:W-:Y:S01]  /*2d40*/  FFMA.FTZ R97, R38, R88, R89 ;  /* 0x0000005826617223 */ /* 0x000fe20000010059 */
[----:B------:R-:W-:-:S02]  /*2d50*/  HADD2.F32 R88, -RZ, R103.H0_H0 ;  /* 0x20000067ff587230 */ /* 0x000fc40000004100 */
[-C--:B------:R-:W-:Y:S01]  /*2d60*/  FFMA.FTZ R104, R39, R98.reuse, -R104 ;  /* 0x0000006227687223 */ /* 0x080fe20000010868 */
[----:B------:R-:W-:Y:S02]  /*2d70*/  HADD2.F32 R89, -RZ, R103.H1_H1 ;  /* 0x30000067ff597230 */ /* 0x000fe40000004100 */
[----:B------:R-:W-:Y:S01]  /*2d80*/  FFMA.FTZ R101, R85, R98, R100 ;  /* 0x0000006255657223 */ /* 0x000fe20000010064 */
[----:B------:R-:W-:Y:S02]  /*2d90*/  HADD2.F32 R37, -RZ, R36.H1_H1 ;  /* 0x30000024ff257230 */ /* 0x000fe40000004100 */
[----:B------:R-:W-:Y:S02]  /*2da0*/  HADD2.F32 R38, -RZ, R84.H1_H1 ;  /* 0x30000054ff267230 */ /* 0x000fe40000004100 */
[----:B------:R-:W-:Y:S02]  /*2db0*/  HADD2.F32 R36, -RZ, R36.H0_H0 ;  /* 0x20000024ff247230 */ /* 0x000fe40000004100 */
[----:B------:R-:W-:Y:S01]  /*2dc0*/  FMUL.FTZ R93, R37, R88 ;  /* 0x00000058255d7220 */ /* 0x000fe20000410000 */
[----:B------:R-:W-:-:S02]  /*2dd0*/  HADD2.F32 R84, -RZ, R84.H0_H0 ;  /* 0x20000054ff547230 */ /* 0x000fc40000004100 */
[--C-:B------:R-:W-:Y:S02]  /*2de0*/  HADD2.F32 R39, -RZ, R99.reuse.H0_H0 ;  /* 0x20000063ff277230 */ /* 0x100fe40000004100 */
[----:B------:R-:W-:Y:S01]  /*2df0*/  FMUL.FTZ R88, R36, R88 ;  /* 0x0000005824587220 */ /* 0x000fe20000410000 */
[----:B------:R-:W-:Y:S02]  /*2e00*/  HADD2.F32 R85, -RZ, R99.H1_H1 ;  /* 0x30000063ff557230 */ /* 0x000fe40000004100 */
[-C--:B------:R-:W-:Y:S01]  /*2e10*/  FMUL.FTZ R99, R38, R89.reuse ;  /* 0x0000005926637220 */ /* 0x080fe20000410000 */
[----:B------:R-:W-:Y:S01]  /*2e20*/  FMUL.FTZ R89, R84, R89 ;  /* 0x0000005954597220 */ /* 0x000fe20000410000 */
[-C--:B------:R-:W-:Y:S01]  /*2e30*/  FFMA.FTZ R93, R36, R39.reuse, -R93 ;  /* 0x00000027245d7223 */ /* 0x080fe2000001085d */
[----:B------:R-:W-:Y:S01]  /*2e40*/  FFMA.FTZ R88, R37, R39, R88 ;  /* 0x0000002725587223 */ /* 0x000fe20000010058 */
[-C--:B------:R-:W-:Y:S01]  /*2e50*/  FFMA.FTZ R99, R84, R85.reuse, -R99 ;  /* 0x0000005554637223 */ /* 0x080fe20000010863 */
[----:B------:R-:W-:Y:S01]  /*2e60*/  FFMA.FTZ R38, R38, R85, R89 ;  /* 0x0000005526267223 */ /* 0x000fe20000010059 */
[----:B------:R-:W-:-:S02]  /*2e70*/  F2FP.F16.F32.PACK_AB R37, R97, R102 ;  /* 0x000000666125723e */ /* 0x000fc400000000ff */
[----:B------:R-:W-:Y:S02]  /*2e80*/  F2FP.F16.F32.PACK_AB R39, R101, R104 ;  /* 0x000000686527723e */ /* 0x000fe400000000ff */
[----:B------:R-:W-:Y:S02]  /*2e90*/  F2FP.F16.F32.PACK_AB R36, R88, R93 ;  /* 0x0000005d5824723e */ /* 0x000fe400000000ff */
[----:B------:R-:W-:-:S07]  /*2ea0*/  F2FP.F16.F32.PACK_AB R38, R38, R99 ;  /* 0x000000632626723e */ /* 0x000fce00000000ff */
.L_x_335:
[----:B------:R-:W-:Y:S05]  /*2eb0*/  BSYNC B3 ;  /* 0x0000000000037941 */ /* 0x000fea0003800000 */
.L_x_334:
[----:B--2---:R1:W-:Y:S02]  /*2ec0*/  STG.E.128 desc[UR56][R46.64], R36 ;  /* 0x000000242e007986 */ /* 0x0043e4000c101d38 */
.L_x_333:
[----:B------:R-:W-:Y:S05]  /*2ed0*/  BSYNC B2 ;  /* 0x0000000000027941 */ /* 0x000fea0003800000 */
.L_x_332:
[----:B------:R-:W-:Y:S05]  /*2ee0*/  @P2 BRA `(.L_x_331) ;  /* 0x0000000000c02947 */ /* 0x000fea0003800000 */
[----:B-1----:R1:W2:Y:S01]  /*2ef0*/  LDS.128 R36, [R86+0x12000] ;  /* 0x0120000056247984 */ /* 0x0022a20000000c00 */
[----:B------:R-:W-:Y:S01]  /*2f00*/  VIADD R85, R60, 0x10 ;  /* 0x000000103c557836 */ /* 0x000fe20000000000 */
[----:B------:R-:W-:Y:S04]  /*2f10*/  BSSY B2, `(.L_x_336) ;  /* 0x000002c000027945 */ /* 0x000fe80003800000 */
[----:B------:R-:W-:-:S13]  /*2f20*/  ISETP.GE.AND P4, PT, R85, R92, PT ;  /* 0x0000005c5500720c */ /* 0x000fda0003f86270 */
        /* <DEDUP_REMOVED lines=12> */
[-C--:B------:R-:W-:Y:S01]  /*2ff0*/  FMUL.FTZ R98, R38, R59.reuse ;  /* 0x0000003b26627220 */ /* 0x080fe20000410000 */
[----:B------:R-:W-:Y:S02]  /*3000*/  HADD2.F32 R39, -RZ, R39.H0_H0 ;  /* 0x20000027ff277230 */ /* 0x000fe40000004100 */
[----:B------:R-:W-:Y:S01]  /*3010*/  FMUL.FTZ R59, R37, R59 ;  /* 0x0000003b253b7220 */ /* 0x000fe20000410000 */
[----:B------:R-:W-:Y:S02]  /*3020*/  HADD2.F32 R84, -RZ, R84.H0_H0 ;  /* 0x20000054ff547230 */ /* 0x000fe40000004100 */
[----:B------:R-:W-:Y:S01]  /*3030*/  FMUL.FTZ R100, R57, R88 ;  /* 0x0000005839647220 */ /* 0x000fe20000410000 */
[----:B------:R-:W-:Y:S01]  /*3040*/  FFMA.FTZ R98, R37, R58, -R98 ;  /* 0x0000003a25627223 */ /* 0x000fe20000010862 */
[----:B------:R-:W-:Y:S01]  /*3050*/  FMUL.FTZ R88, R39, R88 ;  /* 0x0000005827587220 */ /* 0x000fe20000410000 */
[----:B------:R-:W-:-:S02]  /*3060*/  HADD2.F32 R37, -RZ, R36.H1_H1 ;  /* 0x30000024ff257230 */ /* 0x000fc40000004100 */
[----:B------:R-:W-:Y:S01]  /*3070*/  FFMA.FTZ R100, R39, R84, -R100 ;  /* 0x0000005427647223 */ /* 0x000fe20000010864 */
[--C-:B------:R-:W-:Y:S02]  /*3080*/  HADD2.F32 R39, -RZ, R91.reuse.H1_H1 ;  /* 0x3000005bff277230 */ /* 0x100fe40000004100 */
[----:B------:R-:W-:Y:S01]  /*3090*/  FFMA.FTZ R89, R38, R58, R59 ;  /* 0x0000003a26597223 */ /* 0x000fe2000001003b */
[----:B------:R-:W-:Y:S02]  /*30a0*/  HADD2.F32 R91, -RZ, R91.H0_H0 ;  /* 0x2000005bff5b7230 */ /* 0x000fe40000004100 */
[----:B------:R-:W-:Y:S01]  /*30b0*/  FFMA.FTZ R93, R57, R84, R88 ;  /* 0x00000054395d7223 */ /* 0x000fe20000010058 */
[----:B------:R-:W-:Y:S02]  /*30c0*/  HADD2.F32 R36, -RZ, R36.H0_H0 ;  /* 0x20000024ff247230 */ /* 0x000fe40000004100 */
[----:B------:R-:W-:Y:S02]  /*30d0*/  HADD2.F32 R59, -RZ, R90.H1_H1 ;  /* 0x3000005aff3b7230 */ /* 0x000fe40000004100 */
[----:B------:R-:W-:Y:S01]  /*30e0*/  FMUL.FTZ R85, R37, R91 ;  /* 0x0000005b25557220 */ /* 0x000fe20000410000 */
[----:B------:R-:W-:-:S02]  /*30f0*/  HADD2.F32 R38, -RZ, R56.H1_H1 ;  /* 0x30000038ff267230 */ /* 0x000fc40000004100 */
[C---:B------:R-:W-:Y:S01]  /*3100*/  FMUL.FTZ R58, R36.reuse, R91 ;  /* 0x0000005b243a7220 */ /* 0x040fe20000410000 */
[----:B------:R-:W-:Y:S02]  /*3110*/  HADD2.F32 R56, -RZ, R56.H0_H0 ;  /* 0x20000038ff387230 */ /* 0x000fe40000004100 */
[----:B------:R-:W-:Y:S01]  /*3120*/  FFMA.FTZ R85, R36, R39, -R85 ;  /* 0x0000002724557223 */ /* 0x000fe20000010855 */
[----:B------:R-:W-:Y:S02]  /*3130*/  HADD2.F32 R57, -RZ, R90.H0_H0 ;  /* 0x2000005aff397230 */ /* 0x000fe40000004100 */
[----:B------:R-:W-:Y:S01]  /*3140*/  FMUL.FTZ R91, R38, R59 ;  /* 0x0000003b265b7220 */ /* 0x000fe20000410000 */
[----:B------:R-:W-:Y:S01]  /*3150*/  FFMA.FTZ R58, R37, R39, R58 ;  /* 0x00000027253a7223 */ /* 0x000fe2000001003a */
[C---:B------:R-:W-:Y:S01]  /*3160*/  FMUL.FTZ R59, R56.reuse, R59 ;  /* 0x0000003b383b7220 */ /* 0x040fe20000410000 */
[----:B------:R-:W-:Y:S01]  /*3170*/  F2FP.F16.F32.PACK_AB R37, R89, R98 ;  /* 0x000000625925723e */ /* 0x000fe200000000ff */
[-C--:B------:R-:W-:Y:S01]  /*3180*/  FFMA.FTZ R91, R56, R57.reuse, -R91 ;  /* 0x00000039385b7223 */ /* 0x080fe2000001085b */
[----:B------:R-:W-:Y:S01]  /*3190*/  F2FP.F16.F32.PACK_AB R39, R93, R100 ;  /* 0x000000645d27723e */ /* 0x000fe200000000ff */
[----:B------:R-:W-:Y:S01]  /*31a0*/  FFMA.FTZ R38, R38, R57, R59 ;  /* 0x0000003926267223 */ /* 0x000fe2000001003b */
[----:B------:R-:W-:-:S04]  /*31b0*/  F2FP.F16.F32.PACK_AB R36, R58, R85 ;  /* 0x000000553a24723e */ /* 0x000fc800000000ff */
[----:B------:R-:W-:-:S07]  /*31c0*/  F2FP.F16.F32.PACK_AB R38, R38, R91 ;  /* 0x0000005b2626723e */ /* 0x000fce00000000ff */
.L_x_337:
[----:B------:R-:W-:Y:S05]  /*31d0*/  BSYNC B2 ;  /* 0x0000000000027941 */ /* 0x000fea0003800000 */
.L_x_336:
[----:B--2---:R2:W-:Y:S02]  /*31e0*/  STG.E.128 desc[UR56][R46.64+0x40], R36 ;  /* 0x000040242e007986 */ /* 0x0045e4000c101d38 */
.L_x_331:
[----:B------:R-:W-:Y:S05]  /*31f0*/  BSYNC B1 ;  /* 0x0000000000017941 */ /* 0x000fea0003800000 */
.L_x_330:
[----:B------:R-:W-:Y:S05]  /*3200*/  @P5 BRA `(.L_x_338) ;  /* 0x0000001c00505947 */ /* 0x000fea0003800000 */
[----:B------:R-:W-:Y:S04]  /*3210*/  BSSY B1, `(.L_x_339) ;  /* 0x0000031000017945 */ /* 0x000fe80003800000 */
[----:B------:R-:W-:Y:S05]  /*3220*/  @P1 BRA `(.L_x_340) ;  /* 0x0000000000bc1947 */ /* 0x000fea0003800000 */
[----:B-12---:R1:W2:Y:S01]  /*3230*/  LDS.128 R36, [R94+0x15000] ;  /* 0x015000005e247984 */ /* 0x0062a20000000c00 */
        /* <DEDUP_REMOVED lines=15> */
[C---:B------:R-:W-:Y:S01]  /*3330*/  FMUL.FTZ R49, R37.reuse, R49 ;  /* 0x0000003125317220 */ /* 0x040fe20000410000 */
[----:B------:R-:W-:Y:S02]  /*3340*/  HADD2.F32 R39, -RZ, R39.H0_H0 ;  /* 0x20000027ff277230 */ /* 0x000fe40000004100 */
[-C--:B------:R-:W-:Y:S01]  /*3350*/  FFMA.FTZ R58, R37, R48.reuse, -R58 ;  /* 0x00000030253a7223 */ /* 0x080fe2000001083a */
[----:B------:R-:W-:Y:S01]  /*3360*/  FFMA.FTZ R51, R38, R48, R49 ;  /* 0x0000003026337223 */ /* 0x000fe20000010031 */
[----:B------:R-:W-:Y:S02]  /*3370*/  HADD2.F32 R50, -RZ, R57.H0_H0 ;  /* 0x20000039ff327230 */ /* 0x000fe40000004100 */
[----:B------:R-:W-:Y:S01]  /*3380*/  FMUL.FTZ R84, R47, R56 ;  /* 0x000000382f547220 */ /* 0x000fe20000410000 */
[----:B------:R-:W-:-:S02]  /*3390*/  HADD2.F32 R48, -RZ, R55.H0_H0 ;  /* 0x20000037ff307230 */ /* 0x000fc40000004100 */
[C---:B------:R-:W-:Y:S01]  /*33a0*/  FMUL.FTZ R56, R39.reuse, R56 ;  /* 0x0000003827387220 */ /* 0x040fe20000410000 */
[----:B------:R-:W-:Y:S02]  /*33b0*/  HADD2.F32 R55, -RZ, R55.H1_H1 ;  /* 0x30000037ff377230 */ /* 0x000fe40000004100 */
[-C--:B------:R-:W-:Y:S01]  /*33c0*/  FFMA.FTZ R84, R39, R50.reuse, -R84 ;  /* 0x0000003227547223 */ /* 0x080fe20000010854 */
[----:B------:R-:W-:Y:S02]  /*33d0*/  HADD2.F32 R37, -RZ, R36.H1_H1 ;  /* 0x30000024ff257230 */ /* 0x000fe40000004100 */
[----:B------:R-:W-:Y:S01]  /*33e0*/  FFMA.FTZ R59, R47, R50, R56 ;  /* 0x000000322f3b7223 */ /* 0x000fe20000010038 */
[----:B------:R-:W-:Y:S02]  /*33f0*/  HADD2.F32 R38, -RZ, R46.H1_H1 ;  /* 0x3000002eff267230 */ /* 0x000fe40000004100 */
[----:B------:R-:W-:Y:S02]  /*3400*/  HADD2.F32 R36, -RZ, R36.H0_H0 ;  /* 0x20000024ff247230 */ /* 0x000fe40000004100 */
[----:B------:R-:W-:Y:S01]  /*3410*/  FMUL.FTZ R49, R37, R48 ;  /* 0x0000003025317220 */ /* 0x000fe20000410000 */
[----:B------:R-:W-:-:S02]  /*3420*/  HADD2.F32 R46, -RZ, R46.H0_H0 ;  /* 0x2000002eff2e7230 */ /* 0x000fc40000004100 */
[-C--:B------:R-:W-:Y:S01]  /*3430*/  FMUL.FTZ R57, R38, R55.reuse ;  /* 0x0000003726397220 */ /* 0x080fe20000410000 */
[--C-:B------:R-:W-:Y:S02]  /*3440*/  HADD2.F32 R39, -RZ, R54.reuse.H0_H0 ;  /* 0x20000036ff277230 */ /* 0x100fe40000004100 */
[----:B------:R-:W-:Y:S01]  /*3450*/  FMUL.FTZ R48, R36, R48 ;  /* 0x0000003024307220 */ /* 0x000fe20000410000 */
[----:B------:R-:W-:Y:S02]  /*3460*/  HADD2.F32 R47, -RZ, R54.H1_H1 ;  /* 0x30000036ff2f7230 */ /* 0x000fe40000004100 */
        /* <DEDUP_REMOVED lines=9> */
.L_x_342:
[----:B------:R-:W-:Y:S05]  /*3500*/  BSYNC B2 ;  /* 0x0000000000027941 */ /* 0x000fea0003800000 */
.L_x_341:
[----:B--2---:R3:W-:Y:S02]  /*3510*/  STG.E.128 desc[UR56][R44.64], R36 ;  /* 0x000000242c007986 */ /* 0x0047e4000c101d38 */
.L_x_340:
[----:B------:R-:W-:Y:S05]  /*3520*/  BSYNC B1 ;  /* 0x0000000000017941 */ /* 0x000fea0003800000 */
.L_x_339:
[----:B------:R-:W-:Y:S05]  /*3530*/  @P2 BRA `(.L_x_338) ;  /* 0x0000001800842947 */ /* 0x000fea0003800000 */
[----:B-123--:R1:W2:Y:S01]  /*3540*/  LDS.128 R36, [R86+0x15000] ;  /* 0x0150000056247984 */ /* 0x00e2a20000000c00 */
[----:B------:R-:W-:Y:S01]  /*3550*/  IADD3 R47, R60, 0x10, RZ ;  /* 0x000000103c2f7810 */ /* 0x000fe20007ffe0ff */
[----:B------:R-:W-:Y:S03]  /*3560*/  BSSY B1, `(.L_x_343) ;  /* 0x000002c000017945 */ /* 0x000fe60003800000 */
        /* <DEDUP_REMOVED lines=43> */
.L_x_344:
[----:B------:R-:W-:Y:S05]  /*3820*/  BSYNC B1 ;  /* 0x0000000000017941 */ /* 0x000fea0003800000 */
.L_x_343:
[----:B--2---:R1:W-:Y:S01]  /*3830*/  STG.E.128 desc[UR56][R44.64+0x40], R36 ;  /* 0x000040242c007986 */ /* 0x0043e2000c101d38 */
[----:B------:R-:W-:Y:S05]  /*3840*/  BRA `(.L_x_338) ;  /* 0x0000001400c07947 */ /* 0x000fea0003800000 */
.L_x_322:
[C---:B------:R-:W-:Y:S02]  /*3850*/  ISETP.GE.AND P3, PT, R18.reuse, R87, PT ;  /* 0x000000571200720c */ /* 0x040fe40003f66270 */
[----:B------:R-:W-:Y:S02]  /*3860*/  CS2R R42, SRZ ;  /* 0x00000000002a7805 */ /* 0x000fe4000001ff00 */
[----:B------:R-:W-:Y:S01]  /*3870*/  CS2R R40, SRZ ;  /* 0x0000000000287805 */ /* 0x000fe2000001ff00 */
[----:B0-----:R-:W-:Y:S01]  /*3880*/  VIADD R48, R18, 0x60 ;  /* 0x0000006012307836 */ /* 0x001fe20000000000 */
[----:B------:R-:W-:-:S13]  /*3890*/  ISETP.GE.OR P3, PT, R16, R92, P3 ;  /* 0x0000005c1000720c */ /* 0x000fda0001f66670 */
[----:B------:R-:W0:Y:S01]  /*38a0*/  @!P3 LDC.64 R44, c[0x0][0x3c8] ;  /* 0x0000f200ff2cbb82 */ /* 0x000e220000000a00 */
[----:B------:R-:W-:-:S05]  /*38b0*/  @!P3 IADD3 R38, P4, R10, R54, RZ ;  /* 0x000000360a26b210 */ /* 0x000fca0007f9e0ff */
[----:B------:R-:W-:Y:S01]  /*38c0*/  @!P3 IMAD.X R39, R93, 0x1, R69, P4 ;  /* 0x000000015d27b824 */ /* 0x000fe200020e0645 */
[----:B------:R-:W-:Y:S01]  /*38d0*/  @!P3 IADD3 R36, P4, R20, R52, RZ ;  /* 0x000000341424b210 */ /* 0x000fe20007f9e0ff */
[----:B------:R-:W1:Y:S04]  /*38e0*/  @!P3 LDC.64 R46, c[0x0][0x3e0] ;  /* 0x0000f800ff2ebb82 */ /* 0x000e680000000a00 */
[----:B------:R-:W-:Y:S01]  /*38f0*/  @!P3 IMAD.X R37, R83, 0x1, R70, P4 ;  /* 0x000000015325b824 */ /* 0x000fe200020e0646 */
[----:B0-----:R-:W-:-:S04]  /*3900*/  @!P3 LEA R44, P4, R38, R44, 0x1 ;  /* 0x0000002c262cb211 */ /* 0x001fc800078808ff */
[----:B------:R-:W-:Y:S02]  /*3910*/  @!P3 LEA.HI.X R45, R38, R45, R39, 0x1, P4 ;  /* 0x0000002d262db211 */ /* 0x000fe400020f0c27 */
[----:B------:R-:W-:Y:S02]  /*3920*/  CS2R R38, SRZ ;  /* 0x0000000000267805 */ /* 0x000fe4000001ff00 */
[----:B-1----:R-:W-:-:S04]  /*3930*/  @!P3 LEA R46, P4, R36, R46, 0x1 ;  /* 0x0000002e242eb211 */ /* 0x002fc800078808ff */
[----:B------:R-:W-:Y:S02]  /*3940*/  @!P3 LEA.HI.X R47, R36, R47, R37, 0x1, P4 ;  /* 0x0000002f242fb211 */ /* 0x000fe400020f0c25 */
[----:B------:R-:W-:-:S03]  /*3950*/  CS2R R36, SRZ ;  /* 0x0000000000247805 */ /* 0x000fc6000001ff00 */
[----:B------:R0:W5:Y:S04]  /*3960*/  @!P3 LDG.E.128 R40, desc[UR56][R46.64] ;  /* 0x000000382e28b981 */ /* 0x000168000c1e1d00 */
[----:B------:R1:W5:Y:S01]  /*3970*/  @!P3 LDG.E.128 R36, desc[UR56][R44.64] ;  /* 0x000000382c24b981 */ /* 0x000362000c1e1d00 */
[----:B------:R-:W-:-:S04]  /*3980*/  ISETP.GE.AND P3, PT, R48, R87, PT ;  /* 0x000000573000720c */ /* 0x000fc80003f66270 */
[CC--:B------:R-:W-:Y:S01]  /*3990*/  ISETP.GE.OR P3, PT, R16.reuse, R92.reuse, P3 ;  /* 0x0000005c1000720c */ /* 0x0c0fe20001f66670 */
[----:B------:R-:W-:Y:S01]  /*39a0*/  BSSY B1, `(.L_x_345) ;  /* 0x000001b000017945 */ /* 0x000fe20003800000 */
[----:B0-----:R-:W-:Y:S02]  /*39b0*/  CS2R R46, SRZ ;  /* 0x00000000002e7805 */ /* 0x001fe4000001ff00 */
[----:B------:R-:W-:Y:S02]  /*39c0*/  CS2R R50, SRZ ;  /* 0x0000000000327805 */ /* 0x000fe4000001ff00 */
[----:B------:R-:W-:Y:S02]  /*39d0*/  CS2R R48, SRZ ;  /* 0x0000000000307805 */ /* 0x000fe4000001ff00 */
[----:B-1----:R-:W-:Y:S02]  /*39e0*/  CS2R R44, SRZ ;  /* 0x00000000002c7805 */ /* 0x002fe4000001ff00 */
[----:B------:R-:W-:-:S03]  /*39f0*/  ISETP.GE.AND P4, PT, R16, R92, PT ;  /* 0x0000005c1000720c */ /* 0x000fc60003f86270 */
[----:B------:R-:W-:Y:S10]  /*3a00*/  @P3 BRA `(.L_x_346) ;  /* 0x0000000000503947 */ /* 0x000ff40003800000 */
[----:B------:R-:W0:Y:S01]  /*3a10*/  LDC.64 R44, c[0x0][0x3d8] ;  /* 0x0000f600ff2c7b82 */ /* 0x000e220000000a00 */
[----:B------:R-:W-:Y:S01]  /*3a20*/  IMAD.MOV.U32 R55, RZ, RZ, R93 ;  /* 0x000000ffff377224 */ /* 0x000fe200078e005d */
[----:B------:R-:W-:Y:S01]  /*3a30*/  MOV R53, R83 ;  /* 0x0000005300357202 */ /* 0x000fe20000000f00 */
[----:B------:R-:W-:Y:S01]  /*3a40*/  ULDC.64 UR4, c[0x0][0x3c8] ;  /* 0x0000f20000047ab9 */ /* 0x000fe20000000a00 */
        /* <DEDUP_REMOVED lines=14> */
[----:B------:R-:W5:Y:S04]  /*3b30*/  LDG.E.128 R44, desc[UR56][R44.64] ;  /* 0x000000382c2c7981 */ /* 0x000f68000c1e1d00 */
[----:B------:R-:W5:Y:S03]  /*3b40*/  LDG.E.128 R48, desc[UR56][R48.64] ;  /* 0x0000003830307981 */ /* 0x000f66000c1e1d00 */
.L_x_346:
[----:B------:R-:W-:Y:S05]  /*3b50*/  BSYNC B1 ;  /* 0x0000000000017941 */ /* 0x000fea0003800000 */
.L_x_345:
[----:B-----5:R-:W-:Y:S01]  /*3b60*/  IMAD.MOV.U32 R52, RZ, RZ, R46 ;  /* 0x000000ffff347224 */ /* 0x020fe200078e002e */
[----:B------:R-:W-:Y:S01]  /*3b70*/  ISETP.NE.AND P3, PT, R152, 0x3, PT ;  /* 0x000000039800780c */ /* 0x000fe20003f65270 */
[----:B------:R-:W-:Y:S02]  /*3b80*/  IMAD.MOV.U32 R53, RZ, RZ, R47 ;  /* 0x000000ffff357224 */ /* 0x000fe400078e002f */
[----:B------:R-:W-:Y:S02]  /*3b90*/  IMAD.MOV.U32 R54, RZ, RZ, R44 ;  /* 0x000000ffff367224 */ /* 0x000fe400078e002c */
[----:B------:R-:W-:Y:S01]  /*3ba0*/  IMAD.MOV.U32 R55, RZ, RZ, R45 ;  /* 0x000000ffff377224 */ /* 0x000fe200078e002d */
[----:B------:R-:W-:Y:S01]  /*3bb0*/  PRMT R104, R52, 0x5410, R53 ;  /* 0x0000541034687816 */ /* 0x000fe20000000035 */
[----:B------:R-:W-:Y:S01]  /*3bc0*/  IMAD.MOV.U32 R52, RZ, RZ, R50 ;  /* 0x000000ffff347224 */ /* 0x000fe200078e0032 */
[----:B------:R-:W-:Y:S02]  /*3bd0*/  MOV R53, R51 ;  /* 0x0000003300357202 */ /* 0x000fe40000000f00 */
[----:B------:R-:W-:Y:S01]  /*3be0*/  PRMT R105, R54, 0x5410, R55 ;  /* 0x0000541036697816 */ /* 0x000fe20000000037 */
[----:B------:R-:W-:Y:S01]  /*3bf0*/  IMAD.MOV.U32 R54, RZ, RZ, R48 ;  /* 0x000000ffff367224 */ /* 0x000fe200078e0030 */
[----:B------:R-:W-:Y:S01]  /*3c00*/  PRMT R106, R52, 0x5410, R53 ;  /* 0x00005410346a7816 */ /* 0x000fe20000000035 */
[----:B------:R-:W-:-:S02]  /*3c10*/  IMAD.MOV.U32 R55, RZ, RZ, R49 ;  /* 0x000000ffff377224 */ /* 0x000fc400078e0031 */
        /* <DEDUP_REMOVED lines=8> */
[----:B------:R-:W-:Y:S01]  /*3ca0*/  IMAD.MOV.U32 R53, RZ, RZ, R43 ;  /* 0x000000ffff357224 */ /* 0x000fe200078e002b */
[----:B------:R-:W-:Y:S01]  /*3cb0*/  PRMT R109, R54, 0x7610, R109 ;  /* 0x00007610366d7816 */ /* 0x000fe2000000006d */
[----:B------:R-:W-:Y:S01]  /*3cc0*/  IMAD.MOV.U32 R54, RZ, RZ, R40 ;  /* 0x000000ffff367224 */ /* 0x000fe200078e0028 */
[----:B------:R-:W-:Y:S01]  /*3cd0*/  PRMT R110, R55, 0x7610, R110 ;  /* 0x00007610376e7816 */ /* 0x000fe2000000006e */
[----:B------:R-:W-:Y:S01]  /*3ce0*/  IMAD.MOV.U32 R55, RZ, RZ, R41 ;  /* 0x000000ffff377224 */ /* 0x000fe200078e0029 */
[----:B------:R-:W-:-:S02]  /*3cf0*/  PRMT R108, R108, 0x5410, R52 ;  /* 0x000054106c6c7816 */ /* 0x000fc40000000034 */
[----:B------:R-:W-:Y:S02]  /*3d00*/  PRMT R111, R53, 0x7610, R111 ;  /* 0x00007610356f7816 */ /* 0x000fe4000000006f */
[----:B------:R-:W-:Y:S02]  /*3d10*/  PRMT R109, R109, 0x5410, R54 ;  /* 0x000054106d6d7816 */ /* 0x000fe40000000036 */
[----:B------:R-:W-:Y:S01]  /*3d20*/  PRMT R114, R55, 0x7610, R114 ;  /* 0x0000761037727816 */ /* 0x000fe20000000072 */
[----:B------:R-:W-:Y:S06]  /*3d30*/  @!P3 BRA `(.L_x_347) ;  /* 0x000000000004b947 */ /* 0x000fec0003800000 */
[----:B------:R-:W-:Y:S01]  /*3d40*/  BPT.TRAP 0x1 ;  /* 0x000000040000795c */ /* 0x000fe20000300000 */
.L_x_347:
[----:B------:R-:W-:Y:S01]  /*3d50*/  IMAD R83, R19, 0x8, R2 ;  /* 0x0000000813537824 */ /* 0x000fe200078e0202 */
[----:B------:R-:W-:Y:S01]  /*3d60*/  SHF.L.U32 R95, R23, 0x1f, RZ ;  /* 0x0000001f175f7819 */ /* 0x000fe200000006ff */
[----:B------:R-:W0:Y:S01]  /*3d70*/  LDC R98, c[0x0][0x2e4] ;  /* 0x0000b900ff627b82 */ /* 0x000e220000000800 */
[----:B------:R-:W-:Y:S02]  /*3d80*/  BSSY B1, `(.L_x_348) ;  /* 0x0000004000017945 */ /* 0x000fe40003800000 */
[----:B------:R-:W1:Y:S01]  /*3d90*/  SYNCS.PHASECHK.TRANS64.TRYWAIT P5, [R83+URZ+0x30890], R95 ;  /* 0x0308905f530075a7 */ /* 0x000e6200080a017f */
[----:B0-----:R-:W-:Y:S01]  /*3da0*/  IADD3 R100, -R75, R98, RZ ;  /* 0x000000624b647210 */ /* 0x001fe20007ffe1ff */
[----:B-1----:R-:W-:Y:S06]  /*3db0*/  @!P5 BRA `(.L_x_349) ;  /* 0x000001100004d947 */ /* 0x002fec0003800000 */
.L_x_548:
[----:B------:R-:W-:Y:S05]  /*3dc0*/  BSYNC B1 ;  /* 0x0000000000017941 */ /* 0x000fea0003800000 */
.L_x_348:
[----:B------:R-:W-:Y:S01]  /*3dd0*/  ISETP.GE.OR P5, PT, R18, R87, P1 ;  /* 0x000000571200720c */ /* 0x000fe20000fa6670 */
[----:B------:R-:W-:-:S12]  /*3de0*/  BSSY B1, `(.L_x_350) ;  /* 0x000007f000017945 */ /* 0x000fd80003800000 */
[----:B------:R-:W-:Y:S05]  /*3df0*/  @P5 BRA `(.L_x_351) ;  /* 0x0000000400f45947 */ /* 0x000fea0003800000 */
[----:B------:R-:W1:Y:S01]  /*3e00*/  S2R R53, SR_TID.X ;  /* 0x0000000000357919 */ /* 0x000e620000002100 */
[----:B------:R-:W-:Y:S01]  /*3e10*/  SHF.R.S32.HI R52, RZ, 0x1f, R18 ;  /* 0x0000001fff347819 */ /* 0x000fe20000011412 */
[-C--:B------:R-:W-:Y:S01]  /*3e20*/  IMAD.WIDE.U32 R92, R18, R90.reuse, R88 ;  /* 0x0000005a125c7225 */ /* 0x080fe200078e0058 */
[----:B------:R-:W-:Y:S03]  /*3e30*/  BSSY B2, `(.L_x_352) ;  /* 0x000006d000027945 */ /* 0x000fe60003800000 */
[----:B------:R-:W-:Y:S01]  /*3e40*/  IMAD R52, R52, R90, RZ ;  /* 0x0000005a34347224 */ /* 0x000fe200078e02ff */
[----:B------:R-:W-:-:S03]  /*3e50*/  IADD3 R97, P5, P6, R62, R92, R67 ;  /* 0x0000005c3e617210 */ /* 0x000fc60007ebe043 */
[----:B------:R-:W-:Y:S01]  /*3e60*/  IMAD R99, R18, R91, R52 ;  /* 0x0000005b12637224 */ /* 0x000fe200078e0234 */
[----:B------:R-:W-:-:S03]  /*3e70*/  SEL R52, R75, R100, !P0 ;  /* 0x000000644b347207 */ /* 0x000fc60004000000 */
[----:B------:R-:W-:-:S05]  /*3e80*/  IMAD.IADD R99, R99, 0x1, R93 ;  /* 0x0000000163637824 */ /* 0x000fca00078e025d */
[----:B------:R-:W-:Y:S01]  /*3e90*/  IADD3.X R102, R82, R99, R64, P5, P6 ;  /* 0x0000006352667210 */ /* 0x000fe20002fec440 */
[----:B-1----:R-:W-:Y:S01]  /*3ea0*/  VIADD R55, R53, 0xffffff80 ;  /* 0xffffff8035377836 */ /* 0x002fe20000000000 */
[----:B------:R-:W-:-:S04]  /*3eb0*/  SHF.R.S32.HI R53, RZ, 0x1f, R52 ;  /* 0x0000001fff357819 */ /* 0x000fc80000011434 */
[----:B------:R-:W-:Y:S02]  /*3ec0*/  LEA.HI R53, R53, R52, RZ, 0x4 ;  /* 0x0000003435357211 */ /* 0x000fe400078f20ff */
[----:B------:R-:W-:Y:S02]  /*3ed0*/  SHF.R.S32.HI R54, RZ, 0x1f, R55 ;  /* 0x0000001fff367819 */ /* 0x000fe40000011437 */
[----:B------:R-:W-:Y:S02]  /*3ee0*/  LEA.HI.SX32 R53, R53, R68, 0x1c ;  /* 0x0000004435357211 */ /* 0x000fe400078fe2ff */
[----:B------:R-:W-:-:S03]  /*3ef0*/  LEA.HI R54, R54, R55, RZ, 0x5 ;  /* 0x0000003736367211 */ /* 0x000fc600078f28ff */
[----:B------:R-:W-:Y:S01]  /*3f00*/  IMAD.SHL.U32 R101, R53, 0x8, RZ ;  /* 0x0000000835657824 */ /* 0x000fe200078e00ff */
[----:B------:R-:W-:-:S04]  /*3f10*/  SHF.R.S32.HI R54, RZ, 0x5, R54 ;  /* 0x00000005ff367819 */ /* 0x000fc80000011436 */
[----:B------:R-:W-:-:S04]  /*3f20*/  LOP3.LUT R53, R79, 0x38, R101, 0xf8, !PT ;  /* 0x000000384f357812 */ /* 0x000fc800078ef865 */
[----:B------:R-:W-:-:S05]  /*3f30*/  LOP3.LUT R53, R53, R76, RZ, 0x3c, !PT ;  /* 0x0000004c35357212 */ /* 0x000fca00078e3cff */
[----:B------:R-:W-:Y:S02]  /*3f40*/  IMAD R52, R54, 0x200, R53 ;  /* 0x0000020036347824 */ /* 0x000fe400078e0235 */
[C---:B------:R-:W-:Y:S02]  /*3f50*/  IMAD R53, R19.reuse, 0x3000, R32 ;  /* 0x0000300013357824 */ /* 0x040fe400078e0220 */
[----:B------:R-:W-:Y:S02]  /*3f60*/  IMAD R55, R19, 0x3000, R52 ;  /* 0x0000300013377824 */ /* 0x000fe400078e0234 */
[----:B------:R-:W-:-:S03]  /*3f70*/  IMAD R53, R53, 0x2, R2 ;  /* 0x0000000235357824 */ /* 0x000fc600078e0202 */
[----:B------:R-:W-:-:S03]  /*3f80*/  LEA R56, R55, R2, 0x1 ;  /* 0x0000000237387211 */ /* 0x000fc600078e08ff */
[----:B------:R-:W1:Y:S04]  /*3f90*/  LDS.128 R52, [R53+0x12400] ;  /* 0x0124000035347984 */ /* 0x000e680000000c00 */
[----:B------:R-:W2:Y:S01]  /*3fa0*/  LDS.128 R56, [R56+0x12400] ;  /* 0x0124000038387984 */ /* 0x000ea20000000c00 */
[----:B------:R-:W-:Y:S05]  /*3fb0*/  @P4 BRA `(.L_x_353) ;  /* 0x0000000400504947 */ /* 0x000fea0003800000 */
[--C-:B------:R-:W-:Y:S01]  /*3fc0*/  SHF.R.U64 R36, R36, 0x10, R37.reuse ;  /* 0x0000001024247819 */ /* 0x100fe20000001225 */
[----:B------:R-:W-:Y:S01]  /*3fd0*/  HADD2.F32 R114, -RZ, R114.H0_H0 ;  /* 0x20000072ff727230 */ /* 0x000fe20000004100 */
[----:B------:R-:W-:Y:S01]  /*3fe0*/  SHF.R.U32.HI R103, RZ, 0x10, R37 ;  /* 0x00000010ff677819 */ /* 0x000fe20000011625 */
[----:B--2---:R-:W-:Y:S01]  /*3ff0*/  HADD2.F32 R112, -RZ, R57.H1_H1 ;  /* 0x30000039ff707230 */ /* 0x004fe20000004100 */
[--C-:B------:R-:W-:Y:S01]  /*4000*/  SHF.R.U64 R37, R40, 0x10, R41.reuse ;  /* 0x0000001028257819 */ /* 0x100fe20000001229 */
[----:B------:R-:W-:Y:S01]  /*4010*/  HADD2.F32 R110, -RZ, R110.H0_H0 ;  /* 0x2000006eff6e7230 */ /* 0x000fe20000004100 */
[----:B------:R-:W-:Y:S01]  /*4020*/  SHF.R.U32.HI R41, RZ, 0x10, R41 ;  /* 0x00000010ff297819 */ /* 0x000fe20000011629 */
[----:B------:R-:W-:Y:S01]  /*4030*/  HADD2.F32 R103, -RZ, R103.H0_H0 ;  /* 0x20000067ff677230 */ /* 0x000fe20000004100 */
[--C-:B------:R-:W-:Y:S02]  /*4040*/  SHF.R.U64 R38, R38, 0x10, R39.reuse ;  /* 0x0000001026267819 */ /* 0x100fe40000001227 */
[----:B------:R-:W-:Y:S01]  /*4050*/  SHF.R.U32.HI R40, RZ, 0x10, R39 ;  /* 0x00000010ff287819 */ /* 0x000fe20000011627 */
[----:B------:R-:W-:Y:S01]  /*4060*/  HADD2.F32 R41, -RZ, R41.H0_H0 ;  /* 0x20000029ff297230 */ /* 0x000fe20000004100 */
[----:B------:R-:W-:-:S02]  /*4070*/  SHF.R.U64 R39, R42, 0x10, R43 ;  /* 0x000000102a277819 */ /* 0x000fc4000000122b */
[----:B------:R-:W-:Y:S01]  /*4080*/  SHF.R.U32.HI R42, RZ, 0x10, R43 ;  /* 0x00000010ff2a7819 */ /* 0x000fe2000001162b */
[----:B------:R-:W-:Y:S02]  /*4090*/  HADD2.F32 R43, -RZ, R57.H0_H0 ;  /* 0x20000039ff2b7230 */ /* 0x000fe40000004100 */
[-C--:B------:R-:W-:Y:S01]  /*40a0*/  FMUL.FTZ R118, R112, R41.reuse ;  /* 0x0000002970767220 */ /* 0x080fe20000410000 */
[--C-:B-1----:R-:W-:Y:S02]  /*40b0*/  HADD2.F32 R57, -RZ, R53.reuse.H0_H0 ;  /* 0x20000035ff397230 */ /* 0x102fe40000004100 */
[----:B------:R-:W-:Y:S02]  /*40c0*/  HADD2.F32 R53, -RZ, R53.H1_H1 ;  /* 0x30000035ff357230 */ /* 0x000fe40000004100 */
[-C--:B------:R-:W-:Y:S01]  /*40d0*/  FMUL.FTZ R116, R43, R114.reuse ;  /* 0x000000722b747220 */ /* 0x080fe20000410000 */
[----:B------:R-:W-:Y:S02]  /*40e0*/  HADD2.F32 R42, -RZ, R42.H0_H0 ;  /* 0x2000002aff2a7230 */ /* 0x000fe40000004100 */
[----:B------:R-:W-:Y:S01]  /*40f0*/  FMUL.FTZ R114, R57, R114 ;  /* 0x0000007239727220 */ /* 0x000fe20000410000 */
[----:B------:R-:W-:Y:S01]  /*4100*/  FMUL.FTZ R113, R53, R41 ;  /* 0x0000002935717220 */ /* 0x000fe20000410000 */
[----:B------:R-:W-:-:S02]  /*4110*/  FFMA.FTZ R41, R57, R110, -R116 ;  /* 0x0000006e39297223 */ /* 0x000fc40000010874 */
[----:B------:R-:W-:Y:S01]  /*4120*/  FFMA.FTZ R43, R43, R110, R114 ;  /* 0x0000006e2b2b7223 */ /* 0x000fe20000010072 */
[-C--:B------:R-:W-:Y:S01]  /*4130*/  FFMA.FTZ R110, R53, R103.reuse, -R118 ;  /* 0x00000067356e7223 */ /* 0x080fe20000010876 */
[--C-:B------:R-:W-:Y:S02]  /*4140*/  HADD2.F32 R53, -RZ, R111.reuse.H1_H1 ;  /* 0x3000006fff357230 */ /* 0x100fe40000004100 */
[----:B------:R-:W-:Y:S01]  /*4150*/  FFMA.FTZ R112, R112, R103, R113 ;  /* 0x0000006770707223 */ /* 0x000fe20000010071 */
[----:B------:R-:W-:Y:S02]  /*4160*/  HADD2.F32 R111, -RZ, R111.H0_H0 ;  /* 0x2000006fff6f7230 */ /* 0x000fe40000004100 */
[----:B------:R-:W-:Y:S01]  /*4170*/  HADD2.F32 R116, -RZ, R59.H0_H0 ;  /* 0x2000003bff747230 */ /* 0x000fe20000004100 */
[----:B------:R-:W-:Y:S01]  /*4180*/  F2FP.F16.F32.PACK_AB R41, R110, R41 ;  /* 0x000000296e29723e */ /* 0x000fe200000000ff */
[----:B------:R-:W-:Y:S01]  /*4190*/  HADD2.F32 R114, -RZ, R55.H0_H0 ;  /* 0x20000037ff727230 */ /* 0x000fe20000004100 */
[----:B------:R-:W-:Y:S01]  /*41a0*/  F2FP.F16.F32.PACK_AB R43, R112, R43 ;  /* 0x0000002b702b723e */ /* 0x000fe200000000ff */
[----:B------:R-:W-:-:S02]  /*41b0*/  HADD2.F32 R59, -RZ, R59.H1_H1 ;  /* 0x3000003bff3b7230 */ /* 0x000fc40000004100 */
[-C--:B------:R-:W-:Y:S01]  /*41c0*/  FMUL.FTZ R57, R116, R111.reuse ;  /* 0x0000006f74397220 */ /* 0x080fe20000410000 */
[----:B------:R-:W-:Y:S02]  /*41d0*/  HADD2.F32 R55, -RZ, R55.H1_H1 ;  /* 0x30000037ff377230 */ /* 0x000fe40000004100 */
[C---:B------:R-:W-:Y:S01]  /*41e0*/  FMUL.FTZ R111, R114.reuse, R111 ;  /* 0x0000006f726f7220 */ /* 0x040fe20000410000 */
[----:B------:R-:W-:Y:S02]  /*41f0*/  HADD2.F32 R118, -RZ, R40.H0_H0 ;  /* 0x20000028ff767230 */ /* 0x000fe40000004100 */
[-C--:B------:R-:W-:Y:S01]  /*4200*/  FMUL.FTZ R120, R59, R42.reuse ;  /* 0x0000002a3b787220 */ /* 0x080fe20000410000 */
[-C--:B------:R-:W-:Y:S01]  /*4210*/  FFMA.FTZ R40, R114, R53.reuse, -R57 ;  /* 0x0000003572287223 */ /* 0x080fe20000010839 */
[----:B------:R-:W-:Y:S01]  /*4220*/  FMUL.FTZ R122, R55, R42 ;  /* 0x0000002a377a7220 */ /* 0x000fe20000410000 */
[----:B------:R-:W-:Y:S01]  /*4230*/  FFMA.FTZ R42, R116, R53, R111 ;  /* 0x00000035742a7223 */ /* 0x000fe2000001006f */
[----:B------:R-:W-:-:S02]  /*4240*/  HADD2.F32 R116, -RZ, R109.H1_H1 ;  /* 0x3000006dff747230 */ /* 0x000fc40000004100 */
[-C--:B------:R-:W-:Y:S01]  /*4250*/  FFMA.FTZ R53, R55, R118.reuse, -R120 ;  /* 0x0000007637357223 */ /* 0x080fe20000010878 */
[----:B------:R-:W-:Y:S02]  /*4260*/  HADD2.F32 R103, -RZ, R37.H0_H0 ;  /* 0x20000025ff677230 */ /* 0x000fe40000004100 */
[----:B------:R-:W-:Y:S01]  /*4270*/  FFMA.FTZ R55, R59, R118, R122 ;  /* 0x000000763b377223 */ /* 0x000fe2000001007a */
[----:B------:R-:W-:Y:S02]  /*4280*/  HADD2.F32 R57, -RZ, R56.H0_H0 ;  /* 0x20000038ff397230 */ /* 0x000fe40000004100 */
[----:B------:R-:W-:Y:S02]  /*4290*/  HADD2.F32 R37, -RZ, R52.H0_H0 ;  /* 0x20000034ff257230 */ /* 0x000fe40000004100 */
[----:B------:R-:W-:Y:S02]  /*42a0*/  HADD2.F32 R56, -RZ, R56.H1_H1 ;  /* 0x30000038ff387230 */ /* 0x000fe40000004100 */
[----:B------:R-:W-:-:S02]  /*42b0*/  HADD2.F32 R52, -RZ, R52.H1_H1 ;  /* 0x30000034ff347230 */ /* 0x000fc40000004100 */
[----:B------:R-:W-:Y:S02]  /*42c0*/  HADD2.F32 R114, -RZ, R109.H0_H0 ;  /* 0x2000006dff727230 */ /* 0x000fe40000004100 */
[-C--:B------:R-:W-:Y:S01]  /*42d0*/  FMUL.FTZ R109, R56, R103.reuse ;  /* 0x00000067386d7220 */ /* 0x080fe20000410000 */
[----:B------:R-:W-:Y:S02]  /*42e0*/  HADD2.F32 R59, -RZ, R36.H0_H0 ;  /* 0x20000024ff3b7230 */ /* 0x000fe40000004100 */
[-C--:B------:R-:W-:Y:S01]  /*42f0*/  FMUL.FTZ R36, R57, R116.reuse ;  /* 0x0000007439247220 */ /* 0x080fe20000410000 */
[C---:B------:R-:W-:Y:S01]  /*4300*/  FMUL.FTZ R116, R37.reuse, R116 ;  /* 0x0000007425747220 */ /* 0x040fe20000410000 */
[C---:B------:R-:W-:Y:S02]  /*4310*/  FMUL.FTZ R103, R52.reuse, R103 ;  /* 0x0000006734677220 */ /* 0x040fe40000410000 */
[-C--:B------:R-:W-:Y:S01]  /*4320*/  FFMA.FTZ R36, R37, R114.reuse, -R36 ;  /* 0x0000007225247223 */ /* 0x080fe20000010824 */
[----:B------:R-:W-:Y:S01]  /*4330*/  FFMA.FTZ R37, R57, R114, R116 ;  /* 0x0000007239257223 */ /* 0x000fe20000010074 */
[-C--:B------:R-:W-:Y:S01]  /*4340*/  FFMA.FTZ R57, R52, R59.reuse, -R109 ;  /* 0x0000003b34397223 */ /* 0x080fe2000001086d */
[----:B------:R-:W-:Y:S01]  /*4350*/  FFMA.FTZ R52, R56, R59, R103 ;  /* 0x0000003b38347223 */ /* 0x000fe20000010067 */
[----:B------:R-:W-:-:S02]  /*4360*/  HADD2.F32 R59, -RZ, R108.H0_H0 ;  /* 0x2000006cff3b7230 */ /* 0x000fc40000004100 */
[----:B------:R-:W-:Y:S02]  /*4370*/  HADD2.F32 R108, -RZ, R108.H1_H1 ;  /* 0x3000006cff6c7230 */ /* 0x000fe40000004100 */
[----:B------:R-:W-:Y:S02]  /*4380*/  HADD2.F32 R109, -RZ, R39.H0_H0 ;  /* 0x20000027ff6d7230 */ /* 0x000fe40000004100 */
[----:B------:R-:W-:Y:S02]  /*4390*/  HADD2.F32 R56, -RZ, R58.H0_H0 ;  /* 0x2000003aff387230 */ /* 0x000fe40000004100 */
[----:B------:R-:W-:Y:S02]  /*43a0*/  HADD2.F32 R39, -RZ, R54.H0_H0 ;  /* 0x20000036ff277230 */ /* 0x000fe40000004100 */
[----:B------:R-:W-:Y:S02]  /*43b0*/  HADD2.F32 R58, -RZ, R58.H1_H1 ;  /* 0x3000003aff3a7230 */ /* 0x000fe40000004100 */
[----:B------:R-:W-:-:S02]  /*43c0*/  HADD2.F32 R54, -RZ, R54.H1_H1 ;  /* 0x30000036ff367230 */ /* 0x000fc40000004100 */
[CC--:B------:R-:W-:Y:S01]  /*43d0*/  FMUL.FTZ R111, R39.reuse, R108.reuse ;  /* 0x0000006c276f7220 */ /* 0x0c0fe20000410000 */
[----:B------:R-:W-:Y:S02]  /*43e0*/  HADD2.F32 R103, -RZ, R38.H0_H0 ;  /* 0x20000026ff677230 */ /* 0x000fe40000004100 */
[----:B------:R-:W-:Y:S01]  /*43f0*/  FMUL.FTZ R38, R56, R108 ;  /* 0x0000006c38267220 */ /* 0x000fe20000410000 */
[-C--:B------:R-:W-:Y:S01]  /*4400*/  FMUL.FTZ R113, R58, R109.reuse ;  /* 0x0000006d3a717220 */ /* 0x080fe20000410000 */
[----:B------:R-:W-:Y:S01]  /*4410*/  FMUL.FTZ R109, R54, R109 ;  /* 0x0000006d366d7220 */ /* 0x000fe20000410000 */
[-C--:B------:R-:W-:Y:S01]  /*4420*/  FFMA.FTZ R111, R56, R59.reuse, R111 ;  /* 0x0000003b386f7223 */ /* 0x080fe2000001006f */
[----:B------:R-:W-:Y:S01]  /*4430*/  FFMA.FTZ R38, R39, R59, -R38 ;  /* 0x0000003b27267223 */ /* 0x000fe20000010826 */
[----:B------:R-:W-:Y:S01]  /*4440*/  F2FP.F16.F32.PACK_AB R39, R53, R40 ;  /* 0x000000283527723e */ /* 0x000fe200000000ff */
[-C--:B------:R-:W-:Y:S01]  /*4450*/  FFMA.FTZ R113, R54, R103.reuse, -R113 ;  /* 0x0000006736717223 */ /* 0x080fe20000010871 */
[----:B------:R-:W-:Y:S01]  /*4460*/  FFMA.FTZ R58, R58, R103, R109 ;  /* 0x000000673a3a7223 */ /* 0x000fe2000001006d */
[----:B------:R-:W-:Y:S01]  /*4470*/  F2FP.F16.F32.PACK_AB R40, R57, R36 ;  /* 0x000000243928723e */ /* 0x000fe200000000ff */
[----:B------:R-:W-:Y:S01]  /*4480*/  IMAD.MOV.U32 R53, RZ, RZ, R41 ;  /* 0x000000ffff357224 */ /* 0x000fe200078e0029 */
[----:B------:R-:W-:Y:S01]  /*4490*/  F2FP.F16.F32.PACK_AB R59, R55, R42 ;  /* 0x0000002a373b723e */ /* 0x000fe200000000ff */
[----:B------:R-:W-:Y:S01]  /*44a0*/  IMAD.MOV.U32 R57, RZ, RZ, R43 ;  /* 0x000000ffff397224 */ /* 0x000fe200078e002b */
[----:B------:R-:W-:Y:S01]  /*44b0*/  F2FP.F16.F32.PACK_AB R56, R52, R37 ;  /* 0x000000253438723e */ /* 0x000fe200000000ff */
[----:B------:R-:W-:Y:S01]  /*44c0*/  IMAD.MOV.U32 R52, RZ, RZ, R40 ;  /* 0x000000ffff347224 */ /* 0x000fe200078e0028 */
[----:B------:R-:W-:Y:S01]  /*44d0*/  F2FP.F16.F32.PACK_AB R54, R113, R38 ;  /* 0x000000267136723e */ /* 0x000fe200000000ff */
[----:B------:R-:W-:Y:S01]  /*44e0*/  IMAD.MOV.U32 R55, RZ, RZ, R39 ;  /* 0x000000ffff377224 */ /* 0x000fe200078e0027 */
[----:B------:R-:W-:-:S07]  /*44f0*/  F2FP.F16.F32.PACK_AB R58, R58, R111 ;  /* 0x0000006f3a3a723e */ /* 0x000fce00000000ff */
.L_x_353:
[----:B------:R-:W-:Y:S05]  /*4500*/  BSYNC B2 ;  /* 0x0000000000027941 */ /* 0x000fea0003800000 */
.L_x_352:
[----:B------:R-:W-:Y:S02]  /*4510*/  ISETP.GE.AND P5, PT, R101, R98, PT ;  /* 0x000000626500720c */ /* 0x000fe40003fa6270 */
[----:B------:R-:W-:-:S11]  /*4520*/  P2R R37, PR, RZ, 0x1 ;  /* 0x00000001ff257803 */ /* 0x000fd60000000000 */
[--C-:B------:R-:W-:Y:S02]  /*4530*/  @!P5 SHF.R.S32.HI R36, RZ, 0x1f, R101.reuse ;  /* 0x0000001fff24d819 */ /* 0x100fe40000011465 */
[----:B------:R-:W-:-:S04]  /*4540*/  @!P5 IADD3 R92, P0, P6, R62, R92, R101 ;  /* 0x0000005c3e5cd210 */ /* 0x000fc80007e1e065 */
[----:B------:R-:W-:Y:S02]  /*4550*/  @!P5 IADD3.X R99, R82, R99, R36, P0, P6 ;  /* 0x000000635263d210 */ /* 0x000fe400007ec424 */
[-C--:B------:R-:W-:Y:S02]  /*4560*/  LEA R36, P6, R97, R84.reuse, 0x1 ;  /* 0x0000005461247211 */ /* 0x080fe400078c08ff */
[----:B------:R-:W-:Y:S02]  /*4570*/  ISETP.NE.AND P0, PT, R37, RZ, PT ;  /* 0x000000ff2500720c */ /* 0x000fe40003f05270 */
[----:B------:R-:W-:Y:S02]  /*4580*/  LEA.HI.X R37, R97, R85, R102, 0x1, P6 ;  /* 0x0000005561257211 */ /* 0x000fe400030f0c66 */
[----:B------:R-:W-:-:S03]  /*4590*/  @!P5 LEA R38, P6, R92, R84, 0x1 ;  /* 0x000000545c26d211 */ /* 0x000fc600078c08ff */
[----:B-1----:R1:W-:Y:S01]  /*45a0*/  STG.E.128 desc[UR56][R36.64], R52 ;  /* 0x0000003424007986 */ /* 0x0023e2000c101d38 */
[----:B------:R-:W-:-:S05]  /*45b0*/  @!P5 LEA.HI.X R39, R92, R85, R99, 0x1, P6 ;  /* 0x000000555c27d211 */ /* 0x000fca00030f0c63 */
[----:B--2---:R1:W-:Y:S04]  /*45c0*/  @!P5 STG.E.128 desc[UR56][R38.64], R56 ;  /* 0x000000382600d986 */ /* 0x0043e8000c101d38 */
.L_x_351:
[----:B------:R-:W-:Y:S05]  /*45d0*/  BSYNC B1 ;  /* 0x0000000000017941 */ /* 0x000fea0003800000 */
.L_x_350:
[----:B-1----:R-:W-:Y:S02]  /*45e0*/  VIADD R37, R18, 0x60 ;  /* 0x0000006012257836 */ /* 0x002fe40000000000 */
[-C--:B------:R-:W-:Y:S02]  /*45f0*/  IMAD R36, R77, R90.reuse, RZ ;  /* 0x0000005a4d247224 */ /* 0x080fe400078e02ff */
[C---:B------:R-:W-:Y:S01]  /*4600*/  IMAD.WIDE.U32 R88, R37.reuse, R90, R88 ;  /* 0x0000005a25587225 */ /* 0x040fe200078e0058 */
[----:B------:R-:W-:-:S03]  /*4610*/  ISETP.GE.OR P5, PT, R37, R87, P1 ;  /* 0x000000572500720c */ /* 0x000fc60000fa6670 */
[----:B------:R-:W-:-:S10]  /*4620*/  IMAD R55, R37, R91, R36 ;  /* 0x0000005b25377224 */ /* 0x000fd400078e0224 */
[----:B------:R-:W-:Y:S05]  /*4630*/  @P5 BRA `(.L_x_338) ;  /* 0x0000000800445947 */ /* 0x000fea0003800000 */
[----:B------:R-:W2:Y:S01]  /*4640*/  LDL R38, [R1+0x38] ;  /* 0x0000380001267983 */ /* 0x000ea20000100800 */
[----:B------:R-:W-:Y:S01]  /*4650*/  IADD3 R55, R89, R55, RZ ;  /* 0x0000003759377210 */ /* 0x000fe20007ffe0ff */
[----:B------:R-:W-:Y:S01]  /*4660*/  BSSY B1, `(.L_x_354) ;  /* 0x000006a000017945 */ /* 0x000fe20003800000 */
[----:B------:R-:W-:Y:S02]  /*4670*/  IADD3 R36, P5, P6, R62, R88, R67 ;  /* 0x000000583e247210 */ /* 0x000fe40007ebe043 */
[----:B------:R-:W-:Y:S02]  /*4680*/  SEL R100, R75, R100, !P0 ;  /* 0x000000644b647207 */ /* 0x000fe40004000000 */
[----:B------:R-:W-:Y:S02]  /*4690*/  IADD3.X R37, R82, R55, R64, P5, P6 ;  /* 0x0000003752257210 */ /* 0x000fe40002fec440 */
[----:B------:R-:W-:Y:S02]  /*46a0*/  LEA R52, P5, R36, R84, 0x1 ;  /* 0x0000005424347211 */ /* 0x000fe400078a08ff */
[----:B------:R-:W-:-:S02]  /*46b0*/  SHF.R.U32.HI R39, RZ, 0x3, R157 ;  /* 0x00000003ff277819 */ /* 0x000fc4000001169d */
[----:B------:R-:W-:Y:S02]  /*46c0*/  LEA.HI.X R53, R36, R85, R37, 0x1, P5 ;  /* 0x0000005524357211 */ /* 0x000fe400028f0c25 */
[----:B------:R-:W-:-:S04]  /*46d0*/  SHF.R.S32.HI R37, RZ, 0x1f, R100 ;  /* 0x0000001fff257819 */ /* 0x000fc80000011464 */
[----:B------:R-:W-:-:S04]  /*46e0*/  LEA.HI R37, R37, R100, RZ, 0x4 ;  /* 0x0000006425257211 */ /* 0x000fc800078f20ff */
[----:B------:R-:W-:-:S05]  /*46f0*/  LEA.HI.SX32 R37, R37, R68, 0x1c ;  /* 0x0000004425257211 */ /* 0x000fca00078fe2ff */
[----:B------:R-:W-:Y:S02]  /*4700*/  IMAD.SHL.U32 R57, R37, 0x8, RZ ;  /* 0x0000000825397824 */ /* 0x000fe400078e00ff */
[----:B------:R-:W-:-:S03]  /*4710*/  IMAD R37, R19, 0x3000, R3 ;  /* 0x0000300013257824 */ /* 0x000fc600078e0203 */
[----:B------:R-:W-:Y:S01]  /*4720*/  LOP3.LUT R36, R157, 0x38, R57, 0xf8, !PT ;  /* 0x000000389d247812 */ /* 0x000fe200078ef839 */
[----:B------:R-:W-:-:S03]  /*4730*/  IMAD R37, R37, 0x2, R2 ;  /* 0x0000000225257824 */ /* 0x000fc600078e0202 */
[----:B------:R-:W-:-:S05]  /*4740*/  LOP3.LUT R36, R36, R39, RZ, 0x3c, !PT ;  /* 0x0000002724247212 */ /* 0x000fca00078e3cff */
[----:B--2---:R-:W-:-:S04]  /*4750*/  IMAD.IADD R36, R38, 0x1, R36 ;  /* 0x0000000126247824 */ /* 0x004fc800078e0224 */
[----:B------:R-:W-:-:S04]  /*4760*/  IMAD R39, R19, 0x3000, R36 ;  /* 0x0000300013277824 */ /* 0x000fc800078e0224 */
[----:B------:R-:W-:Y:S02]  /*4770*/  IMAD R40, R39, 0x2, R2 ;  /* 0x0000000227287824 */ /* 0x000fe400078e0202 */
[----:B------:R-:W1:Y:S04]  /*4780*/  LDS.128 R36, [R37+0x12400] ;  /* 0x0124000025247984 */ /* 0x000e680000000c00 */
[----:B------:R-:W2:Y:S01]  /*4790*/  LDS.128 R40, [R40+0x12400] ;  /* 0x0124000028287984 */ /* 0x000ea20000000c00 */
[----:B------:R-:W-:Y:S05]  /*47a0*/  @P4 BRA `(.L_x_355) ;  /* 0x0000000400544947 */ /* 0x000fea0003800000 */
[--C-:B------:R-:W-:Y:S01]  /*47b0*/  SHF.R.U64 R44, R44, 0x10, R45.reuse ;  /* 0x000000102c2c7819 */ /* 0x100fe2000000122d */
[----:B------:R-:W-:Y:S01]  /*47c0*/  HADD2.F32 R56, -RZ, R107.H1_H1 ;  /* 0x3000006bff387230 */ /* 0x000fe20000004100 */
[----:B------:R-:W-:Y:S01]  /*47d0*/  SHF.R.U32.HI R59, RZ, 0x10, R45 ;  /* 0x00000010ff3b7819 */ /* 0x000fe2000001162d */
[----:B------:R-:W-:Y:S01]  /*47e0*/  HADD2.F32 R54, -RZ, R105.H1_H1 ;  /* 0x30000069ff367230 */ /* 0x000fe20000004100 */
[----:B------:R-:W-:Y:S01]  /*47f0*/  SHF.R.U64 R45, R46, 0x10, R47 ;  /* 0x000000102e2d7819 */ /* 0x000fe2000000122f */
[----:B------:R-:W-:Y:S01]  /*4800*/  HADD2.F32 R107, -RZ, R107.H0_H0 ;  /* 0x2000006bff6b7230 */ /* 0x000fe20000004100 */
[----:B------:R-:W-:Y:S01]  /*4810*/  SHF.R.U64 R46, R50, 0x10, R51 ;  /* 0x00000010322e7819 */ /* 0x000fe20000001233 */
[----:B--2---:R-:W-:Y:S01]  /*4820*/  IMAD.MOV.U32 R50, RZ, RZ, R41 ;  /* 0x000000ffff327224 */ /* 0x004fe200078e0029 */
[----:B------:R-:W-:Y:S01]  /*4830*/  SHF.R.U32.HI R91, RZ, 0x10, R49 ;  /* 0x00000010ff5b7819 */ /* 0x000fe20000011631 */
[----:B-1----:R-:W-:Y:S01]  /*4840*/  IMAD.MOV.U32 R41, RZ, RZ, R39 ;  /* 0x000000ffff297224 */ /* 0x002fe200078e0027 */
[----:B------:R-:W-:Y:S01]  /*4850*/  SHF.R.U32.HI R90, RZ, 0x10, R51 ;  /* 0x00000010ff5a7819 */ /* 0x000fe20000011633 */
[----:B------:R-:W-:Y:S01]  /*4860*/  IMAD.MOV.U32 R51, RZ, RZ, R43 ;  /* 0x000000ffff337224 */ /* 0x000fe200078e002b */
[----:B------:R-:W-:Y:S01]  /*4870*/  SHF.R.U64 R48, R48, 0x10, R49 ;  /* 0x0000001030307819 */ /* 0x000fe20000001231 */
[--C-:B------:R-:W-:Y:S01]  /*4880*/  HADD2.F32 R43, -RZ, R50.reuse.H0_H0 ;  /* 0x20000032ff2b7230 */ /* 0x100fe20000004100 */
[----:B------:R-:W-:Y:S01]  /*4890*/  SHF.R.U32.HI R49, RZ, 0x10, R47 ;  /* 0x00000010ff317819 */ /* 0x000fe2000001162f */
[----:B------:R-:W-:Y:S01]  /*48a0*/  HADD2.F32 R50, -RZ, R50.H1_H1 ;  /* 0x30000032ff327230 */ /* 0x000fe20000004100 */
[----:B------:R-:W-:Y:S01]  /*48b0*/  MOV R47, R40 ;  /* 0x00000028002f7202 */ /* 0x000fe20000000f00 */
[----:B------:R-:W-:-:S02]  /*48c0*/  HADD2.F32 R91, -RZ, R91.H0_H0 ;  /* 0x2000005bff5b7230 */ /* 0x000fc40000004100 */
[-C--:B------:R-:W-:Y:S01]  /*48d0*/  FMUL.FTZ R58, R43, R56.reuse ;  /* 0x000000382b3a7220 */ /* 0x080fe20000410000 */
[--C-:B------:R-:W-:Y:S02]  /*48e0*/  HADD2.F32 R39, -RZ, R37.reuse.H0_H0 ;  /* 0x20000025ff277230 */ /* 0x100fe40000004100 */
[----:B------:R-:W-:Y:S02]  /*48f0*/  HADD2.F32 R40, -RZ, R37.H1_H1 ;  /* 0x30000025ff287230 */ /* 0x000fe40000004100 */
[-C--:B------:R-:W-:Y:S01]  /*4900*/  FMUL.FTZ R93, R50, R91.reuse ;  /* 0x0000005b325d7220 */ /* 0x080fe20000410000 */
[----:B------:R-:W-:Y:S02]  /*4910*/  HADD2.F32 R59, -RZ, R59.H0_H0 ;  /* 0x2000003bff3b7230 */ /* 0x000fe40000004100 */
[C---:B------:R-:W-:Y:S01]  /*4920*/  FMUL.FTZ R56, R39.reuse, R56 ;  /* 0x0000003827387220 */ /* 0x040fe20000410000 */
[----:B------:R-:W-:Y:S01]  /*4930*/  FFMA.FTZ R37, R39, R54, -R58 ;  /* 0x0000003627257223 */ /* 0x000fe2000001083a */
[----:B------:R-:W-:Y:S01]  /*4940*/  FMUL.FTZ R91, R40, R91 ;  /* 0x0000005b285b7220 */ /* 0x000fe20000410000 */
[----:B------:R-:W-:-:S02]  /*4950*/  HADD2.F32 R90, -RZ, R90.H0_H0 ;  /* 0x2000005aff5a7230 */ /* 0x000fc40000004100 */
[----:B------:R-:W-:Y:S01]  /*4960*/  FFMA.FTZ R39, R43, R54, R56 ;  /* 0x000000362b277223 */ /* 0x000fe20000010038 */
[-C--:B------:R-:W-:Y:S01]  /*4970*/  FFMA.FTZ R40, R40, R59.reuse, -R93 ;  /* 0x0000003b28287223 */ /* 0x080fe2000001085d */
[----:B------:R-:W-:Y:S01]  /*4980*/  FFMA.FTZ R50, R50, R59, R91 ;  /* 0x0000003b32327223 */ /* 0x000fe2000001005b */
[----:B------:R-:W-:Y:S02]  /*4990*/  HADD2.F32 R59, -RZ, R106.H1_H1 ;  /* 0x3000006aff3b7230 */ /* 0x000fe40000004100 */
[--C-:B------:R-:W-:Y:S01]  /*49a0*/  HADD2.F32 R56, -RZ, R51.reuse.H0_H0 ;  /* 0x20000033ff387230 */ /* 0x100fe20000004100 */
[----:B------:R-:W-:Y:S01]  /*49b0*/  F2FP.F16.F32.PACK_AB R37, R40, R37 ;  /* 0x000000252825723e */ /* 0x000fe200000000ff */
[----:B------:R-:W-:Y:S02]  /*49c0*/  HADD2.F32 R51, -RZ, R51.H1_H1 ;  /* 0x30000033ff337230 */ /* 0x000fe40000004100 */
[--C-:B------:R-:W-:Y:S02]  /*49d0*/  HADD2.F32 R43, -RZ, R41.reuse.H0_H0 ;  /* 0x20000029ff2b7230 */ /* 0x100fe40000004100 */
[----:B------:R-:W-:Y:S01]  /*49e0*/  FMUL.FTZ R92, R56, R59 ;  /* 0x0000003b385c7220 */ /* 0x000fe20000410000 */
[----:B------:R-:W-:-:S02]  /*49f0*/  HADD2.F32 R54, -RZ, R41.H1_H1 ;  /* 0x30000029ff367230 */ /* 0x000fc40000004100 */
[-C--:B------:R-:W-:Y:S01]  /*4a00*/  FMUL.FTZ R91, R51, R90.reuse ;  /* 0x0000005a335b7220 */ /* 0x080fe20000410000 */
[----:B------:R-:W-:Y:S02]  /*4a10*/  HADD2.F32 R58, -RZ, R104.H1_H1 ;  /* 0x30000068ff3a7230 */ /* 0x000fe40000004100 */
[C---:B------:R-:W-:Y:S01]  /*4a20*/  FMUL.FTZ R59, R43.reuse, R59 ;  /* 0x0000003b2b3b7220 */ /* 0x040fe20000410000 */
[----:B------:R-:W-:Y:S02]  /*4a30*/  HADD2.F32 R49, -RZ, R49.H0_H0 ;  /* 0x20000031ff317230 */ /* 0x000fe40000004100 */
[----:B------:R-:W-:Y:S01]  /*4a40*/  FMUL.FTZ R90, R54, R90 ;  /* 0x0000005a365a7220 */ /* 0x000fe20000410000 */
[----:B------:R-:W-:Y:S02]  /*4a50*/  HADD2.F32 R105, -RZ, R105.H0_H0 ;  /* 0x20000069ff697230 */ /* 0x000fe40000004100 */
[-C--:B------:R-:W-:Y:S01]  /*4a60*/  FFMA.FTZ R41, R43, R58.reuse, -R92 ;  /* 0x0000003a2b297223 */ /* 0x080fe2000001085c */
[----:B------:R-:W-:Y:S01]  /*4a70*/  FFMA.FTZ R43, R56, R58, R59 ;  /* 0x0000003a382b7223 */ /* 0x000fe2000001003b */
[-C--:B------:R-:W-:Y:S01]  /*4a80*/  FFMA.FTZ R54, R54, R49.reuse, -R91 ;  /* 0x0000003136367223 */ /* 0x080fe2000001085b */
[----:B------:R-:W-:Y:S01]  /*4a90*/  FFMA.FTZ R56, R51, R49, R90 ;  /* 0x0000003133387223 */ /* 0x000fe2000001005a */
[----:B------:R-:W-:-:S02]  /*4aa0*/  HADD2.F32 R51, -RZ, R48.H0_H0 ;  /* 0x20000030ff337230 */ /* 0x000fc40000004100 */
[--C-:B------:R-:W-:Y:S01]  /*4ab0*/  HADD2.F32 R49, -RZ, R47.reuse.H0_H0 ;  /* 0x2000002fff317230 */ /* 0x100fe20000004100 */
[----:B------:R-:W-:Y:S01]  /*4ac0*/  F2FP.F16.F32.PACK_AB R54, R54, R41 ;  /* 0x000000293636723e */ /* 0x000fe200000000ff */
[--C-:B------:R-:W-:Y:S01]  /*4ad0*/  HADD2.F32 R48, -RZ, R36.reuse.H0_H0 ;  /* 0x20000024ff307230 */ /* 0x100fe20000004100 */
[----:B------:R-:W-:Y:S01]  /*4ae0*/  F2FP.F16.F32.PACK_AB R41, R50, R39 ;  /* 0x000000273229723e */ /* 0x000fe200000000ff */
[----:B------:R-:W-:Y:S02]  /*4af0*/  HADD2.F32 R47, -RZ, R47.H1_H1 ;  /* 0x3000002fff2f7230 */ /* 0x000fe40000004100 */
[-C--:B------:R-:W-:Y:S01]  /*4b00*/  FMUL.FTZ R59, R49, R107.reuse ;  /* 0x0000006b313b7220 */ /* 0x080fe20000410000 */
[----:B------:R-:W-:Y:S02]  /*4b10*/  HADD2.F32 R36, -RZ, R36.H1_H1 ;  /* 0x30000024ff247230 */ /* 0x000fe40000004100 */
[----:B------:R-:W-:Y:S01]  /*4b20*/  FMUL.FTZ R58, R48, R107 ;  /* 0x0000006b303a7220 */ /* 0x000fe20000410000 */
[----:B------:R-:W-:-:S02]  /*4b30*/  HADD2.F32 R44, -RZ, R44.H0_H0 ;  /* 0x2000002cff2c7230 */ /* 0x000fc40000004100 */
[----:B------:R-:W-:Y:S01]  /*4b40*/  FMUL.FTZ R91, R47, R51 ;  /* 0x000000332f5b7220 */ /* 0x000fe20000410000 */
[----:B------:R-:W-:Y:S01]  /*4b50*/  FFMA.FTZ R59, R48, R105, -R59 ;  /* 0x00000069303b7223 */ /* 0x000fe2000001083b */
[C---:B------:R-:W-:Y:S01]  /*4b60*/  FMUL.FTZ R90, R36.reuse, R51 ;  /* 0x00000033245a7220 */ /* 0x040fe20000410000 */
[----:B------:R-:W-:Y:S01]  /*4b70*/  FFMA.FTZ R58, R49, R105, R58 ;  /* 0x00000069313a7223 */ /* 0x000fe2000001003a */
[-C--:B------:R-:W-:Y:S01]  /*4b80*/  FFMA.FTZ R48, R36, R44.reuse, -R91 ;  /* 0x0000002c24307223 */ /* 0x080fe2000001085b */
[----:B------:R-:W-:Y:S02]  /*4b90*/  HADD2.F32 R49, -RZ, R106.H0_H0 ;  /* 0x2000006aff317230 */ /* 0x000fe40000004100 */
[----:B------:R-:W-:Y:S01]  /*4ba0*/  FFMA.FTZ R91, R47, R44, R90 ;  /* 0x0000002c2f5b7223 */ /* 0x000fe2000001005a */
[----:B------:R-:W-:Y:S01]  /*4bb0*/  HADD2.F32 R44, -RZ, R42.H0_H0 ;  /* 0x2000002aff2c7230 */ /* 0x000fe20000004100 */
[----:B------:R-:W-:Y:S01]  /*4bc0*/  F2FP.F16.F32.PACK_AB R43, R56, R43 ;  /* 0x0000002b382b723e */ /* 0x000fe200000000ff */
[----:B------:R-:W-:-:S02]  /*4bd0*/  HADD2.F32 R51, -RZ, R46.H0_H0 ;  /* 0x2000002eff337230 */ /* 0x000fc40000004100 */
[----:B------:R-:W-:Y:S02]  /*4be0*/  HADD2.F32 R36, -RZ, R38.H0_H0 ;  /* 0x20000026ff247230 */ /* 0x000fe40000004100 */
[-C--:B------:R-:W-:Y:S01]  /*4bf0*/  FMUL.FTZ R93, R44, R49.reuse ;  /* 0x000000312c5d7220 */ /* 0x080fe20000410000 */
[----:B------:R-:W-:Y:S01]  /*4c00*/  HADD2.F32 R42, -RZ, R42.H1_H1 ;  /* 0x3000002aff2a7230 */ /* 0x000fe20000004100 */
[----:B------:R-:W-:Y:S01]  /*4c10*/  F2FP.F16.F32.PACK_AB R40, R91, R58 ;  /* 0x0000003a5b28723e */ /* 0x000fe200000000ff */
[----:B------:R-:W-:Y:S02]  /*4c20*/  HADD2.F32 R38, -RZ, R38.H1_H1 ;  /* 0x30000026ff267230 */ /* 0x000fe40000004100 */
[----:B------:R-:W-:Y:S01]  /*4c30*/  FMUL.FTZ R49, R36, R49 ;  /* 0x0000003124317220 */ /* 0x000fe20000410000 */
[----:B------:R-:W-:Y:S02]  /*4c40*/  HADD2.F32 R47, -RZ, R104.H0_H0 ;  /* 0x20000068ff2f7230 */ /* 0x000fe40000004100 */
[----:B------:R-:W-:Y:S01]  /*4c50*/  FMUL.FTZ R97, R42, R51 ;  /* 0x000000332a617220 */ /* 0x000fe20000410000 */
[----:B------:R-:W-:-:S02]  /*4c60*/  HADD2.F32 R45, -RZ, R45.H0_H0 ;  /* 0x2000002dff2d7230 */ /* 0x000fc40000004100 */
[----:B------:R-:W-:Y:S01]  /*4c70*/  FMUL.FTZ R51, R38, R51 ;  /* 0x0000003326337220 */ /* 0x000fe20000410000 */
[----:B------:R-:W-:Y:S02]  /*4c80*/  IMAD.MOV.U32 R39, RZ, RZ, R54 ;  /* 0x000000ffff277224 */ /* 0x000fe400078e0036 */
[-C--:B------:R-:W-:Y:S01]  /*4c90*/  FFMA.FTZ R93, R36, R47.reuse, -R93 ;  /* 0x0000002f245d7223 */ /* 0x080fe2000001085d */
[----:B------:R-:W-:Y:S01]  /*4ca0*/  FFMA.FTZ R49, R44, R47, R49 ;  /* 0x0000002f2c317223 */ /* 0x000fe20000010031 */
[-C--:B------:R-:W-:Y:S01]  /*4cb0*/  FFMA.FTZ R38, R38, R45.reuse, -R97 ;  /* 0x0000002d26267223 */ /* 0x080fe20000010861 */
[----:B------:R-:W-:Y:S01]  /*4cc0*/  FFMA.FTZ R42, R42, R45, R51 ;  /* 0x0000002d2a2a7223 */ /* 0x000fe20000010033 */
[----:B------:R-:W-:-:S03]  /*4cd0*/  F2FP.F16.F32.PACK_AB R36, R48, R59 ;  /* 0x0000003b3024723e */ /* 0x000fc600000000ff */
[----:B------:R-:W-:Y:S02]  /*4ce0*/  F2FP.F16.F32.PACK_AB R38, R38, R93 ;  /* 0x0000005d2626723e */ /* 0x000fe400000000ff */
[----:B------:R-:W-:-:S07]  /*4cf0*/  F2FP.F16.F32.PACK_AB R42, R42, R49 ;  /* 0x000000312a2a723e */ /* 0x000fce00000000ff */
.L_x_355:
[----:B------:R-:W-:Y:S05]  /*4d00*/  BSYNC B1 ;  /* 0x0000000000017941 */ /* 0x000fea0003800000 */
.L_x_354:
[----:B-1----:R3:W-:Y:S01]  /*4d10*/  STG.E.128 desc[UR56][R52.64], R36 ;  /* 0x0000002434007986 */ /* 0x0027e2000c101d38 */
[----:B------:R-:W-:-:S13]  /*4d20*/  ISETP.GE.AND P4, PT, R57, R98, PT ;  /* 0x000000623900720c */ /* 0x000fda0003f86270 */
[----:B------:R-:W-:Y:S05]  /*4d30*/  @P4 BRA `(.L_x_338) ;  /* 0x0000000000844947 */ /* 0x000fea0003800000 */
[--C-:B---3--:R-:W-:Y:S02]  /*4d40*/  SHF.R.S32.HI R36, RZ, 0x1f, R57.reuse ;  /* 0x0000001fff247819 */ /* 0x108fe40000011439 */
[----:B------:R-:W-:-:S04]  /*4d50*/  IADD3 R57, P4, P5, R62, R88, R57 ;  /* 0x000000583e397210 */ /* 0x000fc80007d9e039 */
[----:B------:R-:W-:Y:S02]  /*4d60*/  IADD3.X R36, R82, R55, R36, P4, P5 ;  /* 0x0000003752247210 */ /* 0x000fe400027ea424 */
[----:B------:R-:W-:-:S04]  /*4d70*/  LEA R84, P4, R57, R84, 0x1 ;  /* 0x0000005439547211 */ /* 0x000fc800078808ff */
[----:B------:R-:W-:-:S05]  /*4d80*/  LEA.HI.X R85, R57, R85, R36, 0x1, P4 ;  /* 0x0000005539557211 */ /* 0x000fca00020f0c24 */
[----:B--2---:R4:W-:Y:S01]  /*4d90*/  STG.E.128 desc[UR56][R84.64], R40 ;  /* 0x0000002854007986 */ /* 0x0049e2000c101d38 */
[----:B------:R-:W-:Y:S05]  /*4da0*/  BRA `(.L_x_338) ;  /* 0x0000000000687947 */ /* 0x000fea0003800000 */
.L_x_321:
[----:B------:R-:W-:-:S13]  /*4db0*/  ISETP.NE.AND P3, PT, R152, 0x3, PT ;  /* 0x000000039800780c */ /* 0x000fda0003f65270 */
[----:B------:R-:W-:Y:S05]  /*4dc0*/  @!P3 BRA `(.L_x_356) ;  /* 0x000000000004b947 */ /* 0x000fea0003800000 */
[----:B------:R-:W-:Y:S01]  /*4dd0*/  BPT.TRAP 0x1 ;  /* 0x000000040000795c */ /* 0x000fe20000300000 */
.L_x_356:
[----:B------:R-:W-:Y:S01]  /*4de0*/  IMAD R83, R19, 0x8, R2 ;  /* 0x0000000813537824 */ /* 0x000fe200078e0202 */
[----:B------:R-:W-:Y:S01]  /*4df0*/  SHF.L.U32 R95, R23, 0x1f, RZ ;  /* 0x0000001f175f7819 */ /* 0x000fe200000006ff */
[----:B------:R-:W-:Y:S01]  /*4e00*/  IMAD R87, R27, -0xc0, R29 ;  /* 0xffffff401b577824 */ /* 0x000fe200078e021d */
[----:B------:R-:W-:Y:S02]  /*4e10*/  BSSY B1, `(.L_x_357) ;  /* 0x0000004000017945 */ /* 0x000fe40003800000 */
[----:B------:R-:W1:Y:S02]  /*4e20*/  SYNCS.PHASECHK.TRANS64.TRYWAIT P4, [R83+URZ+0x30890], R95 ;  /* 0x0308905f530075a7 */ /* 0x000e64000808017f */
[----:B------:R-:W-:Y:S01]  /*4e30*/  VIMNMX R87, R87, 0xc0, PT ;  /* 0x000000c057577848 */ /* 0x000fe20003fe0100 */
[----:B-1----:R-:W-:Y:S06]  /*4e40*/  @!P4 BRA `(.L_x_358) ;  /* 0x000000fc00f4c947 */ /* 0x002fec0003800000 */
.L_x_549:
[----:B------:R-:W-:Y:S05]  /*4e50*/  BSYNC B1 ;  /* 0x0000000000017941 */ /* 0x000fea0003800000 */
.L_x_357:
[----:B------:R-:W-:Y:S01]  /*4e60*/  ISETP.GE.AND P4, PT, R18, R87, PT ;  /* 0x000000571200720c */ /* 0x000fe20003f86270 */
[----:B------:R-:W-:-:S12]  /*4e70*/  BSSY B1, `(.L_x_359) ;  /* 0x0000006000017945 */ /* 0x000fd80003800000 */
[----:B------:R-:W-:Y:S05]  /*4e80*/  @P4 BRA `(.L_x_360) ;  /* 0x0000000000104947 */ /* 0x000fea0003800000 */
[----:B------:R-:W2:Y:S04]  /*4e90*/  @!P1 LDS.128 R36, [R94+0x12000] ;  /* 0x012000005e249984 */ /* 0x000ea80000000c00 */
[----:B------:R-:W3:Y:S04]  /*4ea0*/  @!P2 LDS.128 R40, [R86+0x12000] ;  /* 0x012000005628a984 */ /* 0x000ee80000000c00 */
[----:B--2---:R2:W-:Y:S04]  /*4eb0*/  @!P1 STG.E.128 desc[UR56][R46.64], R36 ;  /* 0x000000242e009986 */ /* 0x0045e8000c101d38 */
[----:B---3--:R2:W-:Y:S02]  /*4ec0*/  @!P2 STG.E.128 desc[UR56][R46.64+0x40], R40 ;  /* 0x000040282e00a986 */ /* 0x0085e4000c101d38 */
.L_x_360:
[----:B------:R-:W-:Y:S05]  /*4ed0*/  BSYNC B1 ;  /* 0x0000000000017941 */ /* 0x000fea0003800000 */
.L_x_359:
[----:B--2---:R-:W-:-:S05]  /*4ee0*/  VIADD R36, R18, 0x60 ;  /* 0x0000006012247836 */ /* 0x004fca0000000000 */
[----:B------:R-:W-:-:S13]  /*4ef0*/  ISETP.GE.AND P4, PT, R36, R87, PT ;  /* 0x000000572400720c */ /* 0x000fda0003f86270 */
[----:B------:R-:W-:Y:S05]  /*4f00*/  @P4 BRA `(.L_x_338) ;  /* 0x0000000000104947 */ /* 0x000fea0003800000 */
[----:B------:R-:W2:Y:S04]  /*4f10*/  @!P1 LDS.128 R36, [R94+0x15000] ;  /* 0x015000005e249984 */ /* 0x000ea80000000c00 */
[----:B------:R-:W3:Y:S04]  /*4f20*/  @!P2 LDS.128 R40, [R86+0x15000] ;  /* 0x015000005628a984 */ /* 0x000ee80000000c00 */
[----:B--2---:R2:W-:Y:S04]  /*4f30*/  @!P1 STG.E.128 desc[UR56][R44.64], R36 ;  /* 0x000000242c009986 */ /* 0x0045e8000c101d38 */
[----:B---3--:R2:W-:Y:S02]  /*4f40*/  @!P2 STG.E.128 desc[UR56][R44.64+0x40], R40 ;  /* 0x000040282c00a986 */ /* 0x0085e4000c101d38 */
.L_x_338:
[----:B------:R-:W-:Y:S05]  /*4f50*/  BSYNC B0 ;  /* 0x0000000000007941 */ /* 0x000fea0003800000 */
.L_x_320:
[----:B-123--:R-:W1:Y:S01]  /*4f60*/  S2R R36, SR_TID.X ;  /* 0x0000000000247919 */ /* 0x00ee620000002100 */
[----:B------:R-:W-:Y:S01]  /*4f70*/  @!PT LDS RZ, [RZ] ;  /* 0x00000000fffff984 */ /* 0x000fe20000000800 */
[----:B------:R-:W-:Y:S01]  /*4f80*/  @!PT LDS RZ, [RZ] ;  /* 0x00000000fffff984 */ /* 0x000fe20000000800 */
[----:B------:R-:W-:Y:S01]  /*4f90*/  @!PT LDS RZ, [RZ] ;  /* 0x00000000fffff984 */ /* 0x000fe20000000800 */
[----:B------:R-:W-:Y:S01]  /*4fa0*/  @!PT LDS RZ, [RZ] ;  /* 0x00000000fffff984 */ /* 0x000fe20000000800 */
[----:B------:R2:W-:Y:S06]  /*4fb0*/  MEMBAR.ALL.CTA ;  /* 0x0000000000007992 */ /* 0x0005ec0000008000 */
[----:B--2---:R-:W2:Y:S01]  /*4fc0*/  FENCE.VIEW.ASYNC.S ;  /* 0x00000000000073c6 */ /* 0x004ea20000000000 */
[----:B------:R-:W-:Y:S05]  /*4fd0*/  WARPSYNC.ALL ;  /* 0x0000000000007948 */ /* 0x000fea0003800000 */
[----:B------:R-:W-:Y:S01]  /*4fe0*/  BSSY B0, `(.L_x_361) ;  /* 0x0000009000007945 */ /* 0x000fe20003800000 */
[----:B-1----:R-:W-:Y:S01]  /*4ff0*/  LOP3.LUT R36, R36, 0x7f, RZ, 0xc0, !PT ;  /* 0x0000007f24247812 */ /* 0x002fe200078ec0ff */
[----:B--2---:R1:W-:Y:S03]  /*5000*/  BAR.SYNC.DEFER_BLOCKING R96, 0x80 ;  /* 0x000200600000751d */ /* 0x0043e60000010000 */
[----:B------:R-:W-:-:S13]  /*5010*/  ISETP.NE.AND P4, PT, R36, RZ, PT ;  /* 0x000000ff2400720c */ /* 0x000fda0003f85270 */
[----:B------:R-:W-:-:S04]  /*5020*/  @!P4 IADD3 R36, R83, 0x308a0, RZ ;  /* 0x000308a05324c810 */ /* 0x000fc80007ffe0ff */
[----:B------:R-:W-:-:S04]  /*5030*/  @!P4 PRMT R36, RZ, 0x654, R36 ;  /* 0x00000654ff24c816 */ /* 0x000fc80000000024 */
[----:B------:R1:W-:Y:S01]  /*5040*/  @!P4 SYNCS.ARRIVE.TRANS64.RED.A1T0 RZ, [R36+URZ], RZ ;  /* 0x000000ff24ffc9a7 */ /* 0x0003e2000810043f */
[----:B------:R-:W-:Y:S05]  /*5050*/  @!P3 BRA `(.L_x_362) ;  /* 0x000000000004b947 */ /* 0x000fea0003800000 */
[----:B------:R-:W-:Y:S01]  /*5060*/  BPT.TRAP 0x1 ;  /* 0x000000040000795c */ /* 0x000fe20000300000 */
.L_x_362:
[----:B------:R-:W-:Y:S05]  /*5070*/  BSYNC B0 ;  /* 0x0000000000007941 */ /* 0x000fea0003800000 */
.L_x_361:
[----:B------:R-:W2:Y:S01]  /*5080*/  SYNCS.PHASECHK.TRANS64.TRYWAIT P3, [R83+URZ+0x308b0], R95 ;  /* 0x0308b05f530075a7 */ /* 0x000ea2000806017f */
[----:B------:R-:W-:Y:S01]  /*5090*/  ULDC UR58, c[0x0][0x2e4] ;  /* 0x0000b900003a7ab9 */ /* 0x000fe20000000800 */
[----:B------:R-:W-:Y:S01]  /*50a0*/  ULDC.64 UR38, c[0x0][0x318] ;  /* 0x0000c60000267ab9 */ /* 0x000fe20000000a00 */
[----:B------:R-:W-:Y:S01]  /*50b0*/  ULDC.64 UR36, c[0x0][0x308] ;  /* 0x0000c20000247ab9 */ /* 0x000fe20000000a00 */
[----:B------:R-:W-:Y:S01]  /*50c0*/  BSSY B0, `(.L_x_363) ;  /* 0x0000003000007945 */ /* 0x000fe20003800000 */
[----:B----4-:R-:W-:-:S03]  /*50d0*/  IMAD.WIDE R40, R27, 0xc0, R4 ;  /* 0x000000c01b287825 */ /* 0x010fc600078e0204 */
[----:B--2---:R-:W-:Y:S05]  /*50e0*/  @!P3 BRA `(.L_x_364) ;  /* 0x000000fc0060b947 */ /* 0x004fea0003800000 */
.L_x_550:
[----:B------:R-:W-:Y:S05]  /*50f0*/  BSYNC B0 ;  /* 0x0000000000007941 */ /* 0x000fea0003800000 */
.L_x_363:
[----:B------:R-:W-:Y:S01]  /*5100*/  ISETP.GE.AND P3, PT, R18, R87, PT ;  /* 0x000000571200720c */ /* 0x000fe20003f66270 */
[----:B------:R-:W-:-:S12]  /*5110*/  BSSY B0, `(.L_x_365) ;  /* 0x0000010000007945 */ /* 0x000fd80003800000 */
[----:B------:R-:W-:Y:S05]  /*5120*/  @P3 BRA `(.L_x_366) ;  /* 0x0000000000383947 */ /* 0x000fea0003800000 */
[----:B------:R-:W-:Y:S02]  /*5130*/  IMAD R39, R41, UR38, RZ ;  /* 0x0000002629277c24 */ /* 0x000fe4000f8e02ff */
[----:B-1----:R-:W-:Y:S02]  /*5140*/  IMAD.MOV.U32 R36, RZ, RZ, R34 ;  /* 0x000000ffff247224 */ /* 0x002fe400078e0022 */
[----:B------:R-:W-:Y:S02]  /*5150*/  IMAD.MOV.U32 R37, RZ, RZ, R0 ;  /* 0x000000ffff257224 */ /* 0x000fe400078e0000 */
[C---:B------:R-:W-:Y:S02]  /*5160*/  IMAD R39, R40.reuse, UR39, R39 ;  /* 0x0000002728277c24 */ /* 0x040fe4000f8e0227 */
[----:B------:R-:W-:-:S04]  /*5170*/  IMAD.WIDE.U32 R36, R40, UR38, R36 ;  /* 0x0000002628247c25 */ /* 0x000fc8000f8e0024 */
[----:B------:R-:W-:Y:S01]  /*5180*/  IMAD.IADD R37, R37, 0x1, R39 ;  /* 0x0000000125257824 */ /* 0x000fe200078e0227 */
[----:B------:R-:W-:-:S04]  /*5190*/  LEA R42, P3, R36, UR36, 0x1 ;  /* 0x00000024242a7c11 */ /* 0x000fc8000f8608ff */
[----:B------:R-:W-:Y:S02]  /*51a0*/  LEA.HI.X R43, R36, UR37, R37, 0x1, P3 ;  /* 0x00000025242b7c11 */ /* 0x000fe400098f0c25 */
[----:B------:R-:W-:-:S13]  /*51b0*/  ISETP.GE.AND P3, PT, R16, UR58, PT ;  /* 0x0000003a10007c0c */ /* 0x000fda000bf66270 */
[----:B------:R-:W1:Y:S04]  /*51c0*/  @!P3 LDS.128 R36, [R94] ;  /* 0x000000005e24b984 */ /* 0x000e680000000c00 */
[----:B-1----:R-:W-:Y:S01]  /*51d0*/  @!P3 STG.E.128 desc[UR56][R42.64], R36 ;  /* 0x000000242a00b986 */ /* 0x002fe2000c101d38 */
[----:B------:R-:W-:-:S13]  /*51e0*/  ISETP.GE.AND P3, PT, R78, UR58, PT ;  /* 0x0000003a4e007c0c */ /* 0x000fda000bf66270 */
[----:B------:R-:W1:Y:S04]  /*51f0*/  @!P3 LDS.128 R36, [R86] ;  /* 0x000000005624b984 */ /* 0x000e680000000c00 */
[----:B-1----:R3:W-:Y:S02]  /*5200*/  @!P3 STG.E.128 desc[UR56][R42.64+0x40], R36 ;  /* 0x000040242a00b986 */ /* 0x0027e4000c101d38 */
.L_x_366:
[----:B------:R-:W-:Y:S05]  /*5210*/  BSYNC B0 ;  /* 0x0000000000007941 */ /* 0x000fea0003800000 */
.L_x_365:
[----:B-1-3--:R-:W-:Y:S01]  /*5220*/  VIADD R36, R18, 0x60 ;  /* 0x0000006012247836 */ /* 0x00afe20000000000 */
[----:B------:R-:W-:Y:S04]  /*5230*/  BSSY B0, `(.L_x_367) ;  /* 0x0000013000007945 */ /* 0x000fe80003800000 */
[----:B------:R-:W-:-:S13]  /*5240*/  ISETP.GE.AND P3, PT, R36, R87, PT ;  /* 0x000000572400720c */ /* 0x000fda0003f66270 */
[----:B------:R-:W-:Y:S05]  /*5250*/  @P3 BRA `(.L_x_368) ;  /* 0x0000000000403947 */ /* 0x000fea0003800000 */
[----:B------:R-:W-:Y:S01]  /*5260*/  IADD3 R39, P3, R40, 0x60, RZ ;  /* 0x0000006028277810 */ /* 0x000fe20007f7e0ff */
[----:B------:R-:W-:Y:S01]  /*5270*/  IMAD.MOV.U32 R37, RZ, RZ, R0 ;  /* 0x000000ffff257224 */ /* 0x000fe200078e0000 */
[----:B------:R-:W-:-:S03]  /*5280*/  MOV R36, R34 ;  /* 0x0000002200247202 */ /* 0x000fc60000000f00 */
[----:B------:R-:W-:Y:S02]  /*5290*/  IMAD.X R40, RZ, RZ, R41, P3 ;  /* 0x000000ffff287224 */ /* 0x000fe400018e0629 */
[----:B------:R-:W-:-:S04]  /*52a0*/  IMAD.WIDE.U32 R36, R39, UR38, R36 ;  /* 0x0000002627247c25 */ /* 0x000fc8000f8e0024 */
[----:B------:R-:W-:-:S04]  /*52b0*/  IMAD R40, R40, UR38, RZ ;  /* 0x0000002628287c24 */ /* 0x000fc8000f8e02ff */
[----:B------:R-:W-:Y:S01]  /*52c0*/  IMAD R39, R39, UR39, R40 ;  /* 0x0000002727277c24 */ /* 0x000fe2000f8e0228 */
[----:B------:R-:W-:-:S03]  /*52d0*/  LEA R40, P3, R36, UR36, 0x1 ;  /* 0x0000002424287c11 */ /* 0x000fc6000f8608ff */
[----:B------:R-:W-:-:S05]  /*52e0*/  IMAD.IADD R37, R37, 0x1, R39 ;  /* 0x0000000125257824 */ /* 0x000fca00078e0227 */
[----:B------:R-:W-:Y:S02]  /*52f0*/  LEA.HI.X R41, R36, UR37, R37, 0x1, P3 ;  /* 0x0000002524297c11 */ /* 0x000fe400098f0c25 */
[----:B------:R-:W-:-:S13]  /*5300*/  ISETP.GE.AND P3, PT, R16, UR58, PT ;  /* 0x0000003a10007c0c */ /* 0x000fda000bf66270 */
[----:B------:R-:W1:Y:S04]  /*5310*/  @!P3 LDS.128 R36, [R94+0x3000] ;  /* 0x003000005e24b984 */ /* 0x000e680000000c00 */
[----:B-1----:R-:W-:Y:S01]  /*5320*/  @!P3 STG.E.128 desc[UR56][R40.64], R36 ;  /* 0x000000242800b986 */ /* 0x002fe2000c101d38 */
[----:B------:R-:W-:-:S13]  /*5330*/  ISETP.GE.AND P3, PT, R78, UR58, PT ;  /* 0x0000003a4e007c0c */ /* 0x000fda000bf66270 */
[----:B------:R-:W1:Y:S04]  /*5340*/  @!P3 LDS.128 R36, [R86+0x3000] ;  /* 0x003000005624b984 */ /* 0x000e680000000c00 */
[----:B-1----:R1:W-:Y:S02]  /*5350*/  @!P3 STG.E.128 desc[UR56][R40.64+0x40], R36 ;  /* 0x000040242800b986 */ /* 0x0023e4000c101d38 */
.L_x_368:
[----:B------:R-:W-:Y:S05]  /*5360*/  BSYNC B0 ;  /* 0x0000000000007941 */ /* 0x000fea0003800000 */
.L_x_367:
[----:B-1----:R-:W3:Y:S01]  /*5370*/  LDL R36, [R1] ;  /* 0x0000000001247983 */ /* 0x002ee20000100800 */
[----:B------:R-:W-:Y:S02]  /*5380*/  VIADD R19, R19, 0x1 ;  /* 0x0000000113137836 */ /* 0x000fe40000000000 */
[----:B0-2---:R-:W-:Y:S01]  /*5390*/  @!P4 VIADD R83, R83, 0x308c0 ;  /* 0x000308c05353c836 */ /* 0x005fe20000000000 */
[----:B------:R-:W-:Y:S01]  /*53a0*/  @!PT LDS RZ, [RZ] ;  /* 0x00000000fffff984 */ /* 0x000fe20000000800 */
[----:B------:R-:W-:Y:S01]  /*53b0*/  @!PT LDS RZ, [RZ] ;  /* 0x00000000fffff984 */ /* 0x000fe20000000800 */
[----:B------:R-:W-:Y:S01]  /*53c0*/  @!PT LDS RZ, [RZ] ;  /* 0x00000000fffff984 */ /* 0x000fe20000000800 */
[----:B------:R-:W-:Y:S01]  /*53d0*/  @!PT LDS RZ, [RZ] ;  /* 0x00000000fffff984 */ /* 0x000fe20000000800 */
[----:B------:R0:W-:Y:S06]  /*53e0*/  MEMBAR.ALL.CTA ;  /* 0x0000000000007992 */ /* 0x0001ec0000008000 */
[----:B0-----:R-:W0:Y:S02]  /*53f0*/  FENCE.VIEW.ASYNC.S ;  /* 0x00000000000073c6 */ /* 0x001e240000000000 */
[----:B0-----:R0:W-:Y:S01]  /*5400*/  BAR.SYNC.DEFER_BLOCKING R96, 0x80 ;  /* 0x000200600000751d */ /* 0x0011e20000010000 */
[----:B------:R-:W-:-:S02]  /*5410*/  ISETP.NE.AND P3, PT, R19, 0x2, PT ;  /* 0x000000021300780c */ /* 0x000fc40003f65270 */
[----:B------:R-:W-:Y:S02]  /*5420*/  @!P4 PRMT R83, RZ, 0x654, R83 ;  /* 0x00000654ff53c816 */ /* 0x000fe40000000053 */
[----:B------:R-:W-:Y:S02]  /*5430*/  SEL R19, R19, RZ, P3 ;  /* 0x000000ff13137207 */ /* 0x000fe40001800000 */
[----:B------:R0:W-:Y:S01]  /*5440*/  @!P4 SYNCS.ARRIVE.TRANS64.RED.A1T0 RZ, [R83+URZ], RZ ;  /* 0x000000ff53ffc9a7 */ /* 0x0001e2000810043f */
[----:B---3--:R-:W-:Y:S02]  /*5450*/  LOP3.LUT P5, RZ, R36, 0x2, RZ, 0xc0, !PT ;  /* 0x0000000224ff7812 */ /* 0x008fe400078ac0ff */
[----:B------:R-:W-:-:S04]  /*5460*/  SEL R36, RZ, 0x1, P3 ;  /* 0x00000001ff247807 */ /* 0x000fc80001800000 */
[----:B------:R-:W-:-:S07]  /*5470*/  LOP3.LUT R23, R23, R36, RZ, 0x3c, !PT ;  /* 0x0000002417177212 */ /* 0x000fce00078e3cff */
[----:B0-----:R-:W-:Y:S05]  /*5480*/  @P5 BRA `(.L_x_369) ;  /* 0xffffffcc00645947 */ /* 0x001fea000383ffff */
[----:B------:R-:W0:Y:S01]  /*5490*/  S2R R37, SR_TID.X ;  /* 0x0000000000257919 */ /* 0x000e220000002100 */
[----:B------:R-:W-:Y:S02]  /*54a0*/  PLOP3.LUT P0, PT, PT, PT, PT, 0x8, 0x0 ;  /* 0x000000000000781c */ /* 0x000fe40003f0e170 */
[----:B0-----:R-:W-:-:S04]  /*54b0*/  SHF.R.U32.HI R37, RZ, 0x7, R37 ;  /* 0x00000007ff257819 */ /* 0x001fc80000011625 */
[----:B------:R-:W-:-:S13]  /*54c0*/  ISETP.NE.AND P5, PT, R37, 0x1, PT ;  /* 0x000000012500780c */ /* 0x000fda0003fa5270 */
[----:B------:R-:W-:Y:S06]  /*54d0*/  @!P5 BAR.ARV 0x9, 0x100 ;  /* 0x024400000000db1d */ /* 0x000fec0000002000 */
.L_x_315:
[----:B------:R-:W-:Y:S02]  /*54e0*/  ISETP.GE.AND P2, PT, R126, 0x1, PT ;  /* 0x000000017e00780c */ /* 0x000fe40003f46270 */
[----:B------:R-:W-:Y:S02]  /*54f0*/  CS2R R28, SRZ ;  /* 0x00000000001c7805 */ /* 0x000fe4000001ff00 */
[----:B------:R-:W-:Y:S01]  /*5500*/  PLOP3.LUT P1, PT, PT, PT, PT, 0x80, 0x0 ;  /* 0x000000000000781c */ /* 0x000fe20003f2f070 */
[----:B------:R-:W-:Y:S01]  /*5510*/  IMAD.MOV.U32 R21, RZ, RZ, RZ ;  /* 0x000000ffff157224 */ /* 0x000fe200078e00ff */
[----:B------:R-:W-:Y:S02]  /*5520*/  MOV R151, RZ ;  /* 0x000000ff00977202 */ /* 0x000fe40000000f00 */
        /* <DEDUP_REMOVED lines=10> */
[----:B------:R-:W-:Y:S01]  /*55d0*/  CS2R R36, SRZ ;  /* 0x0000000000247805 */ /* 0x000fe2000001ff00 */
[----:B------:R-:W-:Y:S01]  /*55e0*/  IMAD.MOV.U32 R54, RZ, RZ, RZ ;  /* 0x000000ffff367224 */ /* 0x000fe200078e00ff */
[----:B------:R-:W-:Y:S01]  /*55f0*/  CS2R R14, SRZ ;  /* 0x00000000000e7805 */ /* 0x000fe2000001ff00 */
[----:B------:R-:W-:Y:S02]  /*5600*/  IMAD.MOV.U32 R56, RZ, RZ, RZ ;  /* 0x000000ffff387224 */ /* 0x000fe400078e00ff */
[----:B------:R-:W-:Y:S02]  /*5610*/  IMAD.MOV.U32 R13, RZ, RZ, RZ ;  /* 0x000000ffff0d7224 */ /* 0x000fe400078e00ff */
[----:B------:R-:W-:Y:S01]  /*5620*/  IMAD.MOV.U32 R58, RZ, RZ, RZ ;  /* 0x000000ffff3a7224 */ /* 0x000fe200078e00ff */
[----:B------:R-:W-:Y:S06]  /*5630*/  @P0 BRA `(.L_x_370) ;  /* 0x00000000000c0947 */ /* 0x000fec0003800000 */
[----:B------:R-:W0:Y:S01]  /*5640*/  FENCE.VIEW.ASYNC.G ;  /* 0x00000000000073c6 */ /* 0x000e220000000100 */
[----:B------:R-:W-:Y:S05]  /*5650*/  WARPSYNC.ALL ;  /* 0x0000000000007948 */ /* 0x000fea0003800000 */
[----:B0-----:R-:W-:Y:S06]  /*5660*/  BAR.ARV 0xc, 0x1a0 ;  /* 0x0306800000007b1d */ /* 0x001fec0000002000 */
.L_x_370:
[----:B------:R-:W-:Y:S01]  /*5670*/  IMAD.MOV.U32 R12, RZ, RZ, RZ ;  /* 0x000000ffff0c7224 */ /* 0x000fe200078e00ff */
[----:B------:R-:W-:Y:S01]  /*5680*/  MOV R55, RZ ;  /* 0x000000ff00377202 */ /* 0x000fe20000000f00 */
[----:B------:R-:W-:Y:S06]  /*5690*/  @!P2 BRA `(.L_x_371) ;  /* 0x000000900094a947 */ /* 0x000fec0003800000 */
[----:B------:R-:W-:-:S03]  /*56a0*/  UMOV UR4, 0xffffffff ;  /* 0xffffffff00047882 */ /* 0x000fc60000000000 */
[----:B------:R-:W-:Y:S05]  /*56b0*/  BRA.DIV UR4, `(.L_x_372) ;  /* 0x000000fa04007947 */ /* 0x000fea000b800000 */
[----:B------:R-:W0:Y:S02]  /*56c0*/  S2R R0, SR_TID.X ;  /* 0x0000000000007919 */ /* 0x000e240000002100 */
[----:B0-----:R-:W-:-:S05]  /*56d0*/  VIADD R3, R0, 0xffffff80 ;  /* 0xffffff8000037836 */ /* 0x001fca0000000000 */
[----:B------:R-:W-:-:S04]  /*56e0*/  SHF.R.S32.HI R0, RZ, 0x1f, R3 ;  /* 0x0000001fff007819 */ /* 0x000fc80000011403 */
[----:B------:R-:W-:-:S04]  /*56f0*/  LEA.HI R0, R0, R3, RZ, 0x7 ;  /* 0x0000000300007211 */ /* 0x000fc800078f38ff */
[----:B------:R-:W-:-:S06]  /*5700*/  SHF.R.S32.HI R0, RZ, 0x7, R0 ;  /* 0x00000007ff007819 */ /* 0x000fcc0000011400 */
[----:B------:R-:W0:Y:S04]  /*5710*/  SHFL.IDX PT, R0, R0, RZ, 0x1f ;  /* 0x00001fff00007589 */ /* 0x000e2800000e0000 */
[----:B0-----:R1:W-:Y:S02]  /*5720*/  STL [R1+0x30], R0 ;  /* 0x0000300001007387 */ /* 0x0013e40000100800 */
.L_x_553:
[----:B------:R-:W1:Y:S01]  /*5730*/  LDL R4, [R1+0x30] ;  /* 0x0000300001047983 */ /* 0x000e620000100800 */
[----:B------:R-:W-:Y:S01]  /*5740*/  VIADD R3, R2, 0x1e800 ;  /* 0x0001e80002037836 */ /* 0x000fe20000000000 */
[----:B------:R-:W-:Y:S04]  /*5750*/  BSSY B6, `(.L_x_373) ;  /* 0x0000016000067945 */ /* 0x000fe80003800000 */
[----:B------:R-:W-:Y:S01]  /*5760*/  LOP3.LUT P0, RZ, R3, 0x3ff, RZ, 0xc0, !PT ;  /* 0x000003ff03ff7812 */ /* 0x000fe2000780c0ff */
[----:B-1----:R-:W-:-:S05]  /*5770*/  IMAD.HI R0, R4, 0x55555556, RZ ;  /* 0x5555555604007827 */ /* 0x002fca00078e02ff */
[----:B------:R-:W-:-:S05]  /*5780*/  LEA.HI R35, R0, R0, RZ, 0x1 ;  /* 0x0000000000237211 */ /* 0x000fca00078f08ff */
[----:B------:R-:W-:Y:S02]  /*5790*/  IMAD R35, R35, -0x3, R4 ;  /* 0xfffffffd23237824 */ /* 0x000fe400078e0204 */
[----:B------:R-:W-:Y:S05]  /*57a0*/  @!P0 BRA `(.L_x_374) ;  /* 0x0000000000408947 */ /* 0x000fea0003800000 */
[----:B------:R-:W-:Y:S01]  /*57b0*/  MOV R0, 0x0 ;  /* 0x0000000000007802 */ /* 0x000fe20000000f00 */
[----:B------:R-:W-:Y:S01]  /*57c0*/  ULDC.64 UR4, c[0x4][0xa8] ;  /* 0x01002a0000047ab9 */ /* 0x000fe20000000a00 */
[----:B------:R-:W-:Y:S01]  /*57d0*/  ULDC.64 UR6, c[0x4][0xb0] ;  /* 0x01002c0000067ab9 */ /* 0x000fe20000000a00 */
[----:B------:R-:W-:Y:S01]  /*57e0*/  IMAD.U32 R4, RZ, RZ, UR4 ;  /* 0x00000004ff047e24 */ /* 0x000fe2000f8e00ff */
[----:B0-----:R0:W1:Y:S01]  /*57f0*/  LDC.64 R14, c[0x4][R0] ;  /* 0x01000000000e7b82 */ /* 0x0010620000000a00 */
        /* <DEDUP_REMOVED lines=11> */
.L_x_374:
[----:B------:R-:W-:Y:S05]  /*58b0*/  BSYNC B6 ;  /* 0x0000000000067941 */ /* 0x000fea0003800000 */
.L_x_373:
[----:B------:R-:W-:Y:S02]  /*58c0*/  ULDC UR4, c[0x0][0x3d4] ;  /* 0x0000f50000047ab9 */ /* 0x000fe40000000800 */
[----:B------:R-:W-:-:S13]  /*58d0*/  ISETP.LT.AND P0, PT, RZ, UR4, PT ;  /* 0x00000004ff007c0c */ /* 0x000fda000bf01270 */
[----:B------:R-:W-:Y:S05]  /*58e0*/  @P0 BRA `(.L_x_375) ;  /* 0x0000000000400947 */ /* 0x000fea0003800000 */
[----:B------:R-:W2:Y:S02]  /*58f0*/  LDL R20, [R1+0x50] ;  /* 0x0000500001147983 */ /* 0x000ea40000100800 */
[----:B--2---:R-:W-:-:S04]  /*5900*/  LEA.HI R0, R20, R20, RZ, 0x1 ;  /* 0x0000001414007211 */ /* 0x004fc800078f08ff */
[----:B------:R-:W-:-:S04]  /*5910*/  LOP3.LUT R0, R0, 0xfffffffe, RZ, 0xc0, !PT ;  /* 0xfffffffe00007812 */ /* 0x000fc800078ec0ff */
[----:B------:R-:W-:-:S04]  /*5920*/  IADD3 R0, R20, -R0, RZ ;  /* 0x8000000014007210 */ /* 0x000fc80007ffe0ff */
[----:B------:R-:W-:-:S04]  /*5930*/  SHF.L.U32 R3, R0, 0x1f, RZ ;  /* 0x0000001f00037819 */ /* 0x000fc800000006ff */
[----:B------:R1:W2:Y:S03]  /*5940*/  SYNCS.PHASECHK.TRANS64.TRYWAIT P0, [R2+URZ+0x30800], R3 ;  /* 0x03080003020075a7 */ /* 0x0002a6000800017f */
[----:B--2---:R-:W-:Y:S05]  /*5950*/  @!P0 NANOSLEEP.SYNCS 0x989680 ;  /* 0x009896800000895d */ /* 0x004fea0003900000 */
[----:B------:R-:W2:Y:S01]  /*5960*/  @!P0 SYNCS.PHASECHK.TRANS64 P0, [R2+URZ+0x30800], R3 ;  /* 0x03080003020085a7 */ /* 0x000ea2000800007f */
[----:B------:R-:W-:Y:S04]  /*5970*/  BSSY B0, `(.L_x_376) ;  /* 0x0000006000007945 */ /* 0x000fe80003800000 */
[----:B--2---:R-:W-:Y:S05]  /*5980*/  @P0 BRA `(.L_x_377) ;  /* 0x0000000000100947 */ /* 0x004fea0003800000 */
.L_x_378:
[----:B--2---:R2:W3:Y:S02]  /*5990*/  SYNCS.PHASECHK.TRANS64.TRYWAIT P0, [R2+URZ+0x30800], R3 ;  /* 0x03080003020075a7 */ /* 0x0044e4000800017f */
[----:B---3--:R-:W-:Y:S05]  /*59a0*/  @!P0 NANOSLEEP.SYNCS 0x989680 ;  /* 0x009896800000895d */ /* 0x008fea0003900000 */
[----:B------:R-:W3:Y:S02]  /*59b0*/  @!P0 SYNCS.PHASECHK.TRANS64 P0, [R2+URZ+0x30800], R3 ;  /* 0x03080003020085a7 */ /* 0x000ee4000800007f */
[----:B---3--:R-:W-:Y:S05]  /*59c0*/  @!P0 BRA `(.L_x_378) ;  /* 0xfffffffc00f08947 */ /* 0x008fea000383ffff */
.L_x_377:
[----:B------:R-:W-:Y:S05]  /*59d0*/  BSYNC B0 ;  /* 0x0000000000007941 */ /* 0x000fea0003800000 */
.L_x_376:
[----:B------:R-:W-:Y:S05]  /*59e0*/  BRA `(.L_x_379) ;  /* 0x0000002000ec7947 */ /* 0x000fea0003800000 */
.L_x_375:
[----:B------:R-:W1:Y:S01]  /*59f0*/  S2R R3, SR_TID.X ;  /* 0x0000000000037919 */ /* 0x000e620000002100 */
[----:B-----5:R-:W-:Y:S01]  /*5a00*/  SHF.R.S32.HI R0, RZ, 0x1f, R24 ;  /* 0x0000001fff007819 */ /* 0x020fe20000011418 */
[----:B------:R-:W-:Y:S01]  /*5a10*/  VIADD R4, R2, 0xc400 ;  /* 0x0000c40002047836 */ /* 0x000fe20000000000 */
[----:B------:R-:W-:Y:S01]  /*5a20*/  ULDC.64 UR4, c[0x0][0x3d8] ;  /* 0x0000f60000047ab9 */ /* 0x000fe20000000a00 */
[----:B------:R-:W-:Y:S01]  /*5a30*/  ULDC.64 UR6, c[0x0][0x3e8] ;  /* 0x0000fa0000067ab9 */ /* 0x000fe20000000a00 */
[----:B0-----:R-:W-:Y:S01]  /*5a40*/  SHF.R.S32.HI R14, RZ, 0x1f, R16 ;  /* 0x0000001fff0e7819 */ /* 0x001fe20000011410 */
[----:B------:R-:W-:Y:S01]  /*5a50*/  IMAD R7, R0, UR6, RZ ;  /* 0x0000000600077c24 */ /* 0x000fe2000f8e02ff */
[----:B------:R-:W-:Y:S01]  /*5a60*/  LOP3.LUT P0, RZ, R4, 0x3ff, RZ, 0xc0, !PT ;  /* 0x000003ff04ff7812 */ /* 0x000fe2000780c0ff */
[----:B------:R-:W-:Y:S02]  /*5a70*/  BSSY B6, `(.L_x_380) ;  /* 0x0000036000067945 */ /* 0x000fe40003800000 */
[----:B------:R-:W-:-:S02]  /*5a80*/  IMAD R31, R24, UR7, R7 ;  /* 0x00000007181f7c24 */ /* 0x000fc4000f8e0207 */
[----:B-1----:R-:W-:Y:S02]  /*5a90*/  VIADD R5, R3, 0xffffff80 ;  /* 0xffffff8003057836 */ /* 0x002fe40000000000 */
[----:B------:R-:W-:-:S03]  /*5aa0*/  IMAD R3, R0, UR4, RZ ;  /* 0x0000000400037c24 */ /* 0x000fc6000f8e02ff */
[----:B------:R-:W-:Y:S01]  /*5ab0*/  SHF.R.S32.HI R6, RZ, 0x1f, R5 ;  /* 0x0000001fff067819 */ /* 0x000fe20000011405 */
[----:B------:R-:W-:-:S03]  /*5ac0*/  IMAD R3, R24, UR5, R3 ;  /* 0x0000000518037c24 */ /* 0x000fc6000f8e0203 */
[----:B------:R-:W-:-:S04]  /*5ad0*/  LEA.HI R6, R6, R5, RZ, 0x2 ;  /* 0x0000000506067211 */ /* 0x000fc800078f10ff */
[----:B------:R-:W-:-:S05]  /*5ae0*/  LOP3.LUT R6, R6, 0xfffffffc, RZ, 0xc0, !PT ;  /* 0xfffffffc06067812 */ /* 0x000fca00078ec0ff */
[----:B------:R-:W-:Y:S02]  /*5af0*/  IMAD.IADD R6, R5, 0x1, -R6 ;  /* 0x0000000105067824 */ /* 0x000fe400078e0a06 */
[----:B------:R-:W-:Y:S01]  /*5b00*/  IMAD.WIDE.U32 R4, R24, UR4, RZ ;  /* 0x0000000418047c25 */ /* 0x000fe2000f8e00ff */
[----:B------:R-:W-:-:S03]  /*5b10*/  ULDC.64 UR4, c[0x0][0x3c8] ;  /* 0x0000f20000047ab9 */ /* 0x000fc60000000a00 */
[----:B------:R-:W-:Y:S01]  /*5b20*/  IMAD.SHL.U32 R26, R6, 0x4, RZ ;  /* 0x00000004061a7824 */ /* 0x000fe200078e00ff */
[----:B------:R-:W-:Y:S01]  /*5b30*/  LEA R28, P2, R4, UR4, 0x1 ;  /* 0x00000004041c7c11 */ /* 0x000fe2000f8408ff */
[----:B------:R-:W-:Y:S01]  /*5b40*/  IMAD.IADD R3, R3, 0x1, R5 ;  /* 0x0000000103037824 */ /* 0x000fe200078e0205 */
[-C--:B------:R-:W-:Y:S01]  /*5b50*/  IADD3 R5, P5, R16, R4.reuse, RZ ;  /* 0x0000000410057210 */ /* 0x080fe20007fbe0ff */
[----:B------:R-:W-:Y:S01]  /*5b60*/  IMAD.WIDE.U32 R6, R24, UR6, RZ ;  /* 0x0000000618067c25 */ /* 0x000fe2000f8e00ff */
[----:B------:R-:W-:Y:S01]  /*5b70*/  IADD3 R9, P1, R26, R4, RZ ;  /* 0x000000041a097210 */ /* 0x000fe20007f3e0ff */
[----:B------:R-:W-:Y:S01]  /*5b80*/  ULDC.64 UR6, c[0x0][0x3e0] ;  /* 0x0000f80000067ab9 */ /* 0x000fe20000000a00 */
[--C-:B------:R-:W-:Y:S01]  /*5b90*/  LEA.HI.X R29, R4, UR5, R3.reuse, 0x1, P2 ;  /* 0x00000005041d7c11 */ /* 0x100fe200090f0c03 */
[----:B------:R-:W-:Y:S01]  /*5ba0*/  IMAD.X R4, R14, 0x1, R3, P5 ;  /* 0x000000010e047824 */ /* 0x000fe200028e0603 */
[----:B------:R-:W-:Y:S02]  /*5bb0*/  SHF.R.S32.HI R12, RZ, 0x1f, R26 ;  /* 0x0000001fff0c7819 */ /* 0x000fe4000001141a */
[----:B------:R-:W-:-:S02]  /*5bc0*/  IADD3 R8, P4, R26, R6, RZ ;  /* 0x000000061a087210 */ /* 0x000fc40007f9e0ff */
[----:B------:R-:W-:Y:S01]  /*5bd0*/  IADD3 R0, P2, R16, R6, RZ ;  /* 0x0000000610007210 */ /* 0x000fe20007f5e0ff */
[----:B------:R-:W-:Y:S01]  /*5be0*/  IMAD.X R10, R12, 0x1, R3, P1 ;  /* 0x000000010c0a7824 */ /* 0x000fe200008e0603 */
[----:B------:R-:W-:Y:S02]  /*5bf0*/  IADD3 R31, R31, R7, RZ ;  /* 0x000000071f1f7210 */ /* 0x000fe40007ffe0ff */
[----:B------:R-:W-:Y:S02]  /*5c00*/  LEA R30, P3, R6, UR6, 0x1 ;  /* 0x00000006061e7c11 */ /* 0x000fe4000f8608ff */
[----:B------:R-:W-:Y:S01]  /*5c10*/  LEA R38, P1, R9, UR4, 0x1 ;  /* 0x0000000409267c11 */ /* 0x000fe2000f8208ff */
[--C-:B------:R-:W-:Y:S01]  /*5c20*/  IMAD.X R7, R12, 0x1, R31.reuse, P4 ;  /* 0x000000010c077824 */ /* 0x100fe200020e061f */
[----:B------:R-:W-:Y:S01]  /*5c30*/  LEA R36, P5, R8, UR6, 0x1 ;  /* 0x0000000608247c11 */ /* 0x000fe2000f8a08ff */
[----:B------:R-:W-:Y:S01]  /*5c40*/  IMAD.X R3, R14, 0x1, R31, P2 ;  /* 0x000000010e037824 */ /* 0x000fe200010e061f */
[----:B------:R-:W-:-:S02]  /*5c50*/  LEA R42, P4, R5, UR4, 0x1 ;  /* 0x00000004052a7c11 */ /* 0x000fc4000f8808ff */
[----:B------:R-:W-:Y:S02]  /*5c60*/  LEA R40, P2, R0, UR6, 0x1 ;  /* 0x0000000600287c11 */ /* 0x000fe4000f8408ff */
[----:B------:R-:W-:Y:S02]  /*5c70*/  LEA.HI.X R39, R9, UR5, R10, 0x1, P1 ;  /* 0x0000000509277c11 */ /* 0x000fe400088f0c0a */
[----:B------:R-:W-:Y:S02]  /*5c80*/  LEA.HI.X R37, R8, UR7, R7, 0x1, P5 ;  /* 0x0000000708257c11 */ /* 0x000fe4000a8f0c07 */
[----:B------:R-:W-:Y:S02]  /*5c90*/  LEA.HI.X R31, R6, UR7, R31, 0x1, P3 ;  /* 0x00000007061f7c11 */ /* 0x000fe400098f0c1f */
[----:B------:R-:W-:Y:S02]  /*5ca0*/  LEA.HI.X R43, R5, UR5, R4, 0x1, P4 ;  /* 0x00000005052b7c11 */ /* 0x000fe4000a0f0c04 */
[----:B------:R-:W-:Y:S01]  /*5cb0*/  LEA.HI.X R41, R0, UR7, R3, 0x1, P2 ;  /* 0x0000000700297c11 */ /* 0x000fe200090f0c03 */
[----:B------:R-:W-:Y:S06]  /*5cc0*/  @!P0 BRA `(.L_x_381) ;  /* 0x0000000000408947 */ /* 0x000fec0003800000 */
        /* <DEDUP_REMOVED lines=15> */
[----:B-1----:R-:W-:Y:S05]  /*5dc0*/  CALL.ABS.NOINC R14 ;  /* 0x000000000e007343 */ /* 0x002fea0003c00000 */
.L_x_381:
[----:B------:R-:W-:Y:S05]  /*5dd0*/  BSYNC B6 ;  /* 0x0000000000067941 */ /* 0x000fea0003800000 */
.L_x_380:
[----:B------:R-:W-:Y:S01]  /*5de0*/  ULDC.U8 UR4, c[0x0][0x3f0] ;  /* 0x0000fc0000047ab9 */ /* 0x000fe20000000000 */
[----:B------:R-:W-:Y:S01]  /*5df0*/  BSSY B0, `(.L_x_382) ;  /* 0x00001f2000007945 */ /* 0x000fe20003800000 */
[----:B------:R-:W-:-:S13]  /*5e00*/  ISETP.NE.AND P0, PT, RZ, UR4, PT ;  /* 0x00000004ff007c0c */ /* 0x000fda000bf05270 */
[----:B------:R-:W-:Y:S05]  /*5e10*/  @!P0 BRA `(.L_x_383) ;  /* 0x0000001000048947 */ /* 0x000fea0003800000 */
[----:B------:R-:W2:Y:S04]  /*5e20*/  LDL R32, [R1+0x28] ;  /* 0x0000280001207983 */ /* 0x000ea80000100800 */
[----:B------:R-:W3:Y:S01]  /*5e30*/  LDL R20, [R1+0x50] ;  /* 0x0000500001147983 */ /* 0x000ee20000100800 */
[----:B------:R-:W-:-:S05]  /*5e40*/  IMAD R9, R33, -0xc0, R25 ;  /* 0xffffff4021097824 */ /* 0x000fca00078e0219 */
[----:B------:R-:W-:-:S04]  /*5e50*/  VIMNMX R9, R9, 0xc0, PT ;  /* 0x000000c009097848 */ /* 0x000fc80003fe0100 */
[----:B------:R-:W-:Y:S01]  /*5e60*/  ISETP.GE.AND P0, PT, R18, R9, PT ;  /* 0x000000091200720c */ /* 0x000fe20003f06270 */
[----:B------:R-:W-:Y:S01]  /*5e70*/  BSSY B1, `(.L_x_384) ;  /* 0x000001b000017945 */ /* 0x000fe20003800000 */
[----:B------:R-:W-:Y:S02]  /*5e80*/  CS2R R6, SRZ ;  /* 0x0000000000067805 */ /* 0x000fe4000001ff00 */
[----:B------:R-:W-:Y:S01]  /*5e90*/  CS2R R24, SRZ ;  /* 0x0000000000187805 */ /* 0x000fe2000001ff00 */
[----:B--2---:R-:W-:Y:S01]  /*5ea0*/  IMAD.SHL.U32 R3, R32, 0x40, RZ ;  /* 0x0000004020037824 */ /* 0x004fe200078e00ff */
[----:B---3--:R-:W-:-:S04]  /*5eb0*/  LEA.HI R0, R20, R20, RZ, 0x1 ;  /* 0x0000001414007211 */ /* 0x008fc800078f08ff */
[----:B------:R-:W-:Y:S02]  /*5ec0*/  LOP3.LUT R3, R3, 0x1c0, RZ, 0xc0, !PT ;  /* 0x000001c003037812 */ /* 0x000fe400078ec0ff */
[----:B------:R-:W-:Y:S02]  /*5ed0*/  LOP3.LUT R0, R0, 0xfffffffe, RZ, 0xc0, !PT ;  /* 0xfffffffe00007812 */ /* 0x000fe400078ec0ff */
[----:B------:R-:W-:Y:S02]  /*5ee0*/  LOP3.LUT R4, R3, 0x18, R16, 0xf8, !PT ;  /* 0x0000001803047812 */ /* 0x000fe400078ef810 */
[----:B------:R-:W-:Y:S01]  /*5ef0*/  SHF.R.U32.HI R3, RZ, 0x3, R3 ;  /* 0x00000003ff037819 */ /* 0x000fe20000011603 */
[----:B------:R-:W-:Y:S01]  /*5f00*/  IMAD.IADD R0, R20, 0x1, -R0 ;  /* 0x0000000114007824 */ /* 0x000fe200078e0a00 */
[----:B------:R-:W-:Y:S02]  /*5f10*/  CS2R R20, SRZ ;  /* 0x0000000000147805 */ /* 0x000fe4000001ff00 */
[----:B------:R-:W-:-:S02]  /*5f20*/  LOP3.LUT R3, R4, R3, RZ, 0x3c, !PT ;  /* 0x0000000304037212 */ /* 0x000fc400078e3cff */
[----:B------:R-:W-:Y:S02]  /*5f30*/  CS2R R4, SRZ ;  /* 0x0000000000047805 */ /* 0x000fe4000001ff00 */
[----:B------:R-:W-:Y:S01]  /*5f40*/  SHF.L.U32 R27, R0, 0x1f, RZ ;  /* 0x0000001f001b7819 */ /* 0x000fe200000006ff */
[----:B------:R-:W-:Y:S06]  /*5f50*/  @P0 BRA `(.L_x_385) ;  /* 0x0000000000300947 */ /* 0x000fec0003800000 */
[C---:B------:R-:W-:Y:S01]  /*5f60*/  VIADD R0, R26.reuse, 0x10 ;  /* 0x000000101a007836 */ /* 0x040fe20000000000 */
[----:B------:R-:W-:Y:S01]  /*5f70*/  ULDC UR4, c[0x0][0x3d4] ;  /* 0x0000f50000047ab9 */ /* 0x000fe20000000800 */
[----:B------:R-:W-:Y:S02]  /*5f80*/  CS2R R20, SRZ ;  /* 0x0000000000147805 */ /* 0x000fe4000001ff00 */
[----:B------:R-:W-:Y:S02]  /*5f90*/  ISETP.GE.AND P1, PT, R26, UR4, PT ;  /* 0x000000041a007c0c */ /* 0x000fe4000bf26270 */
[----:B------:R-:W-:Y:S02]  /*5fa0*/  CS2R R24, SRZ ;  /* 0x0000000000187805 */ /* 0x000fe4000001ff00 */
[----:B------:R-:W-:Y:S02]  /*5fb0*/  ISETP.GE.AND P2, PT, R0, UR4, PT ;  /* 0x0000000400007c0c */ /* 0x000fe4000bf46270 */
[----:B------:R-:W-:-:S02]  /*5fc0*/  CS2R R4, SRZ ;  /* 0x0000000000047805 */ /* 0x000fc4000001ff00 */
[----:B------:R-:W-:-:S05]  /*5fd0*/  CS2R R6, SRZ ;  /* 0x0000000000067805 */ /* 0x000fca000001ff00 */
[----:B------:R0:W5:Y:S04]  /*5fe0*/  @!P1 LDG.E.64 R20, desc[UR56][R38.64] ;  /* 0x0000003826149981 */ /* 0x000168000c1e1b00 */
[----:B------:R0:W5:Y:S04]  /*5ff0*/  @!P2 LDG.E.64 R24, desc[UR56][R38.64+0x20] ;  /* 0x000020382618a981 */ /* 0x000168000c1e1b00 */
[----:B------:R0:W5:Y:S04]  /*6000*/  @!P1 LDG.E.64 R4, desc[UR56][R36.64] ;  /* 0x0000003824049981 */ /* 0x000168000c1e1b00 */
[----:B------:R0:W5:Y:S02]  /*6010*/  @!P2 LDG.E.64 R6, desc[UR56][R36.64+0x20] ;  /* 0x000020382406a981 */ /* 0x000164000c1e1b00 */
.L_x_385:
[----:B------:R-:W-:Y:S05]  /*6020*/  BSYNC B1 ;  /* 0x0000000000017941 */ /* 0x000fea0003800000 */
.L_x_384:
[----:B------:R-:W-:-:S03]  /*6030*/  UMOV UR4, 0xffffffff ;  /* 0xffffffff00047882 */ /* 0x000fc60000000000 */
[----:B------:R-:W-:Y:S05]  /*6040*/  BRA.DIV UR4, `(.L_x_386) ;  /* 0x000000ee04dc7947 */ /* 0x000fea000b800000 */
.L_x_556:
[----:B------:R-:W-:-:S03]  /*6050*/  UMOV UR4, 0xffffffff ;  /* 0xffffffff00047882 */ /* 0x000fc60000000000 */
[----:B------:R-:W-:Y:S05]  /*6060*/  BRA.DIV UR4, `(.L_x_387) ;  /* 0x000000ee04fc7947 */ /* 0x000fea000b800000 */
.L_x_559:
[----:B------:R-:W-:-:S03]  /*6070*/  UMOV UR4, 0xffffffff ;  /* 0xffffffff00047882 */ /* 0x000fc60000000000 */
[----:B------:R-:W-:Y:S05]  /*6080*/  BRA.DIV UR4, `(.L_x_388) ;  /* 0x000000f2041c7947 */ /* 0x000fea000b800000 */
.L_x_562:
[----:B------:R-:W-:-:S03]  /*6090*/  UMOV UR4, 0xffffffff ;  /* 0xffffffff00047882 */ /* 0x000fc60000000000 */
[----:B------:R-:W-:Y:S05]  /*60a0*/  BRA.DIV UR4, `(.L_x_389) ;  /* 0x000000f2043c7947 */ /* 0x000fea000b800000 */
.L_x_565:
[----:B------:R-:W1:Y:S01]  /*60b0*/  S2R R0, SR_TID.X ;  /* 0x0000000000007919 */ /* 0x000e620000002100 */
[----:B------:R-:W2:Y:S01]  /*60c0*/  SYNCS.PHASECHK.TRANS64.TRYWAIT P1, [R2+URZ+0x30800], R27 ;  /* 0x0308001b020075a7 */ /* 0x000ea2000802017f */
[----:B------:R-:W-:Y:S01]  /*60d0*/  LOP3.LUT P2, RZ, R32, 0x4, RZ, 0xc0, !PT ;  /* 0x0000000420ff7812 */ /* 0x000fe2000784c0ff */
[--C-:B-----5:R-:W-:Y:S01]  /*60e0*/  IMAD.MOV.U32 R8, RZ, RZ, R21.reuse ;  /* 0x000000ffff087224 */ /* 0x120fe200078e0015 */
[--C-:B0-----:R-:W-:Y:S01]  /*60f0*/  SHF.R.U64 R36, R20, 0x10, R21.reuse ;  /* 0x0000001014247819 */ /* 0x101fe20000001215 */
[----:B------:R-:W-:Y:S01]  /*6100*/  IMAD.MOV.U32 R11, RZ, RZ, R24 ;  /* 0x000000ffff0b7224 */ /* 0x000fe200078e0018 */
[----:B------:R-:W-:Y:S01]  /*6110*/  SHF.R.U32.HI R14, RZ, 0x10, R21 ;  /* 0x00000010ff0e7819 */ /* 0x000fe20000011615 */
[----:B------:R-:W-:Y:S01]  /*6120*/  IMAD.MOV.U32 R12, RZ, RZ, R6 ;  /* 0x000000ffff0c7224 */ /* 0x000fe200078e0006 */
[----:B------:R-:W-:Y:S01]  /*6130*/  MOV R33, R4 ;  /* 0x0000000400217202 */ /* 0x000fe20000000f00 */
[----:B------:R-:W-:Y:S01]  /*6140*/  IMAD.MOV.U32 R13, RZ, RZ, R25 ;  /* 0x000000ffff0d7224 */ /* 0x000fe200078e0019 */
[--C-:B------:R-:W-:Y:S01]  /*6150*/  SHF.R.U64 R37, R4, 0x10, R5.reuse ;  /* 0x0000001004257819 */ /* 0x100fe20000001205 */
[----:B------:R-:W-:Y:S01]  /*6160*/  BSSY B1, `(.L_x_390) ;  /* 0x000001b000017945 */ /* 0x000fe20003800000 */
[----:B------:R-:W-:-:S02]  /*6170*/  SHF.R.U32.HI R21, RZ, 0x10, R5 ;  /* 0x00000010ff157819 */ /* 0x000fc40000011605 */
[----:B------:R-:W-:Y:S02]  /*6180*/  MOV R34, R20 ;  /* 0x0000001400227202 */ /* 0x000fe40000000f00 */
[--C-:B------:R-:W-:Y:S02]  /*6190*/  SHF.R.U64 R15, R24, 0x10, R25.reuse ;  /* 0x00000010180f7819 */ /* 0x100fe40000001219 */
[----:B------:R-:W-:Y:S02]  /*61a0*/  SHF.R.U32.HI R20, RZ, 0x10, R25 ;  /* 0x00000010ff147819 */ /* 0x000fe40000011619 */
[----:B------:R-:W-:Y:S02]  /*61b0*/  SHF.R.U64 R6, R6, 0x10, R7 ;  /* 0x0000001006067819 */ /* 0x000fe40000001207 */
[----:B------:R-:W-:Y:S02]  /*61c0*/  PRMT R34, R34, 0x5410, R8 ;  /* 0x0000541022227816 */ /* 0x000fe40000000008 */
[----:B------:R-:W-:-:S02]  /*61d0*/  PRMT R12, R12, 0x5410, R11 ;  /* 0x000054100c0c7816 */ /* 0x000fc4000000000b */
[----:B------:R-:W-:Y:S02]  /*61e0*/  PRMT R36, R36, 0x5410, R14 ;  /* 0x0000541024247816 */ /* 0x000fe4000000000e */
[----:B------:R-:W-:Y:S02]  /*61f0*/  PRMT R8, R13, 0x5410, R20 ;  /* 0x000054100d087816 */ /* 0x000fe40000000014 */
[----:B------:R-:W-:Y:S01]  /*6200*/  PRMT R11, R15, 0x7610, R11 ;  /* 0x000076100f0b7816 */ /* 0x000fe2000000000b */
[----:B-1----:R-:W-:Y:S01]  /*6210*/  VIADD R10, R0, 0xffffff80 ;  /* 0xffffff80000a7836 */ /* 0x002fe20000000000 */
[----:B------:R-:W-:-:S04]  /*6220*/  PRMT R37, R37, 0x5410, R21 ;  /* 0x0000541025257816 */ /* 0x000fc80000000015 */
[----:B------:R-:W-:-:S04]  /*6230*/  SHF.R.S32.HI R0, RZ, 0x1f, R10 ;  /* 0x0000001fff007819 */ /* 0x000fc8000001140a */
[----:B------:R-:W-:Y:S01]  /*6240*/  LEA.HI R0, R0, R10, RZ, 0x5 ;  /* 0x0000000a00007211 */ /* 0x000fe200078f28ff */
[----:B------:R-:W-:Y:S02]  /*6250*/  IMAD.MOV.U32 R10, RZ, RZ, R5 ;  /* 0x000000ffff0a7224 */ /* 0x000fe400078e0005 */
[--C-:B------:R-:W-:Y:S01]  /*6260*/  IMAD.MOV.U32 R5, RZ, RZ, R7.reuse ;  /* 0x000000ffff057224 */ /* 0x100fe200078e0007 */
[----:B------:R-:W-:Y:S02]  /*6270*/  SHF.R.S32.HI R0, RZ, 0x5, R0 ;  /* 0x00000005ff007819 */ /* 0x000fe40000011400 */
[--C-:B------:R-:W-:Y:S02]  /*6280*/  PRMT R33, R33, 0x5410, R10.reuse ;  /* 0x0000541021217816 */ /* 0x100fe4000000000a */
[----:B------:R-:W-:Y:S01]  /*6290*/  SHF.R.U32.HI R7, RZ, 0x10, R7 ;  /* 0x00000010ff077819 */ /* 0x000fe20000011607 */
[----:B------:R-:W-:Y:S01]  /*62a0*/  IMAD R3, R0, 0x200, R3 ;  /* 0x0000020000037824 */ /* 0x000fe200078e0203 */
[----:B------:R-:W-:-:S03]  /*62b0*/  PRMT R10, R5, 0x7610, R10 ;  /* 0x00007610050a7816 */ /* 0x000fc6000000000a */
[----:B------:R-:W-:-:S04]  /*62c0*/  IMAD R3, R3, 0x2, R2 ;  /* 0x0000000203037824 */ /* 0x000fc800078e0202 */
[C---:B------:R-:W-:Y:S02]  /*62d0*/  VIADD R4, R3.reuse, 0xc400 ;  /* 0x0000c40003047836 */ /* 0x040fe40000000000 */
[----:B------:R-:W-:-:S03]  /*62e0*/  VIADD R0, R3, 0xc440 ;  /* 0x0000c44003007836 */ /* 0x000fc60000000000 */
[----:B------:R-:W-:Y:S01]  /*62f0*/  @P2 IADD3 R0, R4, -0x40, RZ ;  /* 0xffffffc004002810 */ /* 0x000fe20007ffe0ff */
[----:B--2---:R-:W-:Y:S06]  /*6300*/  @!P1 BRA `(.L_x_391) ;  /* 0x000000ec00cc9947 */ /* 0x004fec0003800000 */
.L_x_566:
[----:B------:R-:W-:Y:S05]  /*6310*/  BSYNC B1 ;  /* 0x0000000000017941 */ /* 0x000fea0003800000 */
.L_x_390:
[----:B------:R-:W-:Y:S01]  /*6320*/  BSSY B1, `(.L_x_392) ;  /* 0x0000058000017945 */ /* 0x000fe20003800000 */
[----:B------:R-:W-:Y:S02]  /*6330*/  PRMT R11, R11, 0x5410, R6 ;  /* 0x000054100b0b7816 */ /* 0x000fe40000000006 */
[----:B------:R-:W-:Y:S01]  /*6340*/  PRMT R10, R10, 0x5410, R7 ;  /* 0x000054100a0a7816 */ /* 0x000fe20000000007 */
[----:B------:R-:W-:Y:S06]  /*6350*/  @P0 BRA `(.L_x_393) ;  /* 0x0000000400500947 */ /* 0x000fec0003800000 */
[----:B------:R-:W1:Y:S01]  /*6360*/  LDC R5, c[0x0][0x3d4] ;  /* 0x0000f500ff057b82 */ /* 0x000e620000000800 */
[C---:B------:R-:W-:Y:S01]  /*6370*/  VIADD R4, R26.reuse, 0x10 ;  /* 0x000000101a047836 */ /* 0x040fe20000000000 */
[----:B------:R-:W-:Y:S01]  /*6380*/  BSSY B2, `(.L_x_394) ;  /* 0x000002a000027945 */ /* 0x000fe20003800000 */
[----:B-1----:R-:W-:-:S03]  /*6390*/  ISETP.GE.AND P0, PT, R26, R5, PT ;  /* 0x000000051a00720c */ /* 0x002fc60003f06270 */
[----:B------:R-:W-:-:S10]  /*63a0*/  ISETP.GE.AND P1, PT, R4, R5, PT ;  /* 0x000000050400720c */ /* 0x000fd40003f26270 */
[----:B------:R-:W-:Y:S05]  /*63b0*/  @P0 BRA `(.L_x_395) ;  /* 0x0000000000980947 */ /* 0x000fea0003800000 */
[----:B------:R-:W1:Y:S01]  /*63c0*/  LDS.128 R4, [R3+0xc400] ;  /* 0x00c4000003047984 */ /* 0x000e620000000c00 */
[----:B------:R-:W-:Y:S02]  /*63d0*/  HADD2.F32 R25, -RZ, R33.H0_H0 ;  /* 0x20000021ff197230 */ /* 0x000fe40000004100 */
[----:B------:R-:W-:Y:S02]  /*63e0*/  HADD2.F32 R21, -RZ, R34.H0_H0 ;  /* 0x20000022ff157230 */ /* 0x000fe40000004100 */
[----:B------:R-:W-:Y:S02]  /*63f0*/  HADD2.F32 R24, -RZ, R36.H0_H0 ;  /* 0x20000024ff187230 */ /* 0x000fe40000004100 */
[----:B0-----:R-:W-:Y:S02]  /*6400*/  HADD2.F32 R27, -RZ, R37.H0_H0 ;  /* 0x20000025ff1b7230 */ /* 0x001fe40000004100 */
[--C-:B-1----:R-:W-:Y:S02]  /*6410*/  HADD2.F32 R13, -RZ, R4.reuse.H0_H0 ;  /* 0x20000004ff0d7230 */ /* 0x102fe40000004100 */
[----:B------:R-:W-:-:S02]  /*6420*/  HADD2.F32 R4, -RZ, R4.H1_H1 ;  /* 0x30000004ff047230 */ /* 0x000fc40000004100 */
[--C-:B------:R-:W-:Y:S02]  /*6430*/  HADD2.F32 R14, -RZ, R5.reuse.H0_H0 ;  /* 0x20000005ff0e7230 */ /* 0x100fe40000004100 */
[----:B------:R-:W-:Y:S02]  /*6440*/  HADD2.F32 R5, -RZ, R5.H1_H1 ;  /* 0x30000005ff057230 */ /* 0x000fe40000004100 */
[C---:B------:R-:W-:Y:S01]  /*6450*/  FMUL.FTZ R28, R4.reuse, R25 ;  /* 0x00000019041c7220 */ /* 0x040fe20000410000 */
[----:B------:R-:W-:Y:S01]  /*6460*/  FMUL.FTZ R4, R4, R21 ;  /* 0x0000001504047220 */ /* 0x000fe20000410000 */
[--C-:B------:R-:W-:Y:S02]  /*6470*/  HADD2.F32 R15, -RZ, R6.reuse.H0_H0 ;  /* 0x20000006ff0f7230 */ /* 0x100fe40000004100 */
[----:B------:R-:W-:Y:S02]  /*6480*/  HADD2.F32 R20, -RZ, R7.H0_H0 ;  /* 0x20000007ff147230 */ /* 0x000fe40000004100 */
[----:B------:R-:W-:Y:S01]  /*6490*/  FMUL.FTZ R29, R5, R27 ;  /* 0x0000001b051d7220 */ /* 0x000fe20000410000 */
[C---:B------:R-:W-:Y:S01]  /*64a0*/  FFMA.FTZ R28, R13.reuse, R21, -R28 ;  /* 0x000000150d1c7223 */ /* 0x040fe2000001081c */
[----:B------:R-:W-:Y:S01]  /*64b0*/  FFMA.FTZ R25, R13, R25, R4 ;  /* 0x000000190d197223 */ /* 0x000fe20000010004 */
[----:B------:R-:W-:Y:S01]  /*64c0*/  FMUL.FTZ R31, R5, R24 ;  /* 0x00000018051f7220 */ /* 0x000fe20000410000 */
[----:B------:R-:W-:-:S02]  /*64d0*/  HADD2.F32 R6, -RZ, R6.H1_H1 ;  /* 0x30000006ff067230 */ /* 0x000fc40000004100 */
[C---:B------:R-:W-:Y:S01]  /*64e0*/  FFMA.FTZ R29, R14.reuse, R24, -R29 ;  /* 0x000000180e1d7223 */ /* 0x040fe2000001081d */
[----:B------:R-:W-:Y:S02]  /*64f0*/  HADD2.F32 R7, -RZ, R7.H1_H1 ;  /* 0x30000007ff077230 */ /* 0x000fe40000004100 */
[----:B------:R-:W-:Y:S01]  /*6500*/  FFMA.FTZ R14, R14, R27, R31 ;  /* 0x0000001b0e0e7223 */ /* 0x000fe2000001001f */
[----:B------:R-:W-:Y:S02]  /*6510*/  HADD2.F32 R13, -RZ, R33.H1_H1 ;  /* 0x30000021ff0d7230 */ /* 0x000fe40000004100 */
[----:B------:R-:W-:Y:S02]  /*6520*/  HADD2.F32 R4, -RZ, R34.H1_H1 ;  /* 0x30000022ff047230 */ /* 0x000fe40000004100 */
[----:B------:R-:W-:Y:S02]  /*6530*/  HADD2.F32 R21, -RZ, R37.H1_H1 ;  /* 0x30000025ff157230 */ /* 0x000fe40000004100 */
[----:B------:R-:W-:Y:S01]  /*6540*/  FMUL.FTZ R24, R6, R13 ;  /* 0x0000000d06187220 */ /* 0x000fe20000410000 */
[----:B------:R-:W-:-:S02]  /*6550*/  HADD2.F32 R5, -RZ, R36.H1_H1 ;  /* 0x30000024ff057230 */ /* 0x000fc40000004100 */
[-C--:B------:R-:W-:Y:S01]  /*6560*/  FMUL.FTZ R30, R6, R4.reuse ;  /* 0x00000004061e7220 */ /* 0x080fe20000410000 */
[----:B------:R-:W-:Y:S01]  /*6570*/  FMUL.FTZ R27, R7, R21 ;  /* 0x00000015071b7220 */ /* 0x000fe20000410000 */
[----:B------:R-:W-:Y:S01]  /*6580*/  FFMA.FTZ R6, R15, R4, -R24 ;  /* 0x000000040f067223 */ /* 0x000fe20000010818 */
[----:B------:R-:W-:Y:S01]  /*6590*/  FMUL.FTZ R32, R7, R5 ;  /* 0x0000000507207220 */ /* 0x000fe20000410000 */
[----:B------:R-:W-:Y:S01]  /*65a0*/  FFMA.FTZ R13, R15, R13, R30 ;  /* 0x0000000d0f0d7223 */ /* 0x000fe2000001001e */
[C---:B------:R-:W-:Y:S01]  /*65b0*/  FFMA.FTZ R7, R20.reuse, R5, -R27 ;  /* 0x0000000514077223 */ /* 0x040fe2000001081b */
[----:B------:R-:W-:Y:S01]  /*65c0*/  F2FP.F16.F32.PACK_AB R4, R25, R28 ;  /* 0x0000001c1904723e */ /* 0x000fe200000000ff */
[----:B------:R-:W-:Y:S01]  /*65d0*/  FFMA.FTZ R32, R20, R21, R32 ;  /* 0x0000001514207223 */ /* 0x000fe20000010020 */
[----:B------:R-:W-:Y:S02]  /*65e0*/  F2FP.F16.F32.PACK_AB R5, R14, R29 ;  /* 0x0000001d0e05723e */ /* 0x000fe400000000ff */
[----:B------:R-:W-:-:S02]  /*65f0*/  F2FP.F16.F32.PACK_AB R6, R13, R6 ;  /* 0x000000060d06723e */ /* 0x000fc400000000ff */
[----:B------:R-:W-:-:S05]  /*6600*/  F2FP.F16.F32.PACK_AB R7, R32, R7 ;  /* 0x000000072007723e */ /* 0x000fca00000000ff */
[----:B------:R1:W-:Y:S02]  /*6610*/  STS.128 [R3+0xc400], R4 ;  /* 0x00c4000403007388 */ /* 0x0003e40000000c00 */
.L_x_395:
[----:B------:R-:W-:Y:S05]  /*6620*/  BSYNC B2 ;  /* 0x0000000000027941 */ /* 0x000fea0003800000 */
.L_x_394:
[----:B------:R-:W-:Y:S05]  /*6630*/  @P1 BRA `(.L_x_393) ;  /* 0x0000000000981947 */ /* 0x000fea0003800000 */
[----:B-1----:R-:W1:Y:S01]  /*6640*/  LDS.128 R4, [R0] ;  /* 0x0000000000047984 */ /* 0x002e620000000c00 */
[--C-:B------:R-:W-:Y:S02]  /*6650*/  HADD2.F32 R25, -RZ, R12.reuse.H0_H0 ;  /* 0x2000000cff197230 */ /* 0x100fe40000004100 */
[----:B------:R-:W-:Y:S02]  /*6660*/  HADD2.F32 R21, -RZ, R12.H1_H1 ;  /* 0x3000000cff157230 */ /* 0x000fe40000004100 */
[--C-:B------:R-:W-:Y:S02]  /*6670*/  HADD2.F32 R24, -RZ, R11.reuse.H0_H0 ;  /* 0x2000000bff187230 */ /* 0x100fe40000004100 */
[----:B0-----:R-:W-:Y:S02]  /*6680*/  HADD2.F32 R27, -RZ, R11.H1_H1 ;  /* 0x3000000bff1b7230 */ /* 0x001fe40000004100 */
        /* <DEDUP_REMOVED lines=16> */
[----:B------:R-:W-:Y:S02]  /*6790*/  HADD2.F32 R13, -RZ, R10.H0_H0 ;  /* 0x2000000aff0d7230 */ /* 0x000fe40000004100 */
[----:B------:R-:W-:Y:S02]  /*67a0*/  HADD2.F32 R4, -RZ, R8.H0_H0 ;  /* 0x20000008ff047230 */ /* 0x000fe40000004100 */
        /* <DEDUP_REMOVED lines=14> */
[----:B------:R2:W-:Y:S02]  /*6890*/  STS.128 [R0], R4 ;  /* 0x0000000400007388 */ /* 0x0005e40000000c00 */
.L_x_393:
[----:B------:R-:W-:Y:S05]  /*68a0*/  BSYNC B1 ;  /* 0x0000000000017941 */ /* 0x000fea0003800000 */
.L_x_392:
[----:B-12---:R-:W-:-:S05]  /*68b0*/  VIADD R4, R18, 0x60 ;  /* 0x0000006012047836 */ /* 0x006fca0000000000 */
[----:B------:R-:W-:-:S13]  /*68c0*/  ISETP.GE.AND P0, PT, R4, R9, PT ;  /* 0x000000090400720c */ /* 0x000fda0003f06270 */
[----:B------:R-:W-:Y:S05]  /*68d0*/  @P0 BRA `(.L_x_396) ;  /* 0x00000014000c0947 */ /* 0x000fea0003800000 */
[----:B------:R-:W1:Y:S01]  /*68e0*/  LDC R5, c[0x0][0x3d4] ;  /* 0x0000f500ff057b82 */ /* 0x000e620000000800 */
[C---:B------:R-:W-:Y:S01]  /*68f0*/  VIADD R4, R26.reuse, 0x10 ;  /* 0x000000101a047836 */ /* 0x040fe20000000000 */
[----:B------:R-:W-:Y:S01]  /*6900*/  BSSY B1, `(.L_x_397) ;  /* 0x000002a000017945 */ /* 0x000fe20003800000 */
[----:B-1----:R-:W-:-:S03]  /*6910*/  ISETP.GE.AND P0, PT, R26, R5, PT ;  /* 0x000000051a00720c */ /* 0x002fc60003f06270 */
[----:B------:R-:W-:-:S10]  /*6920*/  ISETP.GE.AND P1, PT, R4, R5, PT ;  /* 0x000000050400720c */ /* 0x000fd40003f26270 */
[----:B------:R-:W-:Y:S05]  /*6930*/  @P0 BRA `(.L_x_398) ;  /* 0x0000000000980947 */ /* 0x000fea0003800000 */
[----:B------:R-:W1:Y:S01]  /*6940*/  LDS.128 R4, [R3+0xf400] ;  /* 0x00f4000003047984 */ /* 0x000e620000000c00 */
[----:B0-----:R-:W-:Y:S02]  /*6950*/  HADD2.F32 R27, -RZ, R33.H0_H0 ;  /* 0x20000021ff1b7230 */ /* 0x001fe40000004100 */
[----:B------:R-:W-:Y:S02]  /*6960*/  HADD2.F32 R21, -RZ, R34.H0_H0 ;  /* 0x20000022ff157230 */ /* 0x000fe40000004100 */
[----:B------:R-:W-:Y:S02]  /*6970*/  HADD2.F32 R29, -RZ, R37.H0_H0 ;  /* 0x20000025ff1d7230 */ /* 0x000fe40000004100 */
[----:B------:R-:W-:Y:S02]  /*6980*/  HADD2.F32 R25, -RZ, R36.H0_H0 ;  /* 0x20000024ff197230 */ /* 0x000fe40000004100 */
[----:B------:R-:W-:Y:S02]  /*6990*/  HADD2.F32 R30, -RZ, R33.H1_H1 ;  /* 0x30000021ff1e7230 */ /* 0x000fe40000004100 */
[----:B------:R-:W-:-:S02]  /*69a0*/  HADD2.F32 R28, -RZ, R34.H1_H1 ;  /* 0x30000022ff1c7230 */ /* 0x000fc40000004100 */
[--C-:B-1----:R-:W-:Y:S02]  /*69b0*/  HADD2.F32 R9, -RZ, R4.reuse.H0_H0 ;  /* 0x20000004ff097230 */ /* 0x102fe40000004100 */
[----:B------:R-:W-:Y:S02]  /*69c0*/  HADD2.F32 R4, -RZ, R4.H1_H1 ;  /* 0x30000004ff047230 */ /* 0x000fe40000004100 */
[--C-:B------:R-:W-:Y:S02]  /*69d0*/  HADD2.F32 R13, -RZ, R5.reuse.H0_H0 ;  /* 0x20000005ff0d7230 */ /* 0x100fe40000004100 */
[----:B------:R-:W-:Y:S02]  /*69e0*/  HADD2.F32 R5, -RZ, R5.H1_H1 ;  /* 0x30000005ff057230 */ /* 0x000fe40000004100 */
[-C--:B------:R-:W-:Y:S01]  /*69f0*/  FMUL.FTZ R20, R27, R4.reuse ;  /* 0x000000041b147220 */ /* 0x080fe20000410000 */
[----:B------:R-:W-:Y:S01]  /*6a00*/  FMUL.FTZ R24, R21, R4 ;  /* 0x0000000415187220 */ /* 0x000fe20000410000 */
[----:B------:R-:W-:-:S02]  /*6a10*/  HADD2.F32 R14, -RZ, R6.H0_H0 ;  /* 0x20000006ff0e7230 */ /* 0x000fc40000004100 */
[----:B------:R-:W-:Y:S01]  /*6a20*/  FMUL.FTZ R26, R29, R5 ;  /* 0x000000051d1a7220 */ /* 0x000fe20000410000 */
[----:B------:R-:W-:Y:S01]  /*6a30*/  FFMA.FTZ R4, R21, R9, -R20 ;  /* 0x0000000915047223 */ /* 0x000fe20000010814 */
[----:B------:R-:W-:Y:S01]  /*6a40*/  FMUL.FTZ R20, R25, R5 ;  /* 0x0000000519147220 */ /* 0x000fe20000410000 */
[--C-:B------:R-:W-:Y:S02]  /*6a50*/  HADD2.F32 R15, -RZ, R7.reuse.H0_H0 ;  /* 0x20000007ff0f7230 */ /* 0x100fe40000004100 */
[----:B------:R-:W-:Y:S01]  /*6a60*/  FFMA.FTZ R9, R27, R9, R24 ;  /* 0x000000091b097223 */ /* 0x000fe20000010018 */
[-C--:B------:R-:W-:Y:S01]  /*6a70*/  FFMA.FTZ R5, R25, R13.reuse, -R26 ;  /* 0x0000000d19057223 */ /* 0x080fe2000001081a */
[----:B------:R-:W-:Y:S02]  /*6a80*/  HADD2.F32 R6, -RZ, R6.H1_H1 ;  /* 0x30000006ff067230 */ /* 0x000fe40000004100 */
[----:B------:R-:W-:Y:S01]  /*6a90*/  FFMA.FTZ R20, R29, R13, R20 ;  /* 0x0000000d1d147223 */ /* 0x000fe20000010014 */
[----:B------:R-:W-:Y:S01]  /*6aa0*/  HADD2.F32 R7, -RZ, R7.H1_H1 ;  /* 0x30000007ff077230 */ /* 0x000fe20000004100 */
[----:B------:R-:W-:Y:S01]  /*6ab0*/  F2FP.F16.F32.PACK_AB R4, R9, R4 ;  /* 0x000000040904723e */ /* 0x000fe200000000ff */
[----:B------:R-:W-:-:S02]  /*6ac0*/  HADD2.F32 R27, -RZ, R37.H1_H1 ;  /* 0x30000025ff1b7230 */ /* 0x000fc40000004100 */
[-C--:B------:R-:W-:Y:S01]  /*6ad0*/  FMUL.FTZ R13, R30, R6.reuse ;  /* 0x000000061e0d7220 */ /* 0x080fe20000410000 */
[----:B------:R-:W-:Y:S02]  /*6ae0*/  HADD2.F32 R25, -RZ, R36.H1_H1 ;  /* 0x30000024ff197230 */ /* 0x000fe40000004100 */
[----:B------:R-:W-:Y:S01]  /*6af0*/  FMUL.FTZ R21, R28, R6 ;  /* 0x000000061c157220 */ /* 0x000fe20000410000 */
[----:B------:R-:W-:Y:S01]  /*6b00*/  F2FP.F16.F32.PACK_AB R5, R20, R5 ;  /* 0x000000051405723e */ /* 0x000fe200000000ff */
[-C--:B------:R-:W-:Y:S01]  /*6b10*/  FMUL.FTZ R24, R27, R7.reuse ;  /* 0x000000071b187220 */ /* 0x080fe20000410000 */
[-C--:B------:R-:W-:Y:S01]  /*6b20*/  FFMA.FTZ R6, R28, R14.reuse, -R13 ;  /* 0x0000000e1c067223 */ /* 0x080fe2000001080d */
[C---:B------:R-:W-:Y:S01]  /*6b30*/  FMUL.FTZ R26, R25.reuse, R7 ;  /* 0x00000007191a7220 */ /* 0x040fe20000410000 */
[----:B------:R-:W-:Y:S01]  /*6b40*/  FFMA.FTZ R21, R30, R14, R21 ;  /* 0x0000000e1e157223 */ /* 0x000fe20000010015 */
[-C--:B------:R-:W-:Y:S02]  /*6b50*/  FFMA.FTZ R7, R25, R15.reuse, -R24 ;  /* 0x0000000f19077223 */ /* 0x080fe40000010818 */
[----:B------:R-:W-:-:S02]  /*6b60*/  FFMA.FTZ R26, R27, R15, R26 ;  /* 0x0000000f1b1a7223 */ /* 0x000fc4000001001a */
[----:B------:R-:W-:-:S03]  /*6b70*/  F2FP.F16.F32.PACK_AB R6, R21, R6 ;  /* 0x000000061506723e */ /* 0x000fc600000000ff */
[----:B------:R-:W-:-:S05]  /*6b80*/  F2FP.F16.F32.PACK_AB R7, R26, R7 ;  /* 0x000000071a07723e */ /* 0x000fca00000000ff */
[----:B------:R1:W-:Y:S02]  /*6b90*/  STS.128 [R3+0xf400], R4 ;  /* 0x00f4000403007388 */ /* 0x0003e40000000c00 */
.L_x_398:
[----:B------:R-:W-:Y:S05]  /*6ba0*/  BSYNC B1 ;  /* 0x0000000000017941 */ /* 0x000fea0003800000 */
.L_x_397:
[----:B------:R-:W-:Y:S05]  /*6bb0*/  @P1 BRA `(.L_x_396) ;  /* 0x0000001000541947 */ /* 0x000fea0003800000 */
[----:B-1----:R-:W1:Y:S01]  /*6bc0*/  LDS.128 R4, [R0+0x3000] ;  /* 0x0030000000047984 */ /* 0x002e620000000c00 */
[--C-:B------:R-:W-:Y:S02]  /*6bd0*/  HADD2.F32 R21, -RZ, R12.reuse.H0_H0 ;  /* 0x2000000cff157230 */ /* 0x100fe40000004100 */
[----:B------:R-:W-:Y:S02]  /*6be0*/  HADD2.F32 R13, -RZ, R12.H1_H1 ;  /* 0x3000000cff0d7230 */ /* 0x000fe40000004100 */
[--C-:B------:R-:W-:Y:S02]  /*6bf0*/  HADD2.F32 R25, -RZ, R11.reuse.H1_H1 ;  /* 0x3000000bff197230 */ /* 0x100fe40000004100 */
[----:B------:R-:W-:Y:S02]  /*6c00*/  HADD2.F32 R15, -RZ, R11.H0_H0 ;  /* 0x2000000bff0f7230 */ /* 0x000fe40000004100 */
[--C-:B-1----:R-:W-:Y:S02]  /*6c10*/  HADD2.F32 R3, -RZ, R4.reuse.H0_H0 ;  /* 0x20000004ff037230 */ /* 0x102fe40000004100 */
[----:B------:R-:W-:-:S02]  /*6c20*/  HADD2.F32 R4, -RZ, R4.H1_H1 ;  /* 0x30000004ff047230 */ /* 0x000fc40000004100 */
[--C-:B------:R-:W-:Y:S02]  /*6c30*/  HADD2.F32 R9, -RZ, R5.reuse.H0_H0 ;  /* 0x20000005ff097230 */ /* 0x100fe40000004100 */
[----:B------:R-:W-:Y:S02]  /*6c40*/  HADD2.F32 R5, -RZ, R5.H1_H1 ;  /* 0x30000005ff057230 */ /* 0x000fe40000004100 */
[-C--:B------:R-:W-:Y:S01]  /*6c50*/  FMUL.FTZ R14, R21, R4.reuse ;  /* 0x00000004150e7220 */ /* 0x080fe20000410000 */
[----:B------:R-:W-:Y:S01]  /*6c60*/  FMUL.FTZ R20, R13, R4 ;  /* 0x000000040d147220 */ /* 0x000fe20000410000 */
[----:B------:R-:W-:Y:S02]  /*6c70*/  HADD2.F32 R11, -RZ, R6.H0_H0 ;  /* 0x20000006ff0b7230 */ /* 0x000fe40000004100 */
[----:B------:R-:W-:Y:S01]  /*6c80*/  FMUL.FTZ R24, R25, R5 ;  /* 0x0000000519187220 */ /* 0x000fe20000410000 */
[----:B------:R-:W-:Y:S01]  /*6c90*/  FFMA.FTZ R4, R13, R3, -R14 ;  /* 0x000000030d047223 */ /* 0x000fe2000001080e */
[----:B------:R-:W-:Y:S01]  /*6ca0*/  FMUL.FTZ R14, R15, R5 ;  /* 0x000000050f0e7220 */ /* 0x000fe20000410000 */
[----:B------:R-:W-:-:S02]  /*6cb0*/  HADD2.F32 R12, -RZ, R7.H0_H0 ;  /* 0x20000007ff0c7230 */ /* 0x000fc40000004100 */
[----:B------:R-:W-:Y:S01]  /*6cc0*/  FFMA.FTZ R3, R21, R3, R20 ;  /* 0x0000000315037223 */ /* 0x000fe20000010014 */
[-C--:B------:R-:W-:Y:S01]  /*6cd0*/  FFMA.FTZ R5, R15, R9.reuse, -R24 ;  /* 0x000000090f057223 */ /* 0x080fe20000010818 */
[----:B------:R-:W-:Y:S02]  /*6ce0*/  HADD2.F32 R6, -RZ, R6.H1_H1 ;  /* 0x30000006ff067230 */ /* 0x000fe40000004100 */
[----:B------:R-:W-:Y:S01]  /*6cf0*/  FFMA.FTZ R14, R25, R9, R14 ;  /* 0x00000009190e7223 */ /* 0x000fe2000001000e */
[----:B------:R-:W-:Y:S01]  /*6d00*/  HADD2.F32 R7, -RZ, R7.H1_H1 ;  /* 0x30000007ff077230 */ /* 0x000fe20000004100 */
[----:B------:R-:W-:Y:S01]  /*6d10*/  F2FP.F16.F32.PACK_AB R4, R3, R4 ;  /* 0x000000040304723e */ /* 0x000fe200000000ff */
[--C-:B------:R-:W-:Y:S02]  /*6d20*/  HADD2.F32 R21, -RZ, R10.reuse.H0_H0 ;  /* 0x2000000aff157230 */ /* 0x100fe40000004100 */
[----:B------:R-:W-:Y:S01]  /*6d30*/  HADD2.F32 R24, -RZ, R10.H1_H1 ;  /* 0x3000000aff187230 */ /* 0x000fe20000004100 */
[----:B------:R-:W-:Y:S01]  /*6d40*/  F2FP.F16.F32.PACK_AB R5, R14, R5 ;  /* 0x000000050e05723e */ /* 0x000fe200000000ff */
[----:B------:R-:W-:-:S02]  /*6d50*/  HADD2.F32 R15, -RZ, R8.H0_H0 ;  /* 0x20000008ff0f7230 */ /* 0x000fc40000004100 */
[----:B------:R-:W-:Y:S02]  /*6d60*/  HADD2.F32 R20, -RZ, R8.H1_H1 ;  /* 0x30000008ff147230 */ /* 0x000fe40000004100 */
[-C--:B------:R-:W-:Y:S01]  /*6d70*/  FMUL.FTZ R8, R21, R6.reuse ;  /* 0x0000000615087220 */ /* 0x080fe20000410000 */
[-C--:B------:R-:W-:Y:S01]  /*6d80*/  FMUL.FTZ R9, R24, R7.reuse ;  /* 0x0000000718097220 */ /* 0x080fe20000410000 */
[C---:B------:R-:W-:Y:S01]  /*6d90*/  FMUL.FTZ R10, R15.reuse, R6 ;  /* 0x000000060f0a7220 */ /* 0x040fe20000410000 */
[C---:B------:R-:W-:Y:S01]  /*6da0*/  FMUL.FTZ R13, R20.reuse, R7 ;  /* 0x00000007140d7220 */ /* 0x040fe20000410000 */
[-C--:B------:R-:W-:Y:S01]  /*6db0*/  FFMA.FTZ R6, R15, R11.reuse, -R8 ;  /* 0x0000000b0f067223 */ /* 0x080fe20000010808 */
[-C--:B------:R-:W-:Y:S01]  /*6dc0*/  FFMA.FTZ R7, R20, R12.reuse, -R9 ;  /* 0x0000000c14077223 */ /* 0x080fe20000010809 */
[----:B------:R-:W-:Y:S01]  /*6dd0*/  FFMA.FTZ R11, R21, R11, R10 ;  /* 0x0000000b150b7223 */ /* 0x000fe2000001000a */
[----:B------:R-:W-:-:S04]  /*6de0*/  FFMA.FTZ R12, R24, R12, R13 ;  /* 0x0000000c180c7223 */ /* 0x000fc8000001000d */
[----:B------:R-:W-:Y:S02]  /*6df0*/  F2FP.F16.F32.PACK_AB R6, R11, R6 ;  /* 0x000000060b06723e */ /* 0x000fe400000000ff */
[----:B------:R-:W-:-:S05]  /*6e00*/  F2FP.F16.F32.PACK_AB R7, R12, R7 ;  /* 0x000000070c07723e */ /* 0x000fca00000000ff */
[----:B------:R2:W-:Y:S01]  /*6e10*/  STS.128 [R0+0x3000], R4 ;  /* 0x0030000400007388 */ /* 0x0005e20000000c00 */
[----:B------:R-:W-:Y:S05]  /*6e20*/  BRA `(.L_x_396) ;  /* 0x0000000c00b87947 */ /* 0x000fea0003800000 */
.L_x_383:
[----:B------:R-:W0:Y:S01]  /*6e30*/  LDC R21, c[0x0][0x3d4] ;  /* 0x0000f500ff157b82 */ /* 0x000e220000000800 */
[----:B------:R-:W-:Y:S01]  /*6e40*/  IMAD R25, R33, -0xc0, R25 ;  /* 0xffffff4021197824 */ /* 0x000fe200078e0219 */
[----:B------:R-:W2:Y:S01]  /*6e50*/  LDL R8, [R1+0x50] ;  /* 0x0000500001087983 */ /* 0x000ea20000100800 */
[----:B------:R-:W-:Y:S02]  /*6e60*/  CS2R R4, SRZ ;  /* 0x0000000000047805 */ /* 0x000fe4000001ff00 */
[----:B------:R-:W-:Y:S02]  /*6e70*/  CS2R R6, SRZ ;  /* 0x0000000000067805 */ /* 0x000fe4000001ff00 */
[----:B------:R-:W-:Y:S02]  /*6e80*/  CS2R R26, SRZ ;  /* 0x00000000001a7805 */ /* 0x000fe4000001ff00 */
[----:B------:R-:W-:Y:S02]  /*6e90*/  VIMNMX R3, R25, 0xc0, PT ;  /* 0x000000c019037848 */ /* 0x000fe40003fe0100 */
[----:B------:R-:W-:-:S02]  /*6ea0*/  CS2R R24, SRZ ;  /* 0x0000000000187805 */ /* 0x000fc4000001ff00 */
[----:B0-----:R-:W-:-:S04]  /*6eb0*/  ISETP.GE.AND P0, PT, R16, R21, PT ;  /* 0x000000151000720c */ /* 0x001fc80003f06270 */
[----:B------:R-:W-:-:S13]  /*6ec0*/  ISETP.GE.OR P1, PT, R18, R3, P0 ;  /* 0x000000031200720c */ /* 0x000fda0000726670 */
[----:B------:R0:W5:Y:S04]  /*6ed0*/  @!P1 LDG.E.128 R4, desc[UR56][R42.64] ;  /* 0x000000382a049981 */ /* 0x000168000c1e1d00 */
[----:B------:R0:W5:Y:S01]  /*6ee0*/  @!P1 LDG.E.128 R24, desc[UR56][R40.64] ;  /* 0x0000003828189981 */ /* 0x000162000c1e1d00 */
[----:B------:R-:W-:Y:S01]  /*6ef0*/  UMOV UR4, 0xffffffff ;  /* 0xffffffff00047882 */ /* 0x000fe20000000000 */
[----:B--2---:R-:W-:Y:S02]  /*6f00*/  LEA.HI R0, R8, R8, RZ, 0x1 ;  /* 0x0000000808007211 */ /* 0x004fe400078f08ff */
[----:B0-----:R-:W-:Y:S05]  /*6f10*/  BRA.DIV UR4, `(.L_x_399) ;  /* 0x000000e204dc7947 */ /* 0x001fea000b800000 */
.L_x_569:
[----:B------:R-:W-:Y:S01]  /*6f20*/  UMOV UR4, 0xffffffff ;  /* 0xffffffff00047882 */ /* 0x000fe20000000000 */
[----:B------:R-:W-:Y:S02]  /*6f30*/  LOP3.LUT R0, R0, 0xfffffffe, RZ, 0xc0, !PT ;  /* 0xfffffffe00007812 */ /* 0x000fe400078ec0ff */
[----:B------:R-:W-:Y:S05]  /*6f40*/  BRA.DIV UR4, `(.L_x_400) ;  /* 0x000000e204f87947 */ /* 0x000fea000b800000 */
.L_x_572:
[----:B------:R-:W-:Y:S01]  /*6f50*/  UMOV UR4, 0xffffffff ;  /* 0xffffffff00047882 */ /* 0x000fe20000000000 */
[----:B------:R-:W-:Y:S02]  /*6f60*/  IMAD.IADD R0, R8, 0x1, -R0 ;  /* 0x0000000108007824 */ /* 0x000fe400078e0a00 */
[----:B------:R-:W-:Y:S05]  /*6f70*/  BRA.DIV UR4, `(.L_x_401) ;  /* 0x000000e604147947 */ /* 0x000fea000b800000 */
.L_x_575:
[----:B------:R-:W-:Y:S01]  /*6f80*/  UMOV UR4, 0xffffffff ;  /* 0xffffffff00047882 */ /* 0x000fe20000000000 */
[----:B------:R-:W-:Y:S02]  /*6f90*/  SHF.L.U32 R9, R0, 0x1f, RZ ;  /* 0x0000001f00097819 */ /* 0x000fe400000006ff */
[----:B------:R-:W-:Y:S05]  /*6fa0*/  BRA.DIV UR4, `(.L_x_402) ;  /* 0x000000e604307947 */ /* 0x000fea000b800000 */
.L_x_578:
[----:B------:R-:W0:Y:S01]  /*6fb0*/  SYNCS.PHASECHK.TRANS64.TRYWAIT P1, [R2+URZ+0x30800], R9 ;  /* 0x03080009020075a7 */ /* 0x000e22000802017f */
[C---:B------:R-:W-:Y:S01]  /*6fc0*/  VIADD R0, R18.reuse, 0x60 ;  /* 0x0000006012007836 */ /* 0x040fe20000000000 */
[-C--:B------:R-:W-:Y:S01]  /*6fd0*/  ISETP.GE.OR P2, PT, R18, R3.reuse, P0 ;  /* 0x000000031200720c */ /* 0x080fe20000746670 */
[----:B-----5:R-:W-:Y:S01]  /*6fe0*/  IMAD.MOV.U32 R15, RZ, RZ, R5 ;  /* 0x000000ffff0f7224 */ /* 0x020fe200078e0005 */
[----:B------:R-:W-:Y:S01]  /*6ff0*/  MOV R20, R4 ;  /* 0x0000000400147202 */ /* 0x000fe20000000f00 */
[----:B------:R-:W-:Y:S01]  /*7000*/  IMAD.MOV.U32 R12, RZ, RZ, R6 ;  /* 0x000000ffff0c7224 */ /* 0x000fe200078e0006 */
[----:B------:R-:W-:Y:S01]  /*7010*/  ISETP.GE.OR P0, PT, R0, R3, P0 ;  /* 0x000000030000720c */ /* 0x000fe20000706670 */
[----:B------:R-:W-:Y:S01]  /*7020*/  IMAD.MOV.U32 R0, RZ, RZ, R7 ;  /* 0x000000ffff007224 */ /* 0x000fe200078e0007 */
[--C-:B------:R-:W-:Y:S01]  /*7030*/  SHF.R.U64 R3, R4, 0x10, R5.reuse ;  /* 0x0000001004037819 */ /* 0x100fe20000001205 */
[----:B------:R-:W-:Y:S01]  /*7040*/  IMAD.MOV.U32 R45, RZ, RZ, R24 ;  /* 0x000000ffff2d7224 */ /* 0x000fe200078e0018 */
[----:B------:R-:W-:Y:S01]  /*7050*/  SHF.R.U32.HI R13, RZ, 0x10, R5 ;  /* 0x00000010ff0d7819 */ /* 0x000fe20000011605 */
[----:B------:R-:W-:Y:S01]  /*7060*/  BSSY B1, `(.L_x_403) ;  /* 0x0000017000017945 */ /* 0x000fe20003800000 */
[----:B------:R-:W-:-:S02]  /*7070*/  SHF.R.U64 R4, R6, 0x10, R7 ;  /* 0x0000001006047819 */ /* 0x000fc40000001207 */
[----:B------:R-:W-:Y:S02]  /*7080*/  SHF.R.U32.HI R5, RZ, 0x10, R7 ;  /* 0x00000010ff057819 */ /* 0x000fe40000011607 */
[--C-:B------:R-:W-:Y:S02]  /*7090*/  PRMT R15, R15, 0x5410, R3.reuse ;  /* 0x000054100f0f7816 */ /* 0x100fe40000000003 */
[----:B------:R-:W-:Y:S01]  /*70a0*/  PRMT R3, R4, 0x7610, R3 ;  /* 0x0000761004037816 */ /* 0x000fe20000000003 */
[----:B------:R-:W-:Y:S01]  /*70b0*/  IMAD.MOV.U32 R4, RZ, RZ, R25 ;  /* 0x000000ffff047224 */ /* 0x000fe200078e0019 */
[----:B------:R-:W-:Y:S01]  /*70c0*/  PRMT R0, R5, 0x5410, R0 ;  /* 0x0000541005007816 */ /* 0x000fe20000000000 */
[----:B------:R-:W-:Y:S01]  /*70d0*/  IMAD.MOV.U32 R5, RZ, RZ, R27 ;  /* 0x000000ffff057224 */ /* 0x000fe200078e001b */
[----:B------:R-:W-:Y:S02]  /*70e0*/  PRMT R20, R20, 0x5410, R20 ;  /* 0x0000541014147816 */ /* 0x000fe40000000014 */
[----:B------:R-:W-:-:S02]  /*70f0*/  PRMT R12, R12, 0x5410, R12 ;  /* 0x000054100c0c7816 */ /* 0x000fc4000000000c */
[--C-:B------:R-:W-:Y:S02]  /*7100*/  SHF.R.U64 R6, R24, 0x10, R25.reuse ;  /* 0x0000001018067819 */ /* 0x100fe40000001219 */
[----:B------:R-:W-:Y:S02]  /*7110*/  SHF.R.U32.HI R7, RZ, 0x10, R25 ;  /* 0x00000010ff077819 */ /* 0x000fe40000011619 */
[----:B------:R-:W-:Y:S02]  /*7120*/  MOV R14, R26 ;  /* 0x0000001a000e7202 */ /* 0x000fe40000000f00 */
[--C-:B------:R-:W-:Y:S02]  /*7130*/  SHF.R.U64 R8, R26, 0x10, R27.reuse ;  /* 0x000000101a087819 */ /* 0x100fe4000000121b */
[----:B------:R-:W-:Y:S02]  /*7140*/  SHF.R.U32.HI R10, RZ, 0x10, R27 ;  /* 0x00000010ff0a7819 */ /* 0x000fe4000001161b */
[----:B------:R-:W-:Y:S01]  /*7150*/  PRMT R20, R4, 0x7610, R20 ;  /* 0x0000761004147816 */ /* 0x000fe20000000014 */
[----:B------:R-:W-:Y:S01]  /*7160*/  IMAD.IADD R4, R16, 0x1, R21 ;  /* 0x0000000110047824 */ /* 0x000fe200078e0215 */
[----:B------:R-:W-:-:S02]  /*7170*/  PRMT R45, R45, 0x5410, R6 ;  /* 0x000054102d2d7816 */ /* 0x000fc40000000006 */
[----:B------:R-:W-:Y:S02]  /*7180*/  PRMT R14, R14, 0x5410, R7 ;  /* 0x000054100e0e7816 */ /* 0x000fe40000000007 */
[----:B------:R-:W-:Y:S02]  /*7190*/  PRMT R3, R3, 0x5410, R5 ;  /* 0x0000541003037816 */ /* 0x000fe40000000005 */
[----:B------:R-:W-:Y:S02]  /*71a0*/  PRMT R13, R13, 0x5410, R8 ;  /* 0x000054100d0d7816 */ /* 0x000fe40000000008 */
[----:B------:R-:W-:Y:S01]  /*71b0*/  PRMT R12, R10, 0x7610, R12 ;  /* 0x000076100a0c7816 */ /* 0x000fe2000000000c */
[----:B0-----:R-:W-:Y:S06]  /*71c0*/  @!P1 BRA `(.L_x_404) ;  /* 0x000000e000d09947 */ /* 0x001fec0003800000 */
.L_x_579:
[----:B------:R-:W-:Y:S05]  /*71d0*/  BSYNC B1 ;  /* 0x0000000000017941 */ /* 0x000fea0003800000 */
.L_x_403:
[----:B------:R-:W-:Y:S01]  /*71e0*/  BSSY B1, `(.L_x_405) ;  /* 0x000005f000017945 */ /* 0x000fe20003800000 */
[----:B------:R-:W-:-:S03]  /*71f0*/  LOP3.LUT R24, R4, 0x38, RZ, 0xc0, !PT ;  /* 0x0000003804187812 */ /* 0x000fc600078ec0ff */
[----:B------:R-:W-:Y:S05]  /*7200*/  @P2 BRA `(.L_x_406) ;  /* 0x0000000400702947 */ /* 0x000fea0003800000 */
[----:B------:R-:W2:Y:S01]  /*7210*/  LDL R6, [R1+0x28] ;  /* 0x0000280001067983 */ /* 0x000ea20000100800 */
[----:B------:R-:W1:Y:S02]  /*7220*/  S2R R5, SR_TID.X ;  /* 0x0000000000057919 */ /* 0x000e640000002100 */
[----:B-1----:R-:W-:-:S05]  /*7230*/  VIADD R5, R5, 0xffffff80 ;  /* 0xffffff8005057836 */ /* 0x002fca0000000000 */
[----:B------:R-:W-:-:S04]  /*7240*/  SHF.R.S32.HI R10, RZ, 0x1f, R5 ;  /* 0x0000001fff0a7819 */ /* 0x000fc80000011405 */
[----:B------:R-:W-:-:S04]  /*7250*/  LEA.HI R10, R10, R5, RZ, 0x5 ;  /* 0x000000050a0a7211 */ /* 0x000fc800078f28ff */
[----:B------:R-:W-:Y:S01]  /*7260*/  SHF.R.S32.HI R10, RZ, 0x5, R10 ;  /* 0x00000005ff0a7819 */ /* 0x000fe2000001140a */
[--C-:B------:R-:W-:Y:S02]  /*7270*/  HADD2.F32 R34, -RZ, R45.reuse.H0_H0 ;  /* 0x2000002dff227230 */ /* 0x100fe40000004100 */
[----:B------:R-:W-:Y:S02]  /*7280*/  HADD2.F32 R32, -RZ, R20.H1_H1 ;  /* 0x30000014ff207230 */ /* 0x000fe40000004100 */
[----:B------:R-:W-:Y:S02]  /*7290*/  HADD2.F32 R37, -RZ, R45.H1_H1 ;  /* 0x3000002dff257230 */ /* 0x000fe40000004100 */
[----:B------:R-:W-:Y:S02]  /*72a0*/  HADD2.F32 R33, -RZ, R15.H1_H1 ;  /* 0x3000000fff217230 */ /* 0x000fe40000004100 */
[----:B--2---:R-:W-:-:S05]  /*72b0*/  IMAD.SHL.U32 R4, R6, 0x40, RZ ;  /* 0x0000004006047824 */ /* 0x004fca00078e00ff */
[----:B------:R-:W-:-:S04]  /*72c0*/  LOP3.LUT R7, R4, 0x1c0, RZ, 0xc0, !PT ;  /* 0x000001c004077812 */ /* 0x000fc800078ec0ff */
[--C-:B0-----:R-:W-:Y:S02]  /*72d0*/  SHF.R.U32.HI R9, RZ, 0x3, R7.reuse ;  /* 0x00000003ff097819 */ /* 0x101fe40000011607 */
[----:B------:R-:W-:Y:S02]  /*72e0*/  LOP3.LUT R4, R7, 0x38, R16, 0xf8, !PT ;  /* 0x0000003807047812 */ /* 0x000fe400078ef810 */
[----:B------:R-:W-:Y:S02]  /*72f0*/  LOP3.LUT R8, R9, R24, R7, 0x1e, !PT ;  /* 0x0000001809087212 */ /* 0x000fe400078e1e07 */
[----:B------:R-:W-:-:S03]  /*7300*/  LOP3.LUT R4, R4, R9, RZ, 0x3c, !PT ;  /* 0x0000000904047212 */ /* 0x000fc600078e3cff */
[C---:B------:R-:W-:Y:S02]  /*7310*/  IMAD R9, R10.reuse, 0x200, R8 ;  /* 0x000002000a097824 */ /* 0x040fe400078e0208 */
[----:B------:R-:W-:Y:S02]  /*7320*/  IMAD R5, R10, 0x200, R4 ;  /* 0x000002000a057824 */ /* 0x000fe400078e0204 */
[----:B------:R-:W-:-:S03]  /*7330*/  IMAD R44, R9, 0x2, R2 ;  /* 0x00000002092c7824 */ /* 0x000fc600078e0202 */
[----:B------:R-:W-:Y:S02]  /*7340*/  LEA R42, R5, R2, 0x1 ;  /* 0x00000002052a7211 */ /* 0x000fe400078e08ff */
[----:B------:R-:W0:Y:S04]  /*7350*/  LDS.128 R8, [R44+0xc400] ;  /* 0x00c400002c087984 */ /* 0x000e280000000c00 */
[----:B------:R-:W1:Y:S01]  /*7360*/  LDS.128 R4, [R42+0xc400] ;  /* 0x00c400002a047984 */ /* 0x000e620000000c00 */
[----:B0-----:R-:W-:Y:S02]  /*7370*/  HADD2.F32 R28, -RZ, R8.H0_H0 ;  /* 0x20000008ff1c7230 */ /* 0x001fe40000004100 */
[----:B-1----:R-:W-:-:S03]  /*7380*/  HADD2.F32 R21, -RZ, R4.H0_H0 ;  /* 0x20000004ff157230 */ /* 0x002fc60000004100 */
[C---:B------:R-:W-:Y:S01]  /*7390*/  FMUL.FTZ R36, R28.reuse, R34 ;  /* 0x000000221c247220 */ /* 0x040fe20000410000 */
[-C--:B------:R-:W-:Y:S01]  /*73a0*/  FMUL.FTZ R28, R28, R32.reuse ;  /* 0x000000201c1c7220 */ /* 0x080fe20000410000 */
[----:B------:R-:W-:Y:S02]  /*73b0*/  HADD2.F32 R8, -RZ, R8.H1_H1 ;  /* 0x30000008ff087230 */ /* 0x000fe40000004100 */
[C---:B------:R-:W-:Y:S01]  /*73c0*/  FFMA.FTZ R36, R21.reuse, R32, -R36 ;  /* 0x0000002015247223 */ /* 0x040fe20000010824 */
[----:B------:R-:W-:Y:S02]  /*73d0*/  HADD2.F32 R29, -RZ, R9.H0_H0 ;  /* 0x20000009ff1d7230 */ /* 0x000fe40000004100 */
[----:B------:R-:W-:Y:S01]  /*73e0*/  FFMA.FTZ R34, R21, R34, R28 ;  /* 0x0000002215227223 */ /* 0x000fe2000001001c */
[----:B------:R-:W-:Y:S02]  /*73f0*/  HADD2.F32 R32, -RZ, R20.H0_H0 ;  /* 0x20000014ff207230 */ /* 0x000fe40000004100 */
[----:B------:R-:W-:-:S02]  /*7400*/  HADD2.F32 R28, -RZ, R15.H0_H0 ;  /* 0x2000000fff1c7230 */ /* 0x000fc40000004100 */
[C---:B------:R-:W-:Y:S01]  /*7410*/  FMUL.FTZ R39, R8.reuse, R37 ;  /* 0x0000002508277220 */ /* 0x040fe20000410000 */
[----:B------:R-:W-:Y:S02]  /*7420*/  HADD2.F32 R4, -RZ, R4.H1_H1 ;  /* 0x30000004ff047230 */ /* 0x000fe40000004100 */
[-C--:B------:R-:W-:Y:S01]  /*7430*/  FMUL.FTZ R21, R8, R33.reuse ;  /* 0x0000002108157220 */ /* 0x080fe20000410000 */
[----:B------:R-:W-:Y:S02]  /*7440*/  HADD2.F32 R25, -RZ, R5.H0_H0 ;  /* 0x20000005ff197230 */ /* 0x000fe40000004100 */
[C---:B------:R-:W-:Y:S01]  /*7450*/  FMUL.FTZ R38, R29.reuse, R32 ;  /* 0x000000201d267220 */ /* 0x040fe20000410000 */
[----:B------:R-:W-:Y:S01]  /*7460*/  FMUL.FTZ R29, R29, R28 ;  /* 0x0000001c1d1d7220 */ /* 0x000fe20000410000 */
[C---:B------:R-:W-:Y:S01]  /*7470*/  FFMA.FTZ R39, R4.reuse, R33, -R39 ;  /* 0x0000002104277223 */ /* 0x040fe20000010827 */
[----:B------:R-:W-:Y:S01]  /*7480*/  FFMA.FTZ R37, R4, R37, R21 ;  /* 0x0000002504257223 */ /* 0x000fe20000010015 */
[----:B------:R-:W-:-:S02]  /*7490*/  HADD2.F32 R9, -RZ, R9.H1_H1 ;  /* 0x30000009ff097230 */ /* 0x000fc40000004100 */
[C---:B------:R-:W-:Y:S01]  /*74a0*/  FFMA.FTZ R38, R25.reuse, R28, -R38 ;  /* 0x0000001c19267223 */ /* 0x040fe20000010826 */
[----:B------:R-:W-:Y:S02]  /*74b0*/  HADD2.F32 R8, -RZ, R14.H1_H1 ;  /* 0x3000000eff087230 */ /* 0x000fe40000004100 */
[----:B------:R-:W-:Y:S01]  /*74c0*/  FFMA.FTZ R32, R25, R32, R29 ;  /* 0x0000002019207223 */ /* 0x000fe2000001001d */
[----:B------:R-:W-:Y:S02]  /*74d0*/  HADD2.F32 R4, -RZ, R13.H0_H0 ;  /* 0x2000000dff047230 */ /* 0x000fe40000004100 */
[----:B------:R-:W-:Y:S02]  /*74e0*/  HADD2.F32 R30, -RZ, R10.H0_H0 ;  /* 0x2000000aff1e7230 */ /* 0x000fe40000004100 */
[----:B------:R-:W-:Y:S02]  /*74f0*/  HADD2.F32 R25, -RZ, R14.H0_H0 ;  /* 0x2000000eff197230 */ /* 0x000fe40000004100 */
[----:B------:R-:W-:-:S02]  /*7500*/  HADD2.F32 R21, -RZ, R12.H1_H1 ;  /* 0x3000000cff157230 */ /* 0x000fc40000004100 */
[C---:B------:R-:W-:Y:S01]  /*7510*/  FMUL.FTZ R28, R9.reuse, R8 ;  /* 0x00000008091c7220 */ /* 0x040fe20000410000 */
[----:B------:R-:W-:Y:S02]  /*7520*/  HADD2.F32 R5, -RZ, R5.H1_H1 ;  /* 0x30000005ff057230 */ /* 0x000fe40000004100 */
[----:B------:R-:W-:Y:S01]  /*7530*/  FMUL.FTZ R40, R9, R4 ;  /* 0x0000000409287220 */ /* 0x000fe20000410000 */
[----:B------:R-:W-:Y:S02]  /*7540*/  HADD2.F32 R26, -RZ, R6.H0_H0 ;  /* 0x20000006ff1a7230 */ /* 0x000fe40000004100 */
[C---:B------:R-:W-:Y:S01]  /*7550*/  FMUL.FTZ R43, R30.reuse, R25 ;  /* 0x000000191e2b7220 */ /* 0x040fe20000410000 */
[----:B------:R-:W-:Y:S02]  /*7560*/  HADD2.F32 R10, -RZ, R10.H1_H1 ;  /* 0x3000000aff0a7230 */ /* 0x000fe40000004100 */
[----:B------:R-:W-:Y:S01]  /*7570*/  FMUL.FTZ R30, R30, R21 ;  /* 0x000000151e1e7220 */ /* 0x000fe20000410000 */
[----:B------:R-:W-:-:S02]  /*7580*/  HADD2.F32 R29, -RZ, R13.H1_H1 ;  /* 0x3000000dff1d7230 */ /* 0x000fc40000004100 */
[----:B------:R-:W-:Y:S02]  /*7590*/  HADD2.F32 R9, -RZ, R3.H0_H0 ;  /* 0x20000003ff097230 */ /* 0x000fe40000004100 */
[C---:B------:R-:W-:Y:S01]  /*75a0*/  FFMA.FTZ R33, R5.reuse, R4, -R28 ;  /* 0x0000000405217223 */ /* 0x040fe2000001081c */
[----:B------:R-:W-:Y:S01]  /*75b0*/  FFMA.FTZ R41, R5, R8, R40 ;  /* 0x0000000805297223 */ /* 0x000fe20000010028 */
[----:B------:R-:W-:Y:S01]  /*75c0*/  FFMA.FTZ R43, R26, R21, -R43 ;  /* 0x000000151a2b7223 */ /* 0x000fe2000001082b */
[----:B------:R-:W-:Y:S02]  /*75d0*/  HADD2.F32 R6, -RZ, R6.H1_H1 ;  /* 0x30000006ff067230 */ /* 0x000fe40000004100 */
[----:B------:R-:W-:Y:S01]  /*75e0*/  FMUL.FTZ R5, R10, R29 ;  /* 0x0000001d0a057220 */ /* 0x000fe20000410000 */
[--C-:B------:R-:W-:Y:S02]  /*75f0*/  HADD2.F32 R31, -RZ, R11.reuse.H0_H0 ;  /* 0x2000000bff1f7230 */ /* 0x100fe40000004100 */
[----:B------:R-:W-:Y:S01]  /*7600*/  FFMA.FTZ R30, R26, R25, R30 ;  /* 0x000000191a1e7223 */ /* 0x000fe2000001001e */
[----:B------:R-:W-:Y:S01]  /*7610*/  FMUL.FTZ R21, R10, R9 ;  /* 0x000000090a157220 */ /* 0x000fe20000410000 */
[----:B------:R-:W-:-:S02]  /*7620*/  HADD2.F32 R11, -RZ, R11.H1_H1 ;  /* 0x3000000bff0b7230 */ /* 0x000fc40000004100 */
[----:B------:R-:W-:Y:S02]  /*7630*/  HADD2.F32 R10, -RZ, R3.H1_H1 ;  /* 0x30000003ff0a7230 */ /* 0x000fe40000004100 */
[----:B------:R-:W-:Y:S02]  /*7640*/  HADD2.F32 R26, -RZ, R12.H0_H0 ;  /* 0x2000000cff1a7230 */ /* 0x000fe40000004100 */
[--C-:B------:R-:W-:Y:S02]  /*7650*/  HADD2.F32 R4, -RZ, R0.reuse.H1_H1 ;  /* 0x30000000ff047230 */ /* 0x100fe40000004100 */
[----:B------:R-:W-:Y:S02]  /*7660*/  HADD2.F32 R8, -RZ, R0.H0_H0 ;  /* 0x20000000ff087230 */ /* 0x000fe40000004100 */
[C---:B------:R-:W-:Y:S01]  /*7670*/  FFMA.FTZ R28, R6.reuse, R9, -R5 ;  /* 0x00000009061c7223 */ /* 0x040fe20000010805 */
[--C-:B------:R-:W-:Y:S02]  /*7680*/  HADD2.F32 R27, -RZ, R7.reuse.H0_H0 ;  /* 0x20000007ff1b7230 */ /* 0x100fe40000004100 */
[----:B------:R-:W-:Y:S01]  /*7690*/  FFMA.FTZ R21, R6, R29, R21 ;  /* 0x0000001d06157223 */ /* 0x000fe20000010015 */
[----:B------:R-:W-:-:S02]  /*76a0*/  HADD2.F32 R7, -RZ, R7.H1_H1 ;  /* 0x30000007ff077230 */ /* 0x000fc40000004100 */
[----:B------:R-:W-:Y:S01]  /*76b0*/  FMUL.FTZ R6, R31, R10 ;  /* 0x0000000a1f067220 */ /* 0x000fe20000410000 */
[----:B------:R-:W-:Y:S01]  /*76c0*/  FMUL.FTZ R40, R11, R26 ;  /* 0x0000001a0b287220 */ /* 0x000fe20000410000 */
[----:B------:R-:W-:Y:S01]  /*76d0*/  FMUL.FTZ R31, R31, R4 ;  /* 0x000000041f1f7220 */ /* 0x000fe20000410000 */
[----:B------:R-:W-:Y:S01]  /*76e0*/  FMUL.FTZ R5, R11, R8 ;  /* 0x000000080b057220 */ /* 0x000fe20000410000 */
[----:B------:R-:W-:Y:S01]  /*76f0*/  FFMA.FTZ R11, R27, R4, -R6 ;  /* 0x000000041b0b7223 */ /* 0x000fe20000010806 */
[----:B------:R-:W-:Y:S01]  /*7700*/  FFMA.FTZ R40, R7, R8, -R40 ;  /* 0x0000000807287223 */ /* 0x000fe20000010828 */
[----:B------:R-:W-:Y:S01]  /*7710*/  FFMA.FTZ R31, R27, R10, R31 ;  /* 0x0000000a1b1f7223 */ /* 0x000fe2000001001f */
[----:B------:R-:W-:Y:S01]  /*7720*/  FFMA.FTZ R26, R7, R26, R5 ;  /* 0x0000001a071a7223 */ /* 0x000fe20000010005 */
[----:B------:R-:W-:Y:S02]  /*7730*/  F2FP.F16.F32.PACK_AB R4, R39, R36 ;  /* 0x000000242704723e */ /* 0x000fe400000000ff */
[----:B------:R-:W-:-:S02]  /*7740*/  F2FP.F16.F32.PACK_AB R5, R33, R38 ;  /* 0x000000262105723e */ /* 0x000fc400000000ff */
[----:B------:R-:W-:Y:S02]  /*7750*/  F2FP.F16.F32.PACK_AB R6, R28, R43 ;  /* 0x0000002b1c06723e */ /* 0x000fe400000000ff */
[----:B------:R-:W-:Y:S02]  /*7760*/  F2FP.F16.F32.PACK_AB R7, R40, R11 ;  /* 0x0000000b2807723e */ /* 0x000fe400000000ff */
[----:B------:R-:W-:Y:S02]  /*7770*/  F2FP.F16.F32.PACK_AB R8, R37, R34 ;  /* 0x000000222508723e */ /* 0x000fe400000000ff */
[----:B------:R-:W-:Y:S02]  /*7780*/  F2FP.F16.F32.PACK_AB R9, R41, R32 ;  /* 0x000000202909723e */ /* 0x000fe400000000ff */
[----:B------:R-:W-:Y:S02]  /*7790*/  F2FP.F16.F32.PACK_AB R10, R21, R30 ;  /* 0x0000001e150a723e */ /* 0x000fe400000000ff */
[----:B------:R-:W-:Y:S01]  /*77a0*/  F2FP.F16.F32.PACK_AB R11, R26, R31 ;  /* 0x0000001f1a0b723e */ /* 0x000fe200000000ff */
[----:B------:R1:W-:Y:S04]  /*77b0*/  STS.128 [R42+0xc400], R4 ;  /* 0x00c400042a007388 */ /* 0x0003e80000000c00 */
[----:B------:R1:W-:Y:S02]  /*77c0*/  STS.128 [R44+0xc400], R8 ;  /* 0x00c400082c007388 */ /* 0x0003e40000000c00 */
.L_x_406:
[----:B------:R-:W-:Y:S05]  /*77d0*/  BSYNC B1 ;  /* 0x0000000000017941 */ /* 0x000fea0003800000 */
.L_x_405:
[----:B------:R-:W-:Y:S05]  /*77e0*/  @P0 BRA `(.L_x_396) ;  /* 0x0000000400480947 */ /* 0x000fea0003800000 */
[----:B-1----:R-:W0:Y:S01]  /*77f0*/  LDL R8, [R1+0x38] ;  /* 0x0000380001087983 */ /* 0x002e220000100800 */
[----:B------:R-:W-:-:S03]  /*7800*/  SHF.R.U32.HI R4, RZ, 0x3, R157 ;  /* 0x00000003ff047819 */ /* 0x000fc6000001169d */
[----:B------:R-:W2:Y:S01]  /*7810*/  LDL R38, [R1+0x5c] ;  /* 0x00005c0001267983 */ /* 0x000ea20000100800 */
[----:B------:R-:W-:Y:S01]  /*7820*/  LOP3.LUT R24, R4, R24, R157, 0x1e, !PT ;  /* 0x0000001804187212 */ /* 0x000fe200078e1e9d */
[--C-:B------:R-:W-:Y:S02]  /*7830*/  HADD2.F32 R32, -RZ, R20.reuse.H1_H1 ;  /* 0x30000014ff207230 */ /* 0x100fe40000004100 */
[--C-:B------:R-:W-:Y:S02]  /*7840*/  HADD2.F32 R34, -RZ, R45.reuse.H0_H0 ;  /* 0x2000002dff227230 */ /* 0x100fe40000004100 */
[----:B------:R-:W-:Y:S02]  /*7850*/  HADD2.F32 R36, -RZ, R45.H1_H1 ;  /* 0x3000002dff247230 */ /* 0x000fe40000004100 */
[----:B------:R-:W-:Y:S02]  /*7860*/  HADD2.F32 R41, -RZ, R15.H0_H0 ;  /* 0x2000000fff297230 */ /* 0x000fe40000004100 */
[----:B------:R-:W-:-:S02]  /*7870*/  HADD2.F32 R43, -RZ, R20.H0_H0 ;  /* 0x20000014ff2b7230 */ /* 0x000fc40000004100 */
[----:B0-----:R-:W-:-:S04]  /*7880*/  IMAD.IADD R9, R8, 0x1, R24 ;  /* 0x0000000108097824 */ /* 0x001fc800078e0218 */
[----:B------:R-:W-:Y:S01]  /*7890*/  IMAD R21, R9, 0x2, R2 ;  /* 0x0000000209157824 */ /* 0x000fe200078e0202 */
[----:B--2---:R-:W-:Y:S04]  /*78a0*/  LDS.128 R4, [R38+0xc400] ;  /* 0x00c4000026047984 */ /* 0x004fe80000000c00 */
[----:B------:R-:W0:Y:S02]  /*78b0*/  LDS.128 R8, [R21+0xc400] ;  /* 0x00c4000015087984 */ /* 0x000e240000000c00 */
[--C-:B0-----:R-:W-:Y:S02]  /*78c0*/  HADD2.F32 R28, -RZ, R8.reuse.H0_H0 ;  /* 0x20000008ff1c7230 */ /* 0x101fe40000004100 */
[----:B------:R-:W-:-:S03]  /*78d0*/  HADD2.F32 R8, -RZ, R8.H1_H1 ;  /* 0x30000008ff087230 */ /* 0x000fc60000004100 */
[-C--:B------:R-:W-:Y:S01]  /*78e0*/  FMUL.FTZ R33, R34, R28.reuse ;  /* 0x0000001c22217220 */ /* 0x080fe20000410000 */
[----:B------:R-:W-:Y:S01]  /*78f0*/  FMUL.FTZ R37, R32, R28 ;  /* 0x0000001c20257220 */ /* 0x000fe20000410000 */
[----:B------:R-:W-:Y:S02]  /*7900*/  HADD2.F32 R28, -RZ, R15.H1_H1 ;  /* 0x3000000fff1c7230 */ /* 0x000fe40000004100 */
[--C-:B------:R-:W-:Y:S02]  /*7910*/  HADD2.F32 R24, -RZ, R4.reuse.H0_H0 ;  /* 0x20000004ff187230 */ /* 0x100fe40000004100 */
[-C--:B------:R-:W-:Y:S01]  /*7920*/  FMUL.FTZ R39, R36, R8.reuse ;  /* 0x0000000824277220 */ /* 0x080fe20000410000 */
[----:B------:R-:W-:Y:S02]  /*7930*/  HADD2.F32 R4, -RZ, R4.H1_H1 ;  /* 0x30000004ff047230 */ /* 0x000fe40000004100 */
[----:B------:R-:W-:Y:S01]  /*7940*/  FMUL.FTZ R15, R28, R8 ;  /* 0x000000081c0f7220 */ /* 0x000fe20000410000 */
[----:B------:R-:W-:-:S02]  /*7950*/  HADD2.F32 R29, -RZ, R9.H0_H0 ;  /* 0x20000009ff1d7230 */ /* 0x000fc40000004100 */
[----:B------:R-:W-:Y:S02]  /*7960*/  HADD2.F32 R9, -RZ, R9.H1_H1 ;  /* 0x30000009ff097230 */ /* 0x000fe40000004100 */
[-C--:B------:R-:W-:Y:S01]  /*7970*/  FFMA.FTZ R8, R28, R4.reuse, -R39 ;  /* 0x000000041c087223 */ /* 0x080fe20000010827 */
[----:B------:R-:W-:Y:S02]  /*7980*/  HADD2.F32 R39, -RZ, R14.H1_H1 ;  /* 0x3000000eff277230 */ /* 0x000fe40000004100 */
[----:B------:R-:W-:Y:S01]  /*7990*/  FFMA.FTZ R20, R36, R4, R15 ;  /* 0x0000000424147223 */ /* 0x000fe2000001000f */
[----:B------:R-:W-:Y:S02]  /*79a0*/  HADD2.F32 R15, -RZ, R13.H0_H0 ;  /* 0x2000000dff0f7230 */ /* 0x000fe40000004100 */
[--C-:B------:R-:W-:Y:S02]  /*79b0*/  HADD2.F32 R25, -RZ, R5.reuse.H0_H0 ;  /* 0x20000005ff197230 */ /* 0x100fe40000004100 */
[----:B------:R-:W-:Y:S01]  /*79c0*/  FFMA.FTZ R37, R34, R24, R37 ;  /* 0x0000001822257223 */ /* 0x000fe20000010025 */
[----:B------:R-:W-:-:S02]  /*79d0*/  HADD2.F32 R5, -RZ, R5.H1_H1 ;  /* 0x30000005ff057230 */ /* 0x000fc40000004100 */
[-C--:B------:R-:W-:Y:S01]  /*79e0*/  FMUL.FTZ R4, R39, R9.reuse ;  /* 0x0000000927047220 */ /* 0x080fe20000410000 */
[----:B------:R-:W-:Y:S02]  /*79f0*/  HADD2.F32 R30, -RZ, R10.H0_H0 ;  /* 0x2000000aff1e7230 */ /* 0x000fe40000004100 */
[----:B------:R-:W-:Y:S02]  /*7a00*/  HADD2.F32 R34, -RZ, R14.H0_H0 ;  /* 0x2000000eff227230 */ /* 0x000fe40000004100 */
[C---:B------:R-:W-:Y:S01]  /*7a10*/  FMUL.FTZ R14, R15.reuse, R9 ;  /* 0x000000090f0e7220 */ /* 0x040fe20000410000 */
[----:B------:R-:W-:Y:S02]  /*7a20*/  HADD2.F32 R10, -RZ, R10.H1_H1 ;  /* 0x3000000aff0a7230 */ /* 0x000fe40000004100 */
[----:B------:R-:W-:Y:S02]  /*7a30*/  HADD2.F32 R36, -RZ, R13.H1_H1 ;  /* 0x3000000dff247230 */ /* 0x000fe40000004100 */
[----:B------:R-:W-:Y:S01]  /*7a40*/  FFMA.FTZ R9, R15, R5, -R4 ;  /* 0x000000050f097223 */ /* 0x000fe20000010804 */
[----:B------:R-:W-:-:S02]  /*7a50*/  HADD2.F32 R26, -RZ, R6.H0_H0 ;  /* 0x20000006ff1a7230 */ /* 0x000fc40000004100 */
[----:B------:R-:W-:Y:S01]  /*7a60*/  FFMA.FTZ R33, R32, R24, -R33 ;  /* 0x0000001820217223 */ /* 0x000fe20000010821 */
[----:B------:R-:W-:Y:S02]  /*7a70*/  HADD2.F32 R4, -RZ, R3.H0_H0 ;  /* 0x20000003ff047230 */ /* 0x000fe40000004100 */
[----:B------:R-:W-:Y:S01]  /*7a80*/  FMUL.FTZ R24, R43, R29 ;  /* 0x0000001d2b187220 */ /* 0x000fe20000410000 */
[----:B------:R-:W-:Y:S02]  /*7a90*/  HADD2.F32 R6, -RZ, R6.H1_H1 ;  /* 0x30000006ff067230 */ /* 0x000fe40000004100 */
[----:B------:R-:W-:Y:S01]  /*7aa0*/  FFMA.FTZ R13, R39, R5, R14 ;  /* 0x00000005270d7223 */ /* 0x000fe2000001000e */
[-C--:B------:R-:W-:Y:S01]  /*7ab0*/  FMUL.FTZ R5, R36, R10.reuse ;  /* 0x0000000a24057220 */ /* 0x080fe20000410000 */
[C---:B------:R-:W-:Y:S01]  /*7ac0*/  FMUL.FTZ R28, R41.reuse, R29 ;  /* 0x0000001d291c7220 */ /* 0x040fe20000410000 */
[--C-:B------:R-:W-:Y:S02]  /*7ad0*/  HADD2.F32 R31, -RZ, R11.reuse.H0_H0 ;  /* 0x2000000bff1f7230 */ /* 0x100fe40000004100 */
[----:B------:R-:W-:Y:S01]  /*7ae0*/  FFMA.FTZ R24, R41, R25, -R24 ;  /* 0x0000001929187223 */ /* 0x000fe20000010818 */
[----:B------:R-:W-:Y:S01]  /*7af0*/  FMUL.FTZ R29, R4, R10 ;  /* 0x0000000a041d7220 */ /* 0x000fe20000410000 */
[----:B------:R-:W-:-:S02]  /*7b00*/  HADD2.F32 R11, -RZ, R11.H1_H1 ;  /* 0x3000000bff0b7230 */ /* 0x000fc40000004100 */
[----:B------:R-:W-:Y:S01]  /*7b10*/  FFMA.FTZ R10, R4, R6, -R5 ;  /* 0x00000006040a7223 */ /* 0x000fe20000010805 */
[----:B------:R-:W-:Y:S02]  /*7b20*/  HADD2.F32 R39, -RZ, R3.H1_H1 ;  /* 0x30000003ff277230 */ /* 0x000fe40000004100 */
[--C-:B------:R-:W-:Y:S02]  /*7b30*/  HADD2.F32 R41, -RZ, R12.reuse.H0_H0 ;  /* 0x2000000cff297230 */ /* 0x100fe40000004100 */
[----:B------:R-:W-:Y:S02]  /*7b40*/  HADD2.F32 R32, -RZ, R12.H1_H1 ;  /* 0x3000000cff207230 */ /* 0x000fe40000004100 */
[--C-:B------:R-:W-:Y:S02]  /*7b50*/  HADD2.F32 R3, -RZ, R0.reuse.H1_H1 ;  /* 0x30000000ff037230 */ /* 0x100fe40000004100 */
[----:B------:R-:W-:Y:S02]  /*7b60*/  HADD2.F32 R5, -RZ, R0.H0_H0 ;  /* 0x20000000ff057230 */ /* 0x000fe40000004100 */
[----:B------:R-:W-:-:S02]  /*7b70*/  HADD2.F32 R27, -RZ, R7.H0_H0 ;  /* 0x20000007ff1b7230 */ /* 0x000fc40000004100 */
[----:B------:R-:W-:Y:S01]  /*7b80*/  FFMA.FTZ R28, R43, R25, R28 ;  /* 0x000000192b1c7223 */ /* 0x000fe2000001001c */
[----:B------:R-:W-:Y:S02]  /*7b90*/  HADD2.F32 R7, -RZ, R7.H1_H1 ;  /* 0x30000007ff077230 */ /* 0x000fe40000004100 */
[----:B------:R-:W-:Y:S01]  /*7ba0*/  FMUL.FTZ R15, R34, R30 ;  /* 0x0000001e220f7220 */ /* 0x000fe20000410000 */
[----:B------:R-:W-:Y:S01]  /*7bb0*/  FFMA.FTZ R0, R36, R6, R29 ;  /* 0x0000000624007223 */ /* 0x000fe2000001001d */
[----:B------:R-:W-:Y:S01]  /*7bc0*/  FMUL.FTZ R4, R39, R31 ;  /* 0x0000001f27047220 */ /* 0x000fe20000410000 */
[----:B------:R-:W-:Y:S01]  /*7bd0*/  FMUL.FTZ R12, R41, R11 ;  /* 0x0000000b290c7220 */ /* 0x000fe20000410000 */
[C---:B------:R-:W-:Y:S01]  /*7be0*/  FMUL.FTZ R25, R32.reuse, R30 ;  /* 0x0000001e20197220 */ /* 0x040fe20000410000 */
[----:B------:R-:W-:Y:S01]  /*7bf0*/  FMUL.FTZ R6, R3, R31 ;  /* 0x0000001f03067220 */ /* 0x000fe20000410000 */
[----:B------:R-:W-:Y:S01]  /*7c00*/  FMUL.FTZ R14, R5, R11 ;  /* 0x0000000b050e7220 */ /* 0x000fe20000410000 */
[-C--:B------:R-:W-:Y:S01]  /*7c10*/  FFMA.FTZ R15, R32, R26.reuse, -R15 ;  /* 0x0000001a200f7223 */ /* 0x080fe2000001080f */
[----:B------:R-:W-:Y:S01]  /*7c20*/  FFMA.FTZ R3, R3, R27, -R4 ;  /* 0x0000001b03037223 */ /* 0x000fe20000010804 */
[----:B------:R-:W-:Y:S01]  /*7c30*/  FFMA.FTZ R12, R5, R7, -R12 ;  /* 0x00000007050c7223 */ /* 0x000fe2000001080c */
[----:B------:R-:W-:Y:S01]  /*7c40*/  FFMA.FTZ R25, R34, R26, R25 ;  /* 0x0000001a22197223 */ /* 0x000fe20000010019 */
[----:B------:R-:W-:Y:S01]  /*7c50*/  FFMA.FTZ R11, R39, R27, R6 ;  /* 0x0000001b270b7223 */ /* 0x000fe20000010006 */
[----:B------:R-:W-:Y:S01]  /*7c60*/  FFMA.FTZ R14, R41, R7, R14 ;  /* 0x00000007290e7223 */ /* 0x000fe2000001000e */
[----:B------:R-:W-:-:S02]  /*7c70*/  F2FP.F16.F32.PACK_AB R4, R8, R33 ;  /* 0x000000210804723e */ /* 0x000fc400000000ff */
[----:B------:R-:W-:Y:S02]  /*7c80*/  F2FP.F16.F32.PACK_AB R5, R9, R24 ;  /* 0x000000180905723e */ /* 0x000fe400000000ff */
[----:B------:R-:W-:Y:S02]  /*7c90*/  F2FP.F16.F32.PACK_AB R6, R10, R15 ;  /* 0x0000000f0a06723e */ /* 0x000fe400000000ff */
[----:B------:R-:W-:Y:S02]  /*7ca0*/  F2FP.F16.F32.PACK_AB R7, R12, R3 ;  /* 0x000000030c07723e */ /* 0x000fe400000000ff */
[----:B------:R-:W-:Y:S02]  /*7cb0*/  F2FP.F16.F32.PACK_AB R8, R20, R37 ;  /* 0x000000251408723e */ /* 0x000fe400000000ff */
[----:B------:R-:W-:Y:S02]  /*7cc0*/  F2FP.F16.F32.PACK_AB R9, R13, R28 ;  /* 0x0000001c0d09723e */ /* 0x000fe400000000ff */
[----:B------:R-:W-:-:S02]  /*7cd0*/  F2FP.F16.F32.PACK_AB R10, R0, R25 ;  /* 0x00000019000a723e */ /* 0x000fc400000000ff */
[----:B------:R-:W-:Y:S01]  /*7ce0*/  F2FP.F16.F32.PACK_AB R11, R14, R11 ;  /* 0x0000000b0e0b723e */ /* 0x000fe200000000ff */
[----:B------:R3:W-:Y:S04]  /*7cf0*/  STS.128 [R38+0xc400], R4 ;  /* 0x00c4000426007388 */ /* 0x0007e80000000c00 */
[----:B------:R3:W-:Y:S02]  /*7d00*/  STS.128 [R21+0xc400], R8 ;  /* 0x00c4000815007388 */ /* 0x0007e40000000c00 */
.L_x_396:
[----:B------:R-:W-:Y:S05]  /*7d10*/  BSYNC B0 ;  /* 0x0000000000007941 */ /* 0x000fea0003800000 */
.L_x_382:
[----:B------:R-:W-:Y:S01]  /*7d20*/  @!PT LDS RZ, [RZ] ;  /* 0x00000000fffff984 */ /* 0x000fe20000000800 */
[----:B------:R-:W-:Y:S01]  /*7d30*/  @!PT LDS RZ, [RZ] ;  /* 0x00000000fffff984 */ /* 0x000fe20000000800 */
[----:B------:R-:W-:Y:S01]  /*7d40*/  @!PT LDS RZ, [RZ] ;  /* 0x00000000fffff984 */ /* 0x000fe20000000800 */
[----:B------:R-:W-:Y:S01]  /*7d50*/  @!PT LDS RZ, [RZ] ;  /* 0x00000000fffff984 */ /* 0x000fe20000000800 */
[----:B------:R4:W-:Y:S06]  /*7d60*/  MEMBAR.ALL.CTA ;  /* 0x0000000000007992 */ /* 0x0009ec0000008000 */
[----:B----4-:R-:W4:Y:S01]  /*7d70*/  FENCE.VIEW.ASYNC.S ;  /* 0x00000000000073c6 */ /* 0x010f220000000000 */
[----:B------:R-:W-:Y:S05]  /*7d80*/  WARPSYNC.ALL ;  /* 0x0000000000007948 */ /* 0x000fea0003800000 */
[----:B----4-:R-:W-:Y:S06]  /*7d90*/  BAR.SYNC.DEFER_BLOCKING 0xd, 0x180 ;  /* 0x0346000000007b1d */ /* 0x010fec0000010000 */
.L_x_379:
[----:B------:R-:W-:-:S13]  /*7da0*/  ISETP.NE.AND P0, PT, R152, 0x3, PT ;  /* 0x000000039800780c */ /* 0x000fda0003f05270 */
[----:B------:R-:W-:Y:S05]  /*7db0*/  @!P0 BRA `(.L_x_407) ;  /* 0x0000000000048947 */ /* 0x000fea0003800000 */
[----:B------:R-:W-:Y:S01]  /*7dc0*/  BPT.TRAP 0x1 ;  /* 0x000000040000795c */ /* 0x000fe20000300000 */
.L_x_407:
[----:B-123--:R-:W-:Y:S01]  /*7dd0*/  IMAD R4, R22, 0x8, R2 ;  /* 0x0000000816047824 */ /* 0x00efe200078e0202 */
[----:B------:R-:W-:-:S04]  /*7de0*/  SHF.L.U32 R5, R153, 0x1f, RZ ;  /* 0x0000001f99057819 */ /* 0x000fc800000006ff */
[----:B------:R1:W2:Y:S01]  /*7df0*/  SYNCS.PHASECHK.TRANS64.TRYWAIT P1, [R4+URZ+0x30830], R5 ;  /* 0x03083005040075a7 */ /* 0x0002a2000802017f */
[----:B------:R-:W-:Y:S05]  /*7e00*/  @!P0 BRA `(.L_x_408) ;  /* 0x0000000000048947 */ /* 0x000fea0003800000 */
[----:B------:R-:W-:Y:S01]  /*7e10*/  BPT.TRAP 0x1 ;  /* 0x000000040000795c */ /* 0x000fe20000300000 */
.L_x_408:
[----:B------:R-:W-:Y:S01]  /*7e20*/  IADD3 R0, R2, 0x12400, RZ ;  /* 0x0001240002007810 */ /* 0x000fe20007ffe0ff */
[----:B------:R-:W-:-:S03]  /*7e30*/  IMAD R3, R35, 0x2000, R2 ;  /* 0x0000200023037824 */ /* 0x000fc600078e0202 */
[----:B------:R-:W-:Y:S02]  /*7e40*/  SHF.R.U32.HI R0, RZ, 0x4, R0 ;  /* 0x00000004ff007819 */ /* 0x000fe40000011600 */
[----:B------:R3:W-:Y:S02]  /*7e50*/  STL [R1+0x2c], R3 ;  /* 0x00002c0301007387 */ /* 0x0007e40000100800 */
[----:B------:R-:W-:-:S04]  /*7e60*/  LOP3.LUT R0, R0, 0x3fff, RZ, 0xc0, !PT ;  /* 0x00003fff00007812 */ /* 0x000fc800078ec0ff */
[----:B------:R-:W-:Y:S01]  /*7e70*/  LOP3.LUT R0, R0, 0x10000, RZ, 0xfc, !PT ;  /* 0x0001000000007812 */ /* 0x000fe200078efcff */
[----:B---3--:R-:W-:-:S04]  /*7e80*/  VIADD R3, R3, 0xc400 ;  /* 0x0000c40003037836 */ /* 0x008fc80000000000 */
[----:B------:R3:W-:Y:S01]  /*7e90*/  STL [R1+0x34], R0 ;  /* 0x0000340001007387 */ /* 0x0007e20000100800 */
[----:B------:R-:W-:-:S04]  /*7ea0*/  SHF.R.U32.HI R3, RZ, 0x4, R3 ;  /* 0x00000004ff037819 */ /* 0x000fc80000011603 */
[----:B------:R-:W-:Y:S01]  /*7eb0*/  LOP3.LUT R3, R3, 0x3fff, RZ, 0xc0, !PT ;  /* 0x00003fff03037812 */ /* 0x000fe200078ec0ff */
[----:B--2---:R-:W-:Y:S06]  /*7ec0*/  @P1 BRA `(.L_x_409) ;  /* 0x0000000000081947 */ /* 0x004fec0003800000 */
[----:B------:R-:W2:Y:S02]  /*7ed0*/  SYNCS.PHASECHK.TRANS64.TRYWAIT P1, [R4+URZ+0x30830], R5 ;  /* 0x03083005040075a7 */ /* 0x000ea4000802017f */
[----:B--2---:R-:W-:Y:S05]  /*7ee0*/  @!P1 BRA `(.L_x_410) ;  /* 0x000000d4009c9947 */ /* 0x004fea0003800000 */
.L_x_409:
[----:B---3--:R-:W3:Y:S01]  /*7ef0*/  LDL R0, [R1+0x34] ;  /* 0x0000340001007983 */ /* 0x008ee20000100800 */
[----:B------:R-:W-:Y:S01]  /*7f00*/  IMAD.MOV.U32 R7, RZ, RZ, 0x40000040 ;  /* 0x40000040ff077424 */ /* 0x000fe200078e00ff */
[----:B------:R-:W-:Y:S01]  /*7f10*/  LOP3.LUT R12, R3, 0x10000, RZ, 0xfc, !PT ;  /* 0x00010000030c7812 */ /* 0x000fe200078efcff */
[----:B------:R-:W-:Y:S01]  /*7f20*/  IMAD.MOV.U32 R13, RZ, RZ, 0x40000040 ;  /* 0x40000040ff0d7424 */ /* 0x000fe200078e00ff */
[----:B------:R-:W-:Y:S05]  /*7f30*/  WARPSYNC.ALL ;  /* 0x0000000000007948 */ /* 0x000fea0003800000 */
[----:B------:R-:W-:Y:S01]  /*7f40*/  R2UR UR7, R7 ;  /* 0x00000000070772ca */ /* 0x000fe200000e0000 */
[----:B------:R-:W4:Y:S01]  /*7f50*/  LDL R11, [R1+0x54] ;  /* 0x00005400010b7983 */ /* 0x000f220000100800 */
[----:B------:R-:W-:-:S02]  /*7f60*/  R2UR UR4, R12 ;  /* 0x000000000c0472ca */ /* 0x000fc400000e0000 */
[----:B------:R-:W-:Y:S01]  /*7f70*/  R2UR UR5, R13 ;  /* 0x000000000d0572ca */ /* 0x000fe200000e0000 */
[----:B0----5:R-:W-:Y:S01]  /*7f80*/  WARPGROUP.ARRIVE ;  /* 0x00000000000079c5 */ /* 0x021fe20000000000 */
[----:B------:R-:W-:Y:S01]  /*7f90*/  IMAD.MOV.U32 R9, RZ, RZ, 0x40000040 ;  /* 0x40000040ff097424 */ /* 0x000fe200078e00ff */
[----:B------:R-:W-:Y:S01]  /*7fa0*/  IADD3 R20, R12, 0x2, RZ ;  /* 0x000000020c147810 */ /* 0x000fe20007ffe0ff */
[----:B------:R-:W-:Y:S01]  /*7fb0*/  IMAD.MOV.U32 R21, RZ, RZ, 0x40000040 ;  /* 0x40000040ff157424 */ /* 0x000fe200078e00ff */
[----:B------:R-:W-:Y:S01]  /*7fc0*/  P2R R10, PR, RZ, 0x1 ;  /* 0x00000001ff0a7803 */ /* 0x000fe20000000000 */
[----:B---3--:R-:W-:-:S05]  /*7fd0*/  IMAD R6, R22, 0x600, R0 ;  /* 0x0000060016067824 */ /* 0x008fca00078e0200 */
[----:B------:R-:W-:-:S13]  /*7fe0*/  R2UR UR6, R6 ;  /* 0x00000000060672ca */ /* 0x000fda00000e0000 */
[----:B------:R-:W-:Y:S01]  /*7ff0*/  HGMMA.64x192x16.F32 R24, gdesc[UR4], RZ, !UPT, gsb0 ;  /* 0x02e00000041879f0 */ /* 0x000fe2000c0008ff */
[----:B------:R-:W-:Y:S01]  /*8000*/  VIADD R8, R6, 0x2 ;  /* 0x0000000206087836 */ /* 0x000fe20000000000 */
[----:B------:R-:W-:Y:S02]  /*8010*/  R2UR UR7, R9 ;  /* 0x00000000090772ca */ /* 0x000fe400000e0000 */
[----:B------:R-:W-:Y:S02]  /*8020*/  R2UR UR4, R20 ;  /* 0x00000000140472ca */ /* 0x000fe400000e0000 */
[----:B------:R-:W-:Y:S02]  /*8030*/  R2UR UR6, R8 ;  /* 0x00000000080672ca */ /* 0x000fe400000e0000 */
[----:B------:R-:W-:Y:S01]  /*8040*/  R2UR UR5, R21 ;  /* 0x00000000150572ca */ /* 0x000fe200000e0000 */
[----:B------:R-:W-:Y:S01]  /*8050*/  VIADD R8, R6, 0x4 ;  /* 0x0000000406087836 */ /* 0x000fe20000000000 */
[----:B------:R-:W-:Y:S01]  /*8060*/  MOV R15, 0x40000040 ;  /* 0x40000040000f7802 */ /* 0x000fe20000000f00 */
[----:B------:R-:W-:-:S02]  /*8070*/  VIADD R14, R12, 0x4 ;  /* 0x000000040c0e7836 */ /* 0x000fc40000000000 */
[----:B------:R-:W-:Y:S01]  /*8080*/  IMAD.MOV.U32 R9, RZ, RZ, 0x40000040 ;  /* 0x40000040ff097424 */ /* 0x000fe200078e00ff */
[----:B------:R-:W-:Y:S02]  /*8090*/  WARPGROUP.DEPBAR.LE gsb0, 0x0 ;  /* 0x00008000000079c5 */ /* 0x000fe40000010000 */
[----:B------:R-:W-:-:S06]  /*80a0*/  WARPGROUP.ARRIVE ;  /* 0x00000000000079c5 */ /* 0x000fcc0000000000 */
[----:B------:R-:W-:Y:S01]  /*80b0*/  HGMMA.64x192x16.F32 R24, gdesc[UR4], R24, gsb0 ;  /* 0x02e00000041879f0 */ /* 0x000fe20008000818 */
        /* <DEDUP_REMOVED lines=15> */
[----:B------:R-:W0:Y:S01]  /*81b0*/  S2R R0, SR_TID.X ;  /* 0x0000000000007919 */ /* 0x000e220000002100 */
[----:B------:R3:W-:Y:S01]  /*81c0*/  STL.64 [R1+0x8], R12 ;  /* 0x0000080c01007387 */ /* 0x0007e20000100a00 */
[----:B0-----:R-:W-:-:S05]  /*81d0*/  VIADD R0, R0, 0xffffff80 ;  /* 0xffffff8000007836 */ /* 0x001fca0000000000 */
[----:B---3--:R-:W-:-:S04]  /*81e0*/  SHF.R.S32.HI R12, RZ, 0x1f, R0 ;  /* 0x0000001fff0c7819 */ /* 0x008fc80000011400 */
[----:B------:R-:W-:-:S04]  /*81f0*/  LEA.HI R12, R12, R0, RZ, 0x7 ;  /* 0x000000000c0c7211 */ /* 0x000fc800078f38ff */
[----:B------:R-:W-:-:S05]  /*8200*/  LOP3.LUT R12, R12, 0xffffff80, RZ, 0xc0, !PT ;  /* 0xffffff800c0c7812 */ /* 0x000fca00078ec0ff */
[----:B------:R-:W-:-:S05]  /*8210*/  IMAD.IADD R12, R0, 0x1, -R12 ;  /* 0x00000001000c7824 */ /* 0x000fca00078e0a0c */
[----:B------:R-:W-:-:S04]  /*8220*/  SHF.R.S32.HI R0, RZ, 0x1f, R12 ;  /* 0x0000001fff007819 */ /* 0x000fc8000001140c */
[----:B------:R-:W-:-:S04]  /*8230*/  LEA.HI R0, R0, R12, RZ, 0x2 ;  /* 0x0000000c00007211 */ /* 0x000fc800078f10ff */
[----:B------:R-:W-:Y:S01]  /*8240*/  LOP3.LUT R0, R0, 0x7ffffffc, RZ, 0xc0, !PT ;  /* 0x7ffffffc00007812 */ /* 0x000fe200078ec0ff */
[----:B------:R-:W-:Y:S02]  /*8250*/  WARPGROUP.DEPBAR.LE gsb0, 0x0 ;  /* 0x00008000000079c5 */ /* 0x000fe40000010000 */
[----:B------:R-:W-:-:S06]  /*8260*/  WARPGROUP.ARRIVE ;  /* 0x00000000000079c5 */ /* 0x000fcc0000000000 */
[----:B------:R-:W-:Y:S01]  /*8270*/  HGMMA.64x192x16.F32 R24, gdesc[UR4], R24, gsb0 ;  /* 0x02e00000041879f0 */ /* 0x000fe20008000818 */
[----:B------:R-:W-:Y:S01]  /*8280*/  IMAD.IADD R0, R12, 0x1, -R0 ;  /* 0x000000010c007824 */ /* 0x000fe200078e0a00 */
[----:B------:R-:W-:Y:S01]  /*8290*/  ULDC UR4, c[0x0][0x988] ;  /* 0x0002620000047ab9 */ /* 0x000fe20000000800 */
[----:B------:R-:W-:-:S04]  /*82a0*/  IMAD.MOV.U32 R3, RZ, RZ, -0x2 ;  /* 0xfffffffeff037424 */ /* 0x000fc800078e00ff */
[----:B------:R-:W-:-:S04]  /*82b0*/  IMAD R3, R0, R3, 0xc0 ;  /* 0x000000c000037424 */ /* 0x000fc800078e0203 */
[----:B-12---:R-:W-:-:S04]  /*82c0*/  IMAD.IADD R5, R3, 0x1, R126 ;  /* 0x0000000103057824 */ /* 0x006fc800078e027e */
[----:B----4-:R-:W-:-:S05]  /*82d0*/  IMAD R5, R11, -0xc0, R5 ;  /* 0xffffff400b057824 */ /* 0x010fca00078e0205 */
        /* <DEDUP_REMOVED lines=8> */
[----:B------:R-:W-:Y:S02]  /*8360*/  FSEL R24, R24, -INF , P4 ;  /* 0xff80000018187808 */ /* 0x000fe40002000000 */
[----:B------:R-:W-:Y:S02]  /*8370*/  FSEL R25, R25, -INF , P3 ;  /* 0xff80000019197808 */ /* 0x000fe40001800000 */
[----:B------:R-:W-:Y:S02]  /*8380*/  FSEL R28, R28, -INF , P1 ;  /* 0xff8000001c1c7808 */ /* 0x000fe40000800000 */
[----:B------:R-:W-:Y:S02]  /*8390*/  FMNMX.FTZ R3, R24, R25, !PT ;  /* 0x0000001918037209 */ /* 0x000fe40007810000 */
[----:B------:R-:W-:-:S02]  /*83a0*/  FSEL R29, R29, -INF , P2 ;  /* 0xff8000001d1d7808 */ /* 0x000fc40001000000 */
[----:B------:R-:W-:Y:S02]  /*83b0*/  FMNMX.FTZ R0, R28, R3, !PT ;  /* 0x000000031c007209 */ /* 0x000fe40007810000 */
[----:B------:R-:W-:Y:S02]  /*83c0*/  FSEL R125, R26, -INF , P4 ;  /* 0xff8000001a7d7808 */ /* 0x000fe40002000000 */
[----:B------:R-:W-:Y:S02]  /*83d0*/  ISETP.GT.AND P4, PT, R5, 0x11, PT ;  /* 0x000000110500780c */ /* 0x000fe40003f84270 */
[----:B------:R-:W-:Y:S02]  /*83e0*/  FSEL R32, R32, -INF , P5 ;  /* 0xff80000020207808 */ /* 0x000fe40002800000 */
[----:B------:R-:W-:Y:S02]  /*83f0*/  FMNMX.FTZ R3, R29, R0, !PT ;  /* 0x000000001d037209 */ /* 0x000fe40007810000 */
[----:B------:R-:W-:-:S02]  /*8400*/  FSEL R124, R27, -INF , P3 ;  /* 0xff8000001b7c7808 */ /* 0x000fc40001800000 */
[----:B------:R-:W-:Y:S02]  /*8410*/  ISETP.GT.AND P3, PT, R5, 0x18, PT ;  /* 0x000000180500780c */ /* 0x000fe40003f64270 */
[----:B------:R-:W-:Y:S02]  /*8420*/  FSEL R33, R33, -INF , P4 ;  /* 0xff80000021217808 */ /* 0x000fe40002000000 */
[----:B------:R-:W-:Y:S02]  /*8430*/  FMNMX.FTZ R0, R32, R3, !PT ;  /* 0x0000000320007209 */ /* 0x000fe40007810000 */
[----:B------:R-:W-:Y:S02]  /*8440*/  FSEL R123, R30, -INF , P1 ;  /* 0xff8000001e7b7808 */ /* 0x000fe40000800000 */
[----:B------:R-:W-:Y:S02]  /*8450*/  ISETP.GT.AND P1, PT, R5, 0x19, PT ;  /* 0x000000190500780c */ /* 0x000fe40003f24270 */
        /* <DEDUP_REMOVED lines=127> */
[----:B------:R-:W-:Y:S02]  /*8c50*/  FMNMX.FTZ R3, R97, R0, !PT ;  /* 0x0000000061037209 */ /* 0x000fe40007810000 */
[----:B------:R-:W-:Y:S02]  /*8c60*/  FSEL R101, R101, -INF , P0 ;  /* 0xff80000065657808 */ /* 0x000fe40000000000 */
[----:B------:R-:W-:Y:S02]  /*8c70*/  FMNMX.FTZ R0, R100, R3, !PT ;  /* 0x0000000364007209 */ /* 0x000fe40007810000 */
        /* <DEDUP_REMOVED lines=23> */
[----:B------:R-:W-:Y:S02]  /*8df0*/  FMNMX.FTZ R3, R113, R0, !PT ;  /* 0x0000000071037209 */ /* 0x000fe40007810000 */
[----:B------:R-:W-:Y:S02]  /*8e00*/  FSEL R116, R116, -INF , P5 ;  /* 0xff80000074747808 */ /* 0x000fe40002800000 */
[----:B------:R-:W-:Y:S02]  /*8e10*/  ISETP.GT.AND P6, PT, R5, 0xb9, PT ;  /* 0x000000b90500780c */ /* 0x000fe40003fc4270 */
[----:B------:R-:W-:-:S02]  /*8e20*/  FMNMX.FTZ R0, R116, R3, !PT ;  /* 0x0000000374007209 */ /* 0x000fc40007810000 */
[----:B------:R-:W-:-:S04]  /*8e30*/  FSEL R117, R117, -INF , P6 ;  /* 0xff80000075757808 */ /* 0x000fc80003000000 */
[----:B------:R-:W-:-:S05]  /*8e40*/  FMNMX.FTZ R11, R117, R0, !PT ;  /* 0x00000000750b7209 */ /* 0x000fca0007810000 */
[----:B------:R-:W0:Y:S02]  /*8e50*/  SHFL.BFLY PT, R0, R11, 0x2, 0x1f ;  /* 0x0c401f000b007f89 */ /* 0x000e2400000e0000 */
[----:B0-----:R-:W-:-:S05]  /*8e60*/  FMNMX.FTZ R12, R11, R0, !PT ;  /* 0x000000000b0c7209 */ /* 0x001fca0007810000 */
[----:B------:R-:W0:Y:S01]  /*8e70*/  SHFL.BFLY PT, R3, R12, 0x1, 0x1f ;  /* 0x0c201f000c037f89 */ /* 0x000e2200000e0000 */
[----:B------:R-:W-:Y:S02]  /*8e80*/  P2R R7, PR, RZ, 0x1 ;  /* 0x00000001ff077803 */ /* 0x000fe40000000000 */
[----:B------:R-:W-:Y:S01]  /*8e90*/  ISETP.GT.AND P0, PT, R5, 0xa0, PT ;  /* 0x000000a00500780c */ /* 0x000fe20003f04270 */
[----:B------:R-:W-:Y:S04]  /*8ea0*/  STL.64 [R1+0x20], R20 ;  /* 0x0000201401007387 */ /* 0x000fe80000100a00 */
[----:B------:R-:W-:Y:S01]  /*8eb0*/  STL.64 [R1+0x18], R14 ;  /* 0x0000180e01007387 */ /* 0x000fe20000100a00 */
[----:B------:R-:W-:-:S03]  /*8ec0*/  FSEL R106, R106, -INF , P0 ;  /* 0xff8000006a6a7808 */ /* 0x000fc60000000000 */
[----:B------:R1:W-:Y:S01]  /*8ed0*/  STL.64 [R1+0x10], R8 ;  /* 0x0000100801007387 */ /* 0x0003e20000100a00 */
[----:B------:R-:W-:Y:S02]  /*8ee0*/  ISETP.NE.AND P0, PT, R7, RZ, PT ;  /* 0x000000ff0700720c */ /* 0x000fe40003f05270 */
[----:B0-----:R-:W-:Y:S01]  /*8ef0*/  FMNMX.FTZ R0, R12, R3, !PT ;  /* 0x000000030c007209 */ /* 0x001fe20007810000 */
[----:B------:R-:W-:Y:S01]  /*8f00*/  IMAD.U32 R3, RZ, RZ, UR4 ;  /* 0x00000004ff037e24 */ /* 0x000fe2000f8e00ff */
[----:B-1----:R-:W-:Y:S02]  /*8f10*/  P2R R9, PR, RZ, 0x4 ;  /* 0x00000004ff097803 */ /* 0x002fe40000000000 */
[C---:B------:R-:W-:Y:S01]  /*8f20*/  FSETP.NEU.FTZ.AND P2, PT, R0.reuse, -INF , PT ;  /* 0xff8000000000780b */ /* 0x040fe20003f5d000 */
[----:B------:R-:W-:Y:S01]  /*8f30*/  FMUL.FTZ R6, R0, R3 ;  /* 0x0000000300067220 */ /* 0x000fe20000410000 */
[----:B------:R-:W-:Y:S02]  /*8f40*/  FSEL R107, R107, -INF , P0 ;  /* 0xff8000006b6b7808 */ /* 0x000fe40000000000 */
[----:B------:R-:W-:-:S02]  /*8f50*/  ISETP.NE.AND P0, PT, R10, RZ, PT ;  /* 0x000000ff0a00720c */ /* 0x000fc40003f05270 */
[----:B------:R-:W-:Y:S02]  /*8f60*/  FSEL R6, R6, RZ, P2 ;  /* 0x000000ff06067208 */ /* 0x000fe40001000000 */
[----:B------:R-:W-:-:S03]  /*8f70*/  FMNMX.FTZ R10, R125, R124, !PT ;  /* 0x0000007c7d0a7209 */ /* 0x000fc60007810000 */
[----:B------:R-:W-:Y:S01]  /*8f80*/  FFMA.FTZ R7, R25, R3, -R6 ;  /* 0x0000000319077223 */ /* 0x000fe20000010806 */
        /* <DEDUP_REMOVED lines=8> */
[----:B------:R-:W-:-:S03]  /*9010*/  FFMA.FTZ R12, R33, R3, -R6 ;  /* 0x00000003210c7223 */ /* 0x000fc60000010806 */
[----:B------:R-:W-:-:S04]  /*9020*/  FMNMX.FTZ R10, R46, R27, !PT ;  /* 0x0000001b2e0a7209 */ /* 0x000fc80007810000 */
[----:B------:R-:W-:-:S04]  /*9030*/  FMNMX.FTZ R33, R47, R10, !PT ;  /* 0x0000000a2f217209 */ /* 0x000fc80007810000 */
[----:B------:R-:W-:-:S04]  /*9040*/  FMNMX.FTZ R10, R50, R33, !PT ;  /* 0x00000021320a7209 */ /* 0x000fc80007810000 */
[----:B------:R-:W-:-:S04]  /*9050*/  FMNMX.FTZ R33, R51, R10, !PT ;  /* 0x0000000a33217209 */ /* 0x000fc80007810000 */
[----:B------:R-:W-:-:S04]  /*9060*/  FMNMX.FTZ R10, R54, R33, !PT ;  /* 0x00000021360a7209 */ /* 0x000fc80007810000 */
[----:B------:R-:W-:Y:S02]  /*9070*/  FMNMX.FTZ R35, R55, R10, !PT ;  /* 0x0000000a37237209 */ /* 0x000fe40007810000 */
[----:B------:R-:W-:Y:S02]  /*9080*/  ISETP.NE.AND P2, PT, R9, RZ, PT ;  /* 0x000000ff0900720c */ /* 0x000fe40003f45270 */
[----:B------:R-:W-:Y:S01]  /*9090*/  FMNMX.FTZ R10, R58, R35, !PT ;  /* 0x000000233a0a7209 */ /* 0x000fe20007810000 */
[-CC-:B------:R-:W-:Y:S01]  /*90a0*/  FFMA.FTZ R9, R29, R3.reuse, -R6.reuse ;  /* 0x000000031d097223 */ /* 0x180fe20000010806 */
[-CC-:B------:R-:W-:Y:S01]  /*90b0*/  FFMA.FTZ R29, R45, R3.reuse, -R6.reuse ;  /* 0x000000032d1d7223 */ /* 0x180fe20000010806 */
[-CC-:B------:R-:W-:Y:S01]  /*90c0*/  FFMA.FTZ R45, R68, R3.reuse, -R6.reuse ;  /* 0x00000003442d7223 */ /* 0x180fe20000010806 */
[----:B------:R-:W-:Y:S01]  /*90d0*/  FMNMX.FTZ R35, R59, R10, !PT ;  /* 0x0000000a3b237209 */ /* 0x000fe20007810000 */
[-CC-:B------:R-:W-:Y:S01]  /*90e0*/  FFMA.FTZ R68, R104, R3.reuse, -R6.reuse ;  /* 0x0000000368447223 */ /* 0x180fe20000010806 */
[----:B------:R-:W-:-:S02]  /*90f0*/  FFMA.FTZ R104, R105, R3, -R6 ;  /* 0x0000000369687223 */ /* 0x000fc40000010806 */
[----:B------:R-:W2:Y:S01]  /*9100*/  LDL R105, [R1+0x3c] ;  /* 0x00003c0001697983 */ /* 0x000ea20000100800 */
        /* <DEDUP_REMOVED lines=8> */
[----:B------:R-:W-:Y:S02]  /*9190*/  P2R R8, PR, RZ, 0x2 ;  /* 0x00000002ff087803 */ /* 0x000fe40000000000 */
[----:B------:R-:W-:Y:S02]  /*91a0*/  ISETP.GT.AND P1, PT, R5, 0x99, PT ;  /* 0x000000990500780c */ /* 0x000fe40003f24270 */
[----:B------:R-:W-:Y:S02]  /*91b0*/  FMNMX.FTZ R37, R75, R10, !PT ;  /* 0x0000000a4b257209 */ /* 0x000fe40007810000 */
[----:B------:R-:W-:Y:S02]  /*91c0*/  FSEL R103, R103, -INF , P1 ;  /* 0xff80000067677808 */ /* 0x000fe40000800000 */
[----:B------:R-:W-:-:S02]  /*91d0*/  FMNMX.FTZ R10, R78, R37, !PT ;  /* 0x000000254e0a7209 */ /* 0x000fc40007810000 */
[----:B------:R-:W-:Y:S01]  /*91e0*/  ISETP.NE.AND P1, PT, R8, RZ, PT ;  /* 0x000000ff0800720c */ /* 0x000fe20003f25270 */
[-CC-:B------:R-:W-:Y:S01]  /*91f0*/  FFMA.FTZ R8, R28, R3.reuse, -R6.reuse ;  /* 0x000000031c087223 */ /* 0x180fe20000010806 */
[----:B------:R-:W-:Y:S01]  /*9200*/  FFMA.FTZ R28, R41, R3, -R6 ;  /* 0x00000003291c7223 */ /* 0x000fe20000010806 */
        /* <DEDUP_REMOVED lines=14> */
[----:B------:R-:W-:Y:S01]  /*92f0*/  FMNMX.FTZ R53, R103, R10, !PT ;  /* 0x0000000a67357209 */ /* 0x000fe20007810000 */
[----:B------:R0:W-:Y:S03]  /*9300*/  MUFU.EX2 R27, R57 ;  /* 0x00000039001b7308 */ /* 0x0001e60000000800 */
[----:B------:R-:W-:Y:S02]  /*9310*/  FMNMX.FTZ R10, R106, R53, !PT ;  /* 0x000000356a0a7209 */ /* 0x000fe40007810000 */
[----:B------:R-:W-:Y:S02]  /*9320*/  FSEL R110, R110, -INF , P1 ;  /* 0xff8000006e6e7808 */ /* 0x000fe40000800000 */
[----:B0-----:R-:W-:Y:S02]  /*9330*/  FMNMX.FTZ R57, R107, R10, !PT ;  /* 0x0000000a6b397209 */ /* 0x001fe40007810000 */
[----:B------:R-:W-:-:S02]  /*9340*/  FSEL R111, R111, -INF , P2 ;  /* 0xff8000006f6f7808 */ /* 0x000fc40001000000 */
[----:B------:R-:W-:Y:S02]  /*9350*/  FMNMX.FTZ R10, R110, R57, !PT ;  /* 0x000000396e0a7209 */ /* 0x000fe40007810000 */
[----:B------:R-:W-:Y:S02]  /*9360*/  FSEL R114, R114, -INF , P3 ;  /* 0xff80000072727808 */ /* 0x000fe40001800000 */
[----:B------:R-:W-:Y:S01]  /*9370*/  FMNMX.FTZ R57, R111, R10, !PT ;  /* 0x0000000a6f397209 */ /* 0x000fe20007810000 */
[----:B------:R-:W-:Y:S01]  /*9380*/  FFMA.FTZ R61, R61, R3, -R6 ;  /* 0x000000033d3d7223 */ /* 0x000fe20000010806 */
[----:B------:R-:W-:Y:S02]  /*9390*/  FSEL R115, R115, -INF , P4 ;  /* 0xff80000073737808 */ /* 0x000fe40002000000 */
[----:B------:R-:W-:Y:S01]  /*93a0*/  FMNMX.FTZ R10, R114, R57, !PT ;  /* 0x00000039720a7209 */ /* 0x000fe20007810000 */
[----:B------:R0:W-:Y:S01]  /*93b0*/  MUFU.EX2 R33, R61 ;  /* 0x0000003d00217308 */ /* 0x0001e20000000800 */
[----:B------:R-:W-:-:S02]  /*93c0*/  FSEL R118, R118, -INF , P5 ;  /* 0xff80000076767808 */ /* 0x000fc40002800000 */
[----:B------:R-:W-:Y:S02]  /*93d0*/  FSEL R119, R119, -INF , P6 ;  /* 0xff80000077777808 */ /* 0x000fe40003000000 */
[----:B0-----:R-:W-:-:S04]  /*93e0*/  FMNMX.FTZ R61, R115, R10, !PT ;  /* 0x0000000a733d7209 */ /* 0x001fc80007810000 */
[----:B------:R-:W-:Y:S01]  /*93f0*/  FMNMX.FTZ R10, R118, R61, !PT ;  /* 0x0000003d760a7209 */ /* 0x000fe20007810000 */
[----:B------:R-:W-:-:S03]  /*9400*/  FFMA.FTZ R21, R49, R3, -R6 ;  /* 0x0000000331157223 */ /* 0x000fc60000010806 */
[----:B------:R-:W-:Y:S01]  /*9410*/  FMNMX.FTZ R10, R119, R10, !PT ;  /* 0x0000000a770a7209 */ /* 0x000fe20007810000 */
[----:B------:R-:W-:-:S04]  /*9420*/  FFMA.FTZ R49, R69, R3, -R6 ;  /* 0x0000000345317223 */ /* 0x000fc80000010806 */
[----:B------:R-:W0:Y:S01]  /*9430*/  SHFL.BFLY PT, R69, R10, 0x2, 0x1f ;  /* 0x0c401f000a457f89 */ /* 0x000e2200000e0000 */
[-CC-:B------:R-:W-:Y:S01]  /*9440*/  FFMA.FTZ R15, R40, R3.reuse, -R6.reuse ;  /* 0x00000003280f7223 */ /* 0x180fe20000010806 */
[----:B------:R-:W-:Y:S01]  /*9450*/  FFMA.FTZ R40, R77, R3, -R6 ;  /* 0x000000034d287223 */ /* 0x000fe20000010806 */
[----:B------:R-:W1:Y:S01]  /*9460*/  S2R R128, SR_TID.X ;  /* 0x0000000000807919 */ /* 0x000e620000002100 */
[----:B0-----:R-:W-:-:S05]  /*9470*/  FMNMX.FTZ R77, R10, R69, !PT ;  /* 0x000000450a4d7209 */ /* 0x001fca0007810000 */
[----:B------:R-:W0:Y:S01]  /*9480*/  SHFL.BFLY PT, R10, R77, 0x1, 0x1f ;  /* 0x0c201f004d0a7f89 */ /* 0x000e2200000e0000 */
        /* <DEDUP_REMOVED lines=12> */
[----:B------:R3:W-:Y:S01]  /*9550*/  MUFU.EX2 R35, R65 ;  /* 0x0000004100237308 */ /* 0x0007e20000000800 */
        /* <DEDUP_REMOVED lines=8> */
[----:B0-----:R-:W-:Y:S01]  /*95e0*/  FMNMX.FTZ R10, R77, R10, !PT ;  /* 0x0000000a4d0a7209 */ /* 0x001fe20007810000 */
[-CC-:B------:R-:W-:Y:S01]  /*95f0*/  FFMA.FTZ R92, R92, R3.reuse, -R6.reuse ;  /* 0x000000035c5c7223 */ /* 0x180fe20000010806 */
[-CC-:B------:R-:W-:Y:S01]  /*9600*/  FFMA.FTZ R60, R93, R3.reuse, -R6.reuse ;  /* 0x000000035d3c7223 */ /* 0x180fe20000010806 */
[-CC-:B------:R-:W-:Y:S01]  /*9610*/  FFMA.FTZ R61, R96, R3.reuse, -R6.reuse ;  /* 0x00000003603d7223 */ /* 0x180fe20000010806 */
[----:B------:R-:W-:-:S03]  /*9620*/  FFMA.FTZ R64, R97, R3, -R6 ;  /* 0x0000000361407223 */ /* 0x000fc60000010806 */
[----:B------:R0:W-:Y:S01]  /*9630*/  MUFU.EX2 R41, R80 ;  /* 0x0000005000297308 */ /* 0x0001e20000000800 */
[-CC-:B---3--:R-:W-:Y:S01]  /*9640*/  FFMA.FTZ R65, R100, R3.reuse, -R6.reuse ;  /* 0x0000000364417223 */ /* 0x188fe20000010806 */
[-CC-:B------:R-:W-:Y:S01]  /*9650*/  FFMA.FTZ R127, R101, R3.reuse, -R6.reuse ;  /* 0x00000003657f7223 */ /* 0x180fe20000010806 */
[-CC-:B------:R-:W-:Y:S01]  /*9660*/  FFMA.FTZ R69, R108, R3.reuse, -R6.reuse ;  /* 0x000000036c457223 */ /* 0x180fe20000010806 */
[-CC-:B------:R-:W-:Y:S01]  /*9670*/  FFMA.FTZ R72, R109, R3.reuse, -R6.reuse ;  /* 0x000000036d487223 */ /* 0x180fe20000010806 */
[-CC-:B----4-:R-:W-:Y:S01]  /*9680*/  FFMA.FTZ R73, R112, R3.reuse, -R6.reuse ;  /* 0x0000000370497223 */ /* 0x190fe20000010806 */
[-CC-:B------:R-:W-:Y:S01]  /*9690*/  FFMA.FTZ R76, R113, R3.reuse, -R6.reuse ;  /* 0x00000003714c7223 */ /* 0x180fe20000010806 */
[-CC-:B------:R-:W-:Y:S01]  /*96a0*/  FFMA.FTZ R77, R117, R3.reuse, -R6.reuse ;  /* 0x00000003754d7223 */ /* 0x180fe20000010806 */
[-C--:B0-----:R-:W-:Y:S01]  /*96b0*/  FFMA.FTZ R80, R116, R3.reuse, -R6 ;  /* 0x0000000374507223 */ /* 0x081fe20000010806 */
[C---:B------:R-:W-:Y:S01]  /*96c0*/  FMUL.FTZ R6, R10.reuse, R3 ;  /* 0x000000030a067220 */ /* 0x040fe20000410000 */
[----:B------:R-:W-:-:S04]  /*96d0*/  FSETP.NEU.FTZ.AND P1, PT, R10, -INF , PT ;  /* 0xff8000000a00780b */ /* 0x000fc80003f3d000 */
[----:B------:R-:W-:Y:S02]  /*96e0*/  FSEL R6, R6, RZ, P1 ;  /* 0x000000ff06067208 */ /* 0x000fe40000800000 */
[----:B-1----:R-:W-:-:S03]  /*96f0*/  LOP3.LUT R128, R128, 0x7f, RZ, 0xc0, !PT ;  /* 0x0000007f80807812 */ /* 0x002fc600078ec0ff */
[-CC-:B------:R-:W-:Y:S01]  /*9700*/  FFMA.FTZ R81, R125, R3.reuse, -R6.reuse ;  /* 0x000000037d517223 */ /* 0x180fe20000010806 */
[-CC-:B------:R-:W-:Y:S01]  /*9710*/  FFMA.FTZ R84, R124, R3.reuse, -R6.reuse ;  /* 0x000000037c547223 */ /* 0x180fe20000010806 */
[----:B------:R-:W-:Y:S01]  /*9720*/  MUFU.EX2 R5, R5 ;  /* 0x0000000500057308 */ /* 0x000fe20000000800 */
[----:B------:R-:W-:Y:S01]  /*9730*/  ISETP.NE.AND P1, PT, R128, RZ, PT ;  /* 0x000000ff8000720c */ /* 0x000fe20003f25270 */
[----:B------:R-:W-:-:S06]  /*9740*/  FFMA.FTZ R85, R123, R3, -R6 ;  /* 0x000000037b557223 */ /* 0x000fcc0000010806 */
[----:B------:R-:W0:Y:S01]  /*9750*/  MUFU.EX2 R7, R7 ;  /* 0x0000000700077308 */ /* 0x000e220000000800 */
[----:B------:R-:W-:-:S07]  /*9760*/  FFMA.FTZ R89, R121, R3, -R6 ;  /* 0x0000000379597223 */ /* 0x000fce0000010806 */
[----:B------:R-:W-:Y:S08]  /*9770*/  MUFU.EX2 R81, R81 ;  /* 0x0000005100517308 */ /* 0x000ff00000000800 */
[----:B------:R-:W1:Y:S08]  /*9780*/  MUFU.EX2 R84, R84 ;  /* 0x0000005400547308 */ /* 0x000e700000000800 */
[----:B------:R-:W3:Y:S08]  /*9790*/  MUFU.EX2 R8, R8 ;  /* 0x0000000800087308 */ /* 0x000ef00000000800 */
[----:B------:R4:W-:Y:S01]  /*97a0*/  MUFU.EX2 R53, R88 ;  /* 0x0000005800357308 */ /* 0x0009e20000000800 */
[-CC-:B------:R-:W-:Y:S01]  /*97b0*/  FFMA.FTZ R101, R47, R3.reuse, -R6.reuse ;  /* 0x000000032f657223 */ /* 0x180fe20000010806 */
[----:B----4-:R-:W-:-:S06]  /*97c0*/  FFMA.FTZ R88, R122, R3, -R6 ;  /* 0x000000037a587223 */ /* 0x010fcc0000010806 */
[----:B------:R-:W-:Y:S01]  /*97d0*/  MUFU.EX2 R85, R85 ;  /* 0x0000005500557308 */ /* 0x000fe20000000800 */
[----:B------:R-:W-:Y:S01]  /*97e0*/  FFMA.FTZ R47, R58, R3, -R6 ;  /* 0x000000033a2f7223 */ /* 0x000fe20000010806 */
[----:B------:R-:W-:-:S06]  /*97f0*/  @!P1 VIADD R4, R4, 0x30840 ;  /* 0x0003084004049836 */ /* 0x000fcc0000000000 */
[----:B------:R-:W4:Y:S01]  /*9800*/  MUFU.EX2 R9, R9 ;  /* 0x0000000900097308 */ /* 0x000f220000000800 */
[-CC-:B------:R-:W-:Y:S01]  /*9810*/  FFMA.FTZ R58, R67, R3.reuse, -R6.reuse ;  /* 0x00000003433a7223 */ /* 0x180fe20000010806 */
[-CC-:B------:R-:W-:Y:S01]  /*9820*/  FFMA.FTZ R93, R39, R3.reuse, -R6.reuse ;  /* 0x00000003275d7223 */ /* 0x180fe20000010806 */
[-CC-:B------:R-:W-:Y:S01]  /*9830*/  FFMA.FTZ R96, R42, R3.reuse, -R6.reuse ;  /* 0x000000032a607223 */ /* 0x180fe20000010806 */
[----:B------:R-:W-:-:S04]  /*9840*/  FFMA.FTZ R97, R43, R3, -R6 ;  /* 0x000000032b617223 */ /* 0x000fc80000010806 */
[----:B------:R-:W2:Y:S01]  /*9850*/  MUFU.EX2 R88, R88 ;  /* 0x0000005800587308 */ /* 0x000ea20000000800 */
[-CC-:B------:R-:W-:Y:S01]  /*9860*/  FFMA.FTZ R100, R46, R3.reuse, -R6.reuse ;  /* 0x000000032e647223 */ /* 0x180fe20000010806 */
[-CC-:B------:R-:W-:Y:S01]  /*9870*/  FFMA.FTZ R67, R78, R3.reuse, -R6.reuse ;  /* 0x000000034e437223 */ /* 0x180fe20000010806 */
[-CC-:B------:R-:W-:Y:S01]  /*9880*/  FFMA.FTZ R39, R50, R3.reuse, -R6.reuse ;  /* 0x0000000332277223 */ /* 0x180fe20000010806 */
[----:B------:R-:W-:-:S04]  /*9890*/  FFMA.FTZ R42, R51, R3, -R6 ;  /* 0x00000003332a7223 */ /* 0x000fc80000010806 */
[----:B------:R-:W2:Y:S01]  /*98a0*/  MUFU.EX2 R11, R11 ;  /* 0x0000000b000b7308 */ /* 0x000ea20000000800 */
[-CC-:B------:R-:W-:Y:S01]  /*98b0*/  FFMA.FTZ R43, R54, R3.reuse, -R6.reuse ;  /* 0x00000003362b7223 */ /* 0x180fe20000010806 */
[-CC-:B------:R-:W-:Y:S01]  /*98c0*/  FFMA.FTZ R46, R55, R3.reuse, -R6.reuse ;  /* 0x00000003372e7223 */ /* 0x180fe20000010806 */
[----:B------:R-:W-:-:S05]  /*98d0*/  FFMA.FTZ R78, R79, R3, -R6 ;  /* 0x000000034f4e7223 */ /* 0x000fca0000010806 */
[----:B------:R0:W-:Y:S01]  /*98e0*/  MUFU.EX2 R57, R92 ;  /* 0x0000005c00397308 */ /* 0x0001e20000000800 */
[-CC-:B------:R-:W-:Y:S01]  /*98f0*/  FFMA.FTZ R31, R31, R3.reuse, -R6.reuse ;  /* 0x000000031f1f7223 */ /* 0x180fe20000010806 */
[-CC-:B------:R-:W-:Y:S01]  /*9900*/  FFMA.FTZ R50, R59, R3.reuse, -R6.reuse ;  /* 0x000000033b327223 */ /* 0x180fe20000010806 */
[-CC-:B------:R-:W-:Y:S01]  /*9910*/  FFMA.FTZ R51, R62, R3.reuse, -R6.reuse ;  /* 0x000000033e337223 */ /* 0x180fe20000010806 */
[-CC-:B------:R-:W-:Y:S01]  /*9920*/  FFMA.FTZ R54, R63, R3.reuse, -R6.reuse ;  /* 0x000000033f367223 */ /* 0x180fe20000010806 */
[-CC-:B------:R-:W-:Y:S01]  /*9930*/  FFMA.FTZ R55, R66, R3.reuse, -R6.reuse ;  /* 0x0000000342377223 */ /* 0x180fe20000010806 */
[-CC-:B0-----:R-:W-:Y:S02]  /*9940*/  FFMA.FTZ R92, R120, R3.reuse, -R6.reuse ;  /* 0x00000003785c7223 */ /* 0x181fe40000010806 */
[----:B------:R-:W0:Y:S01]  /*9950*/  MUFU.EX2 R89, R89 ;  /* 0x0000005900597308 */ /* 0x000e220000000800 */
[----:B------:R-:W-:Y:S01]  /*9960*/  FADD.FTZ R79, R5, R7 ;  /* 0x00000007054f7221 */ /* 0x000fe20000010000 */
[-C--:B------:R-:W-:Y:S01]  /*9970*/  FFMA.FTZ R59, R70, R3.reuse, -R6 ;  /* 0x00000003463b7223 */ /* 0x080fe20000010806 */
[----:B------:R-:W-:Y:S01]  /*9980*/  @!P1 PRMT R4, RZ, 0x654, R4 ;  /* 0x00000654ff049816 */ /* 0x000fe20000000004 */
[-CC-:B------:R-:W-:Y:S01]  /*9990*/  FFMA.FTZ R62, R71, R3.reuse, -R6.reuse ;  /* 0x00000003473e7223 */ /* 0x180fe20000010806 */
[-CC-:B------:R-:W-:Y:S01]  /*99a0*/  FFMA.FTZ R63, R74, R3.reuse, -R6.reuse ;  /* 0x000000034a3f7223 */ /* 0x180fe20000010806 */
[----:B------:R-:W-:-:S02]  /*99b0*/  FFMA.FTZ R66, R75, R3, -R6 ;  /* 0x000000034b427223 */ /* 0x000fc40000010806 */
[----:B------:R-:W0:Y:S01]  /*99c0*/  MUFU.EX2 R12, R12 ;  /* 0x0000000c000c7308 */ /* 0x000e220000000800 */
[-CC-:B------:R-:W-:Y:S01]  /*99d0*/  FFMA.FTZ R74, R82, R3.reuse, -R6.reuse ;  /* 0x00000003524a7223 */ /* 0x180fe20000010806 */
[-CC-:B------:R-:W-:Y:S01]  /*99e0*/  FFMA.FTZ R75, R83, R3.reuse, -R6.reuse ;  /* 0x00000003534b7223 */ /* 0x180fe20000010806 */
[-CC-:B------:R-:W-:Y:S01]  /*99f0*/  FFMA.FTZ R70, R86, R3.reuse, -R6.reuse ;  /* 0x0000000356467223 */ /* 0x180fe20000010806 */
[-CC-:B------:R-:W-:Y:S01]  /*9a00*/  FFMA.FTZ R71, R87, R3.reuse, -R6.reuse ;  /* 0x0000000357477223 */ /* 0x180fe20000010806 */
[-CC-:B------:R-:W-:Y:S01]  /*9a10*/  FFMA.FTZ R90, R90, R3.reuse, -R6.reuse ;  /* 0x000000035a5a7223 */ /* 0x180fe20000010806 */
[-CC-:B------:R-:W-:Y:S01]  /*9a20*/  FFMA.FTZ R91, R91, R3.reuse, -R6.reuse ;  /* 0x000000035b5b7223 */ /* 0x180fe20000010806 */
[-CC-:B------:R-:W-:Y:S01]  /*9a30*/  FFMA.FTZ R94, R94, R3.reuse, -R6.reuse ;  /* 0x000000035e5e7223 */ /* 0x180fe20000010806 */
        /* <DEDUP_REMOVED lines=14> */
[----:B------:R-:W0:Y:S01]  /*9b20*/  MUFU.EX2 R13, R13 ;  /* 0x0000000d000d7308 */ /* 0x000e220000000800 */
[----:B-1----:R-:W-:Y:S01]  /*9b30*/  FADD.FTZ R6, R81, R84 ;  /* 0x0000005451067221 */ /* 0x002fe20000010000 */
[----:B---3--:R-:W-:Y:S01]  /*9b40*/  FADD.FTZ R82, R8, R79 ;  /* 0x0000004f08527221 */ /* 0x008fe20000010000 */
[----:B------:R1:W-:Y:S03]  /*9b50*/  @!P1 SYNCS.ARRIVE.TRANS64.RED.A1T0 RZ, [R4+URZ], RZ ;  /* 0x000000ff04ff99a7 */ /* 0x0003e6000810043f */
[----:B----4-:R-:W-:-:S02]  /*9b60*/  FADD.FTZ R82, R9, R82 ;  /* 0x0000005209527221 */ /* 0x010fc40000010000 */
[----:B------:R-:W3:Y:S01]  /*9b70*/  MUFU.EX2 R31, R31 ;  /* 0x0000001f001f7308 */ /* 0x000ee20000000800 */
[----:B-1----:R-:W-:Y:S01]  /*9b80*/  F2FP.F16.F32.PACK_AB R4, R7, R5 ;  /* 0x000000050704723e */ /* 0x002fe200000000ff */
[----:B------:R-:W-:-:S06]  /*9b90*/  FADD.FTZ R5, R85, R6 ;  /* 0x0000000655057221 */ /* 0x000fcc0000010000 */
[----:B------:R-:W1:Y:S01]  /*9ba0*/  MUFU.EX2 R14, R14 ;  /* 0x0000000e000e7308 */ /* 0x000e620000000800 */
[----:B--2---:R-:W-:Y:S01]  /*9bb0*/  FADD.FTZ R6, R88, R5 ;  /* 0x0000000558067221 */ /* 0x004fe20000010000 */
[----:B------:R-:W-:-:S06]  /*9bc0*/  FADD.FTZ R5, R11, R82 ;  /* 0x000000520b057221 */ /* 0x000fcc0000010000 */
[----:B------:R-:W2:Y:S01]  /*9bd0*/  MUFU.EX2 R93, R93 ;  /* 0x0000005d005d7308 */ /* 0x000ea20000000800 */
[----:B0-----:R-:W-:Y:S01]  /*9be0*/  FADD.FTZ R7, R89, R6 ;  /* 0x0000000659077221 */ /* 0x001fe20000010000 */
[----:B------:R-:W-:-:S06]  /*9bf0*/  FADD.FTZ R6, R12, R5 ;  /* 0x000000050c067221 */ /* 0x000fcc0000010000 */
[----:B------:R-:W0:Y:S01]  /*9c00*/  MUFU.EX2 R15, R15 ;  /* 0x0000000f000f7308 */ /* 0x000e220000000800 */
[----:B------:R-:W-:Y:S01]  /*9c10*/  FADD.FTZ R82, R92, R7 ;  /* 0x000000075c527221 */ /* 0x000fe20000010000 */
[----:B------:R-:W-:-:S06]  /*9c20*/  FADD.FTZ R5, R13, R6 ;  /* 0x000000060d057221 */ /* 0x000fcc0000010000 */
[----:B------:R-:W4:Y:S08]  /*9c30*/  MUFU.EX2 R96, R96 ;  /* 0x0000006000607308 */ /* 0x000f300000000800 */
[----:B------:R-:W4:Y:S01]  /*9c40*/  MUFU.EX2 R28, R28 ;  /* 0x0000001c001c7308 */ /* 0x000f220000000800 */
[----:B---3--:R-:W-:Y:S01]  /*9c50*/  FADD.FTZ R82, R31, R82 ;  /* 0x000000521f527221 */ /* 0x008fe20000010000 */
[----:B-1----:R-:W-:-:S06]  /*9c60*/  FADD.FTZ R6, R14, R5 ;  /* 0x000000050e067221 */ /* 0x002fcc0000010000 */
[----:B------:R-:W1:Y:S08]  /*9c70*/  MUFU.EX2 R97, R97 ;  /* 0x0000006100617308 */ /* 0x000e700000000800 */
[----:B------:R-:W3:Y:S01]  /*9c80*/  MUFU.EX2 R30, R30 ;  /* 0x0000001e001e7308 */ /* 0x000ee20000000800 */
[----:B--2---:R-:W-:Y:S01]  /*9c90*/  FADD.FTZ R5, R93, R82 ;  /* 0x000000525d057221 */ /* 0x004fe20000010000 */
[----:B0-----:R-:W-:-:S06]  /*9ca0*/  FADD.FTZ R7, R15, R6 ;  /* 0x000000060f077221 */ /* 0x001fcc0000010000 */
[----:B------:R-:W0:Y:S08]  /*9cb0*/  MUFU.EX2 R100, R100 ;  /* 0x0000006400647308 */ /* 0x000e300000000800 */
[----:B------:R-:W2:Y:S01]  /*9cc0*/  MUFU.EX2 R29, R29 ;  /* 0x0000001d001d7308 */ /* 0x000ea20000000800 */
[----:B----4-:R-:W-:Y:S01]  /*9cd0*/  FADD.FTZ R6, R96, R5 ;  /* 0x0000000560067221 */ /* 0x010fe20000010000 */
[----:B------:R-:W-:-:S06]  /*9ce0*/  FADD.FTZ R7, R28, R7 ;  /* 0x000000071c077221 */ /* 0x000fcc0000010000 */
[----:B------:R-:W4:Y:S08]  /*9cf0*/  MUFU.EX2 R101, R101 ;  /* 0x0000006500657308 */ /* 0x000f300000000800 */
[----:B------:R-:W4:Y:S01]  /*9d00*/  MUFU.EX2 R20, R20 ;  /* 0x0000001400147308 */ /* 0x000f220000000800 */
[----:B-1----:R-:W-:Y:S01]  /*9d10*/  FADD.FTZ R5, R97, R6 ;  /* 0x0000000661057221 */ /* 0x002fe20000010000 */
[----:B---3--:R-:W-:-:S06]  /*9d20*/  FADD.FTZ R6, R30, R7 ;  /* 0x000000071e067221 */ /* 0x008fcc0000010000 */
[----:B------:R-:W1:Y:S08]  /*9d30*/  MUFU.EX2 R39, R39 ;  /* 0x0000002700277308 */ /* 0x000e700000000800 */
[----:B------:R-:W3:Y:S01]  /*9d40*/  MUFU.EX2 R21, R21 ;  /* 0x0000001500157308 */ /* 0x000ee20000000800 */
[----:B0-----:R-:W-:Y:S01]  /*9d50*/  FADD.FTZ R82, R100, R5 ;  /* 0x0000000564527221 */ /* 0x001fe20000010000 */
[----:B--2---:R-:W-:-:S06]  /*9d60*/  FADD.FTZ R5, R29, R6 ;  /* 0x000000061d057221 */ /* 0x004fcc0000010000 */
        /* <DEDUP_REMOVED lines=12> */
[----:B------:R-:W0:Y:S01]  /*9e30*/  MUFU.EX2 R47, R47 ;  /* 0x0000002f002f7308 */ /* 0x000e220000000800 */
[----:B------:R-:W-:Y:S01]  /*9e40*/  F2FP.F16.F32.PACK_AB R12, R12, R11 ;  /* 0x0000000b0c0c723e */ /* 0x000fe200000000ff */
[----:B----4-:R-:W-:Y:S01]  /*9e50*/  FADD.FTZ R11, R43, R82 ;  /* 0x000000522b0b7221 */ /* 0x010fe20000010000 */
[----:B------:R-:W-:-:S05]  /*9e60*/  F2FP.F16.F32.PACK_AB R14, R14, R13 ;  /* 0x0000000d0e0e723e */ /* 0x000fca00000000ff */
[----:B------:R-:W2:Y:S01]  /*9e70*/  MUFU.EX2 R50, R50 ;  /* 0x0000003200327308 */ /* 0x000ea20000000800 */
[----:B------:R-:W-:-:S07]  /*9e80*/  FADD.FTZ R13, R25, R86 ;  /* 0x00000056190d7221 */ /* 0x000fce0000010000 */
[----:B------:R-:W4:Y:S01]  /*9e90*/  MUFU.EX2 R32, R32 ;  /* 0x0000002000207308 */ /* 0x000f220000000800 */
[----:B------:R-:W-:Y:S01]  /*9ea0*/  F2FP.F16.F32.PACK_AB R5, R84, R81 ;  /* 0x000000515405723e */ /* 0x000fe200000000ff */
[----:B-1----:R-:W-:-:S06]  /*9eb0*/  FADD.FTZ R82, R46, R11 ;  /* 0x0000000b2e527221 */ /* 0x002fcc0000010000 */
[----:B------:R-:W1:Y:S01]  /*9ec0*/  MUFU.EX2 R51, R51 ;  /* 0x0000003300337308 */ /* 0x000e620000000800 */
[----:B---3--:R-:W-:Y:S01]  /*9ed0*/  FADD.FTZ R84, R26, R13 ;  /* 0x0000000d1a547221 */ /* 0x008fe20000010000 */
[----:B0-----:R-:W-:-:S06]  /*9ee0*/  FADD.FTZ R11, R47, R82 ;  /* 0x000000522f0b7221 */ /* 0x001fcc0000010000 */
[----:B------:R-:W0:Y:S01]  /*9ef0*/  MUFU.EX2 R54, R54 ;  /* 0x0000003600367308 */ /* 0x000e220000000800 */
[----:B------:R-:W-:-:S07]  /*9f00*/  FADD.FTZ R79, R27, R84 ;  /* 0x000000541b4f7221 */ /* 0x000fce0000010000 */
[----:B------:R-:W3:Y:S01]  /*9f10*/  MUFU.EX2 R34, R34 ;  /* 0x0000002200227308 */ /* 0x000ee20000000800 */
[----:B--2---:R-:W-:Y:S01]  /*9f20*/  FADD.FTZ R82, R50, R11 ;  /* 0x0000000b32527221 */ /* 0x004fe20000010000 */
[----:B----4-:R-:W-:-:S06]  /*9f30*/  FADD.FTZ R84, R32, R79 ;  /* 0x0000004f20547221 */ /* 0x010fcc0000010000 */
[----:B------:R-:W2:Y:S01]  /*9f40*/  MUFU.EX2 R55, R55 ;  /* 0x0000003700377308 */ /* 0x000ea20000000800 */
[----:B-1----:R-:W-:Y:S01]  /*9f50*/  FADD.FTZ R11, R51, R82 ;  /* 0x00000052330b7221 */ /* 0x002fe20000010000 */
[----:B------:R-:W-:-:S06]  /*9f60*/  FADD.FTZ R79, R33, R84 ;  /* 0x00000054214f7221 */ /* 0x000fcc0000010000 */
[----:B------:R-:W-:Y:S08]  /*9f70*/  MUFU.EX2 R58, R58 ;  /* 0x0000003a003a7308 */ /* 0x000ff00000000800 */
[----:B------:R-:W1:Y:S01]  /*9f80*/  MUFU.EX2 R45, R45 ;  /* 0x0000002d002d7308 */ /* 0x000e620000000800 */
[----:B0-----:R-:W-:Y:S01]  /*9f90*/  FADD.FTZ R82, R54, R11 ;  /* 0x0000000b36527221 */ /* 0x001fe20000010000 */
[----:B------:R-:W-:-:S06]  /*9fa0*/  F2FP.F16.F32.PACK_AB R6, R9, R8 ;  /* 0x000000080906723e */ /* 0x000fcc00000000ff */
[----:B------:R-:W0:Y:S01]  /*9fb0*/  MUFU.EX2 R59, R59 ;  /* 0x0000003b003b7308 */ /* 0x000e220000000800 */
[----:B------:R-:W-:Y:S01]  /*9fc0*/  F2FP.F16.F32.PACK_AB R7, R88, R85 ;  /* 0x000000555807723e */ /* 0x000fe200000000ff */
[----:B---3--:R-:W-:-:S06]  /*9fd0*/  FADD.FTZ R84, R34, R79 ;  /* 0x0000004f22547221 */ /* 0x008fcc0000010000 */
[----:B------:R-:W3:Y:S01]  /*9fe0*/  MUFU.EX2 R49, R49 ;  /* 0x0000003100317308 */ /* 0x000ee20000000800 */
[----:B--2---:R-:W-:Y:S01]  /*9ff0*/  FADD.FTZ R11, R55, R82 ;  /* 0x00000052370b7221 */ /* 0x004fe20000010000 */
[----:B------:R-:W-:-:S06]  /*a000*/  FADD.FTZ R84, R35, R84 ;  /* 0x0000005423547221 */ /* 0x000fcc0000010000 */
[----:B------:R-:W2:Y:S01]  /*a010*/  MUFU.EX2 R62, R62 ;  /* 0x0000003e003e7308 */ /* 0x000ea20000000800 */
[----:B------:R4:W-:Y:S07]  /*a020*/  STSM.16.M88.4 [R154+0x1e800], R4 ;  /* 0x01e800049a007844 */ /* 0x0009ee0000000200 */
[----:B------:R-:W-:Y:S01]  /*a030*/  MUFU.EX2 R36, R36 ;  /* 0x0000002400247308 */ /* 0x000fe20000000800 */
[----:B------:R-:W-:Y:S01]  /*a040*/  F2FP.F16.F32.PACK_AB R28, R28, R15 ;  /* 0x0000000f1c1c723e */ /* 0x000fe200000000ff */
[----:B-1----:R-:W-:-:S06]  /*a050*/  FADD.FTZ R84, R45, R84 ;  /* 0x000000542d547221 */ /* 0x002fcc0000010000 */
[----:B------:R-:W1:Y:S01]  /*a060*/  MUFU.EX2 R63, R63 ;  /* 0x0000003f003f7308 */ /* 0x000e620000000800 */
[----:B----4-:R-:W-:Y:S01]  /*a070*/  F2FP.F16.F32.PACK_AB R4, R21, R20 ;  /* 0x000000141504723e */ /* 0x010fe200000000ff */
[----:B------:R-:W-:Y:S01]  /*a080*/  FADD.FTZ R20, R58, R11 ;  /* 0x0000000b3a147221 */ /* 0x000fe20000010000 */
[----:B------:R-:W-:Y:S01]  /*a090*/  F2FP.F16.F32.PACK_AB R30, R29, R30 ;  /* 0x0000001e1d1e723e */ /* 0x000fe200000000ff */
[----:B------:R-:W4:Y:S01]  /*a0a0*/  LDL R81, [R1+0x44] ;  /* 0x0000440001517983 */ /* 0x000f220000100800 */
[----:B------:R-:W-:-:S03]  /*a0b0*/  F2FP.F16.F32.PACK_AB R13, R92, R89 ;  /* 0x000000595c0d723e */ /* 0x000fc600000000ff */
[----:B------:R-:W1:Y:S01]  /*a0c0*/  MUFU.EX2 R66, R66 ;  /* 0x0000004200427308 */ /* 0x000e620000000800 */
[----:B------:R-:W-:Y:S01]  /*a0d0*/  F2FP.F16.F32.PACK_AB R15, R93, R31 ;  /* 0x0000001f5d0f723e */ /* 0x000fe200000000ff */
[----:B0-----:R-:W-:Y:S01]  /*a0e0*/  FADD.FTZ R5, R59, R20 ;  /* 0x000000143b057221 */ /* 0x001fe20000010000 */
[----:B------:R-:W-:Y:S02]  /*a0f0*/  F2FP.F16.F32.PACK_AB R29, R97, R96 ;  /* 0x00000060611d723e */ /* 0x000fe400000000ff */
[----:B------:R-:W-:-:S03]  /*a100*/  F2FP.F16.F32.PACK_AB R31, R101, R100 ;  /* 0x00000064651f723e */ /* 0x000fc600000000ff */
[----:B------:R-:W0:Y:S01]  /*a110*/  MUFU.EX2 R38, R38 ;  /* 0x0000002600267308 */ /* 0x000e220000000800 */
[----:B---3--:R-:W-:Y:S01]  /*a120*/  FADD.FTZ R7, R49, R84 ;  /* 0x0000005431077221 */ /* 0x008fe20000010000 */
[----:B------:R-:W-:Y:S01]  /*a130*/  STSM.16.M88.4 [R105], R12 ;  /* 0x0000000c69007844 */ /* 0x000fe20000000200 */
[----:B--2---:R-:W-:-:S03]  /*a140*/  FADD.FTZ R20, R62, R5 ;  /* 0x000000053e147221 */ /* 0x004fc60000010000 */
[----:B------:R2:W-:Y:S01]  /*a150*/  STSM.16.M88.4 [R156], R28 ;  /* 0x0000001c9c007844 */ /* 0x0005e20000000200 */
[----:B-1----:R-:W-:Y:S01]  /*a160*/  FADD.FTZ R11, R63, R20 ;  /* 0x000000143f0b7221 */ /* 0x002fe20000010000 */
[----:B------:R-:W-:Y:S02]  /*a170*/  F2FP.F16.F32.PACK_AB R6, R25, R24 ;  /* 0x000000181906723e */ /* 0x000fe400000000ff */
[----:B------:R-:W-:Y:S01]  /*a180*/  F2FP.F16.F32.PACK_AB R5, R42, R39 ;  /* 0x000000272a05723e */ /* 0x000fe200000000ff */
[----:B------:R-:W-:Y:S01]  /*a190*/  FADD.FTZ R20, R66, R11 ;  /* 0x0000000b42147221 */ /* 0x000fe20000010000 */
[----:B--2---:R-:W-:-:S04]  /*a1a0*/  FADD.FTZ R28, R36, R7 ;  /* 0x00000007241c7221 */ /* 0x004fc80000010000 */
[----:B------:R-:W-:Y:S01]  /*a1b0*/  FADD.FTZ R13, R37, R28 ;  /* 0x0000001c250d7221 */ /* 0x000fe20000010000 */
[----:B------:R-:W-:Y:S02]  /*a1c0*/  F2FP.F16.F32.PACK_AB R7, R46, R43 ;  /* 0x0000002b2e07723e */ /* 0x000fe400000000ff */
[----:B------:R-:W-:Y:S01]  /*a1d0*/  F2FP.F16.F32.PACK_AB R12, R27, R26 ;  /* 0x0000001a1b0c723e */ /* 0x000fe200000000ff */
[----:B0-----:R-:W-:Y:S01]  /*a1e0*/  FADD.FTZ R11, R38, R13 ;  /* 0x0000000d260b7221 */ /* 0x001fe20000010000 */
[----:B------:R-:W-:Y:S02]  /*a1f0*/  F2FP.F16.F32.PACK_AB R14, R33, R32 ;  /* 0x00000020210e723e */ /* 0x000fe400000000ff */
[----:B------:R-:W-:Y:S02]  /*a200*/  F2FP.F16.F32.PACK_AB R13, R50, R47 ;  /* 0x0000002f320d723e */ /* 0x000fe400000000ff */
[----:B------:R-:W-:Y:S01]  /*a210*/  F2FP.F16.F32.PACK_AB R15, R54, R51 ;  /* 0x00000033360f723e */ /* 0x000fe200000000ff */
[----:B------:R-:W-:Y:S04]  /*a220*/  STSM.16.M88.4 [R155], R4 ;  /* 0x000000049b007844 */ /* 0x000fe80000000200 */
[----:B------:R0:W-:Y:S04]  /*a230*/  STSM.16.M88.4 [R154+0x24800], R12 ;  /* 0x0248000c9a007844 */ /* 0x0001e80000000200 */
[----:B0-----:R-:W2:Y:S01]  /*a240*/  LDL R13, [R1+0x40] ;  /* 0x00004000010d7983 */ /* 0x001ea20000100800 */
[----:B------:R-:W0:Y:S08]  /*a250*/  MUFU.EX2 R67, R67 ;  /* 0x0000004300437308 */ /* 0x000e300000000800 */
[----:B------:R-:W1:Y:S08]  /*a260*/  MUFU.EX2 R40, R40 ;  /* 0x0000002800287308 */ /* 0x000e700000000800 */
[----:B------:R-:W3:Y:S08]  /*a270*/  MUFU.EX2 R78, R78 ;  /* 0x0000004e004e7308 */ /* 0x000ef00000000800 */
[----:B------:R-:W3:Y:S01]  /*a280*/  MUFU.EX2 R74, R74 ;  /* 0x0000004a004a7308 */ /* 0x000ee20000000800 */
[----:B0-----:R-:W-:-:S07]  /*a290*/  FADD.FTZ R21, R67, R20 ;  /* 0x0000001443157221 */ /* 0x001fce0000010000 */
[----:B------:R-:W0:Y:S08]  /*a2a0*/  MUFU.EX2 R44, R44 ;  /* 0x0000002c002c7308 */ /* 0x000e300000000800 */
[----:B------:R-:W0:Y:S01]  /*a2b0*/  MUFU.EX2 R75, R75 ;  /* 0x0000004b004b7308 */ /* 0x000e220000000800 */
[----:B-1----:R-:W-:Y:S01]  /*a2c0*/  FADD.FTZ R20, R40, R11 ;  /* 0x0000000b28147221 */ /* 0x002fe20000010000 */
[----:B---3--:R-:W-:-:S06]  /*a2d0*/  FADD.FTZ R21, R78, R21 ;  /* 0x000000154e157221 */ /* 0x008fcc0000010000 */
[----:B------:R-:W1:Y:S08]  /*a2e0*/  MUFU.EX2 R48, R48 ;  /* 0x0000003000307308 */ /* 0x000e700000000800 */
[----:B------:R-:W3:Y:S01]  /*a2f0*/  MUFU.EX2 R70, R70 ;  /* 0x0000004600467308 */ /* 0x000ee20000000800 */
[----:B------:R-:W-:Y:S01]  /*a300*/  FADD.FTZ R11, R41, R20 ;  /* 0x00000014290b7221 */ /* 0x000fe20000010000 */
[----:B------:R-:W-:-:S06]  /*a310*/  FADD.FTZ R20, R74, R21 ;  /* 0x000000154a147221 */ /* 0x000fcc0000010000 */
[----:B------:R-:W3:Y:S08]  /*a320*/  MUFU.EX2 R52, R52 ;  /* 0x0000003400347308 */ /* 0x000ef00000000800 */
[----:B------:R-:W3:Y:S01]  /*a330*/  MUFU.EX2 R71, R71 ;  /* 0x0000004700477308 */ /* 0x000ee20000000800 */
[----:B0-----:R-:W-:Y:S01]  /*a340*/  FADD.FTZ R11, R44, R11 ;  /* 0x0000000b2c0b7221 */ /* 0x001fe20000010000 */
[----:B------:R-:W-:-:S06]  /*a350*/  FADD.FTZ R21, R75, R20 ;  /* 0x000000144b157221 */ /* 0x000fcc0000010000 */
[----:B------:R-:W0:Y:S01]  /*a360*/  MUFU.EX2 R8, R90 ;  /* 0x0000005a00087308 */ /* 0x000e220000000800 */
[----:B-1----:R-:W-:Y:S01]  /*a370*/  FADD.FTZ R11, R48, R11 ;  /* 0x0000000b300b7221 */ /* 0x002fe20000010000 */
[----:B---3--:R-:W-:-:S06]  /*a380*/  FADD.FTZ R20, R70, R21 ;  /* 0x0000001546147221 */ /* 0x008fcc0000010000 */
[----:B------:R-:W1:Y:S08]  /*a390*/  MUFU.EX2 R56, R56 ;  /* 0x0000003800387308 */ /* 0x000e700000000800 */
[----:B------:R-:W3:Y:S01]  /*a3a0*/  MUFU.EX2 R9, R91 ;  /* 0x0000005b00097308 */ /* 0x000ee20000000800 */
[----:B------:R-:W-:Y:S01]  /*a3b0*/  FADD.FTZ R28, R52, R11 ;  /* 0x0000000b341c7221 */ /* 0x000fe20000010000 */
[----:B------:R-:W-:-:S06]  /*a3c0*/  FADD.FTZ R11, R71, R20 ;  /* 0x00000014470b7221 */ /* 0x000fcc0000010000 */
[----:B------:R-:W3:Y:S01]  /*a3d0*/  MUFU.EX2 R94, R94 ;  /* 0x0000005e005e7308 */ /* 0x000ee20000000800 */
[----:B------:R-:W-:Y:S01]  /*a3e0*/  FADD.FTZ R5, R53, R28 ;  /* 0x0000001c35057221 */ /* 0x000fe20000010000 */
[----:B0-----:R-:W-:-:S06]  /*a3f0*/  FADD.FTZ R4, R8, R11 ;  /* 0x0000000b08047221 */ /* 0x001fcc0000010000 */
        /* <DEDUP_REMOVED lines=21> */
[----:B------:R-:W4:Y:S01]  /*a550*/  MUFU.EX2 R106, R106 ;  /* 0x0000006a006a7308 */ /* 0x000f220000000800 */
        /* <DEDUP_REMOVED lines=9> */
[----:B------:R-:W-:Y:S01]  /*a5f0*/  F2FP.F16.F32.PACK_AB R25, R58, R55 ;  /* 0x000000373a19723e */ /* 0x000fe200000000ff */
[----:B----4-:R-:W-:-:S05]  /*a600*/  FADD.FTZ R4, R106, R11 ;  /* 0x0000000b6a047221 */ /* 0x010fca0000010000 */
[----:B------:R-:W4:Y:S01]  /*a610*/  MUFU.EX2 R72, R72 ;  /* 0x0000004800487308 */ /* 0x000f220000000800 */
[----:B------:R-:W-:-:S07]  /*a620*/  F2FP.F16.F32.PACK_AB R58, R60, R57 ;  /* 0x000000393c3a723e */ /* 0x000fce00000000ff */
[----:B------:R-:W4:Y:S01]  /*a630*/  MUFU.EX2 R111, R111 ;  /* 0x0000006f006f7308 */ /* 0x000f220000000800 */
[----:B------:R-:W-:Y:S01]  /*a640*/  F2FP.F16.F32.PACK_AB R57, R9, R8 ;  /* 0x000000080939723e */ /* 0x000fe200000000ff */
[----:B0-----:R-:W-:Y:S01]  /*a650*/  FADD.FTZ R8, R104, R7 ;  /* 0x0000000768087221 */ /* 0x001fe20000010000 */
[----:B------:R-:W-:-:S05]  /*a660*/  FADD.FTZ R7, R107, R4 ;  /* 0x000000046b077221 */ /* 0x000fca0000010000 */
[----:B------:R-:W0:Y:S08]  /*a670*/  MUFU.EX2 R73, R73 ;  /* 0x0000004900497308 */ /* 0x000e300000000800 */
[----:B------:R-:W0:Y:S01]  /*a680*/  MUFU.EX2 R5, R114 ;  /* 0x0000007200057308 */ /* 0x000e220000000800 */
[----:B-1----:R-:W-:Y:S01]  /*a690*/  FADD.FTZ R9, R69, R8 ;  /* 0x0000000845097221 */ /* 0x002fe20000010000 */
[----:B---3--:R-:W-:-:S06]  /*a6a0*/  FADD.FTZ R4, R110, R7 ;  /* 0x000000076e047221 */ /* 0x008fcc0000010000 */
[----:B------:R-:W1:Y:S08]  /*a6b0*/  MUFU.EX2 R76, R76 ;  /* 0x0000004c004c7308 */ /* 0x000e700000000800 */
[----:B------:R-:W3:Y:S08]  /*a6c0*/  MUFU.EX2 R6, R115 ;  /* 0x0000007300067308 */ /* 0x000ef00000000800 */
[----:B------:R-:W-:Y:S08]  /*a6d0*/  MUFU.EX2 R80, R80 ;  /* 0x0000005000507308 */ /* 0x000ff00000000800 */
[----:B------:R-:W2:Y:S08]  /*a6e0*/  MUFU.EX2 R77, R77 ;  /* 0x0000004d004d7308 */ /* 0x000eb00000000800 */
[----:B------:R-:W-:Y:S08]  /*a6f0*/  MUFU.EX2 R118, R118 ;  /* 0x0000007600767308 */ /* 0x000ff00000000800 */
[----:B------:R-:W2:Y:S01]  /*a700*/  MUFU.EX2 R119, R119 ;  /* 0x0000007700777308 */ /* 0x000ea20000000800 */
[----:B----4-:R-:W-:Y:S01]  /*a710*/  FADD.FTZ R8, R72, R9 ;  /* 0x0000000948087221 */ /* 0x010fe20000010000 */
[----:B------:R-:W-:Y:S01]  /*a720*/  FADD.FTZ R4, R111, R4 ;  /* 0x000000046f047221 */ /* 0x000fe20000010000 */
[----:B------:R-:W-:-:S02]  /*a730*/  F2FP.F16.F32.PACK_AB R24, R35, R34 ;  /* 0x000000222318723e */ /* 0x000fc400000000ff */
[----:B------:R-:W-:Y:S01]  /*a740*/  F2FP.F16.F32.PACK_AB R26, R49, R45 ;  /* 0x0000002d311a723e */ /* 0x000fe200000000ff */
[----:B0-----:R-:W-:Y:S01]  /*a750*/  FADD.FTZ R7, R73, R8 ;  /* 0x0000000849077221 */ /* 0x001fe20000010000 */
[----:B------:R-:W-:Y:S01]  /*a760*/  F2FP.F16.F32.PACK_AB R27, R62, R59 ;  /* 0x0000003b3e1b723e */ /* 0x000fe200000000ff */
[----:B------:R-:W-:Y:S01]  /*a770*/  FADD.FTZ R9, R5, R4 ;  /* 0x0000000405097221 */ /* 0x000fe20000010000 */
[----:B------:R-:W-:Y:S02]  /*a780*/  F2FP.F16.F32.PACK_AB R36, R37, R36 ;  /* 0x000000242524723e */ /* 0x000fe400000000ff */
[----:B------:R-:W-:Y:S02]  /*a790*/  F2FP.F16.F32.PACK_AB R38, R40, R38 ;  /* 0x000000262826723e */ /* 0x000fe400000000ff */
[----:B------:R-:W-:Y:S02]  /*a7a0*/  F2FP.F16.F32.PACK_AB R37, R66, R63 ;  /* 0x0000003f4225723e */ /* 0x000fe400000000ff */
        /* <DEDUP_REMOVED lines=8> */
[----:B------:R-:W-:Y:S01]  /*a830*/  STSM.16.M88.4 [R81], R24 ;  /* 0x0000001851007844 */ /* 0x000fe20000000200 */
[----:B------:R-:W-:Y:S01]  /*a840*/  F2FP.F16.F32.PACK_AB R64, R64, R61 ;  /* 0x0000003d4040723e */ /* 0x000fe200000000ff */
[----:B-1----:R-:W-:Y:S01]  /*a850*/  FADD.FTZ R11, R76, R7 ;  /* 0x000000074c0b7221 */ /* 0x002fe20000010000 */
[----:B------:R-:W-:Y:S01]  /*a860*/  F2FP.F16.F32.PACK_AB R65, R99, R98 ;  /* 0x000000626341723e */ /* 0x000fe200000000ff */
[----:B---3--:R-:W-:Y:S01]  /*a870*/  FADD.FTZ R9, R6, R9 ;  /* 0x0000000906097221 */ /* 0x008fe20000010000 */
[----:B------:R-:W-:Y:S02]  /*a880*/  F2FP.F16.F32.PACK_AB R67, R103, R102 ;  /* 0x000000666743723e */ /* 0x000fe400000000ff */
[----:B------:R-:W-:Y:S01]  /*a890*/  F2FP.F16.F32.PACK_AB R70, R72, R69 ;  /* 0x000000454846723e */ /* 0x000fe200000000ff */
[----:B------:R-:W-:Y:S01]  /*a8a0*/  STSM.16.M88.4 [R156+0x6000], R36 ;  /* 0x006000249c007844 */ /* 0x000fe20000000200 */
[----:B------:R-:W-:-:S02]  /*a8b0*/  F2FP.F16.F32.PACK_AB R68, R104, R68 ;  /* 0x000000446844723e */ /* 0x000fc400000000ff */
[----:B------:R-:W-:Y:S02]  /*a8c0*/  F2FP.F16.F32.PACK_AB R69, R107, R106 ;  /* 0x0000006a6b45723e */ /* 0x000fe400000000ff */
[----:B------:R-:W-:Y:S02]  /*a8d0*/  F2FP.F16.F32.PACK_AB R71, R111, R110 ;  /* 0x0000006e6f47723e */ /* 0x000fe400000000ff */
[----:B------:R-:W-:Y:S01]  /*a8e0*/  F2FP.F16.F32.PACK_AB R5, R6, R5 ;  /* 0x000000050605723e */ /* 0x000fe200000000ff */
[----:B------:R-:W-:Y:S01]  /*a8f0*/  STSM.16.M88.4 [R155+0x6000], R44 ;  /* 0x0060002c9b007844 */ /* 0x000fe20000000200 */
[----:B------:R-:W-:Y:S02]  /*a900*/  F2FP.F16.F32.PACK_AB R4, R76, R73 ;  /* 0x000000494c04723e */ /* 0x000fe400000000ff */
[----:B--2---:R-:W-:Y:S02]  /*a910*/  F2FP.F16.F32.PACK_AB R6, R77, R80 ;  /* 0x000000504d06723e */ /* 0x004fe400000000ff */
[----:B------:R-:W-:Y:S01]  /*a920*/  F2FP.F16.F32.PACK_AB R7, R119, R118 ;  /* 0x000000767707723e */ /* 0x000fe200000000ff */
[----:B------:R-:W-:Y:S04]  /*a930*/  STSM.16.M88.4 [R154+0x2a800], R56 ;  /* 0x02a800389a007844 */ /* 0x000fe80000000200 */
[----:B------:R-:W-:Y:S04]  /*a940*/  STSM.16.M88.4 [R13], R64 ;  /* 0x000000400d007844 */ /* 0x000fe80000000200 */
[----:B------:R-:W-:Y:S04]  /*a950*/  STSM.16.M88.4 [R156+0xc000], R68 ;  /* 0x00c000449c007844 */ /* 0x000fe80000000200 */
[----:B------:R0:W-:Y:S01]  /*a960*/  STSM.16.M88.4 [R155+0xc000], R4 ;  /* 0x00c000049b007844 */ /* 0x0001e20000000200 */
[----:B------:R1:W-:Y:S06]  /*a970*/  MEMBAR.ALL.CTA ;  /* 0x0000000000007992 */ /* 0x0003ec0000008000 */
[----:B-1----:R-:W1:Y:S01]  /*a980*/  FENCE.VIEW.ASYNC.S ;  /* 0x00000000000073c6 */ /* 0x002e620000000000 */
[----:B------:R-:W-:Y:S01]  /*a990*/  ISETP.GE.AND P2, PT, R126, 0xc1, PT ;  /* 0x000000c17e00780c */ /* 0x000fe20003f46270 */
[----:B------:R-:W-:Y:S01]  /*a9a0*/  FADD.FTZ R80, R80, R11 ;  /* 0x0000000b50507221 */ /* 0x000fe20000010000 */
[----:B------:R-:W-:Y:S01]  /*a9b0*/  MOV R151, RZ ;  /* 0x000000ff00977202 */ /* 0x000fe20000000f00 */
[----:B------:R-:W-:-:S03]  /*a9c0*/  FADD.FTZ R118, R118, R9 ;  /* 0x0000000976767221 */ /* 0x000fc60000010000 */
[-C--:B------:R-:W-:Y:S01]  /*a9d0*/  MOV R145, R151.reuse ;  /* 0x0000009700917202 */ /* 0x080fe20000000f00 */
[----:B------:R-:W-:Y:S01]  /*a9e0*/  FADD.FTZ R11, R119, R118 ;  /* 0x00000076770b7221 */ /* 0x000fe20000010000 */
[--C-:B------:R-:W-:Y:S01]  /*a9f0*/  IMAD.MOV.U32 R150, RZ, RZ, R151.reuse ;  /* 0x000000ffff967224 */ /* 0x100fe200078e0097 */
[-C--:B------:R-:W-:Y:S01]  /*aa00*/  MOV R139, R151.reuse ;  /* 0x00000097008b7202 */ /* 0x080fe20000000f00 */
[--C-:B------:R-:W-:Y:S02]  /*aa10*/  IMAD.MOV.U32 R149, RZ, RZ, R151.reuse ;  /* 0x000000ffff957224 */ /* 0x100fe400078e0097 */
[----:B0-----:R-:W-:Y:S01]  /*aa20*/  FADD.FTZ R4, R77, R80 ;  /* 0x000000504d047221 */ /* 0x001fe20000010000 */
[--C-:B------:R-:W-:Y:S01]  /*aa30*/  IMAD.MOV.U32 R148, RZ, RZ, R151.reuse ;  /* 0x000000ffff947224 */ /* 0x100fe200078e0097 */
[-C--:B------:R-:W-:Y:S01]  /*aa40*/  MOV R133, R151.reuse ;  /* 0x0000009700857202 */ /* 0x080fe20000000f00 */
[--C-:B------:R-:W-:Y:S01]  /*aa50*/  IMAD.MOV.U32 R147, RZ, RZ, R151.reuse ;  /* 0x000000ffff937224 */ /* 0x100fe200078e0097 */
[-C--:B------:R-:W-:Y:S01]  /*aa60*/  MOV R127, R151.reuse ;  /* 0x00000097007f7202 */ /* 0x080fe20000000f00 */
[--C-:B------:R-:W-:Y:S01]  /*aa70*/  IMAD.MOV.U32 R146, RZ, RZ, R151.reuse ;  /* 0x000000ffff927224 */ /* 0x100fe200078e0097 */
[----:B------:R-:W-:Y:S01]  /*aa80*/  MOV R121, R151 ;  /* 0x0000009700797202 */ /* 0x000fe20000000f00 */
        /* <DEDUP_REMOVED lines=20> */
[----:B------:R-:W-:Y:S01]  /*abd0*/  IMAD.MOV.U32 R120, RZ, RZ, R151 ;  /* 0x000000ffff787224 */ /* 0x000fe200078e0097 */
[----:B-1----:R-:W-:Y:S01]  /*abe0*/  NOP ;  /* 0x0000000000007918 */ /* 0x002fe20000000000 */
[----:B------:R-:W-:Y:S05]  /*abf0*/  @!P2 BRA `(.L_x_411) ;  /* 0x0000002c00cca947 */ /* 0x000fea0003800000 */
[----:B------:R-:W2:Y:S01]  /*ac00*/  LDL.LU R105, [R1+0x54] ;  /* 0x0000540001697983 */ /* 0x000ea20000300800 */
[----:B------:R-:W-:Y:S01]  /*ac10*/  IMAD.MOV.U32 R5, RZ, RZ, R10 ;  /* 0x000000ffff057224 */ /* 0x000fe200078e000a */
[----:B------:R-:W-:Y:S01]  /*ac20*/  MOV R7, R22 ;  /* 0x0000001600077202 */ /* 0x000fe20000000f00 */
[----:B------:R-:W-:Y:S01]  /*ac30*/  IMAD.MOV.U32 R9, RZ, RZ, R0 ;  /* 0x000000ffff097224 */ /* 0x000fe200078e0000 */
[----:B------:R-:W-:Y:S01]  /*ac40*/  CS2R R150, SRZ ;  /* 0x0000000000967805 */ /* 0x000fe2000001ff00 */
[----:B------:R-:W-:Y:S01]  /*ac50*/  IMAD.MOV.U32 R6, RZ, RZ, R153 ;  /* 0x000000ffff067224 */ /* 0x000fe200078e0099 */
        /* <DEDUP_REMOVED lines=14> */
[----:B------:R-:W-:Y:S01]  /*ad40*/  CS2R R120, SRZ ;  /* 0x0000000000787805 */ /* 0x000fe2000001ff00 */
[----:B--2---:R-:W-:-:S07]  /*ad50*/  VIADD R8, R105, 0xfffffffe ;  /* 0xfffffffe69087836 */ /* 0x004fce0000000000 */
.L_x_422:
[----:B------:R-:W2:Y:S01]  /*ad60*/  LDL R0, [R1+0x30] ;  /* 0x0000300001007983 */ /* 0x000ea20000100800 */
[----:B------:R-:W-:Y:S01]  /*ad70*/  VIADD R22, R7, 0x1 ;  /* 0x0000000107167836 */ /* 0x000fe20000000000 */
[----:B------:R-:W-:Y:S05]  /*ad80*/  YIELD ;  /* 0x0000000000007946 */ /* 0x000fea0003800000 */
[----:B------:R-:W-:-:S04]  /*ad90*/  ISETP.NE.AND P3, PT, R22, 0x2, PT ;  /* 0x000000021600780c */ /* 0x000fc80003f65270 */
[----:B------:R-:W-:Y:S02]  /*ada0*/  SEL R153, RZ, 0x1, P3 ;  /* 0x00000001ff997807 */ /* 0x000fe40001800000 */
[----:B------:R-:W-:Y:S02]  /*adb0*/  SEL R22, R22, RZ, P3 ;  /* 0x000000ff16167207 */ /* 0x000fe40001800000 */
[----:B------:R-:W-:Y:S02]  /*adc0*/  LOP3.LUT R153, R6, R153, RZ, 0x3c, !PT ;  /* 0x0000009906997212 */ /* 0x000fe400078e3cff */
[----:B--2---:R-:W-:-:S13]  /*add0*/  ISETP.NE.AND P2, PT, R0, RZ, PT ;  /* 0x000000ff0000720c */ /* 0x004fda0003f45270 */
[----:B------:R-:W-:Y:S05]  /*ade0*/  @P2 BRA `(.L_x_412) ;  /* 0x0000000000302947 */ /* 0x000fea0003800000 */
[----:B------:R-:W-:Y:S05]  /*adf0*/  @!P0 BRA `(.L_x_413) ;  /* 0x0000000000048947 */ /* 0x000fea0003800000 */
[----:B------:R-:W-:Y:S01]  /*ae00*/  BPT.TRAP 0x1 ;  /* 0x000000040000795c */ /* 0x000fe20000300000 */
.L_x_413:
[----:B------:R-:W-:Y:S01]  /*ae10*/  IMAD R0, R22, 0x8, R2 ;  /* 0x0000000816007824 */ /* 0x000fe200078e0202 */
[----:B------:R-:W-:-:S04]  /*ae20*/  SHF.L.U32 R3, R153, 0x1f, RZ ;  /* 0x0000001f99037819 */ /* 0x000fc800000006ff */
[----:B------:R0:W1:Y:S01]  /*ae30*/  SYNCS.PHASECHK.TRANS64.TRYWAIT P3, [R0+URZ+0x30830], R3 ;  /* 0x03083003000075a7 */ /* 0x000062000806017f */
[----:B------:R-:W-:Y:S05]  /*ae40*/  @!P0 BRA `(.L_x_414) ;  /* 0x0000000000048947 */ /* 0x000fea0003800000 */
[----:B------:R-:W-:Y:S01]  /*ae50*/  BPT.TRAP 0x1 ;  /* 0x000000040000795c */ /* 0x000fe20000300000 */
.L_x_414:
[----:B------:R-:W-:Y:S04]  /*ae60*/  BSSY B0, `(.L_x_412) ;  /* 0x0000004000007945 */ /* 0x000fe80003800000 */
[----:B-1----:R-:W-:Y:S05]  /*ae70*/  @P3 BRA `(.L_x_415) ;  /* 0x0000000000083947 */ /* 0x002fea0003800000 */
[----:B------:R-:W1:Y:S02]  /*ae80*/  SYNCS.PHASECHK.TRANS64.TRYWAIT P3, [R0+URZ+0x30830], R3 ;  /* 0x03083003000075a7 */ /* 0x000e64000806017f */
[----:B-1----:R-:W-:Y:S05]  /*ae90*/  @!P3 BRA `(.L_x_416) ;  /* 0x000000a400c4b947 */ /* 0x002fea0003800000 */
.L_x_415:
[----:B------:R-:W-:Y:S05]  /*aea0*/  BSYNC B0 ;  /* 0x0000000000007941 */ /* 0x000fea0003800000 */
.L_x_412:
[----:B01----:R-:W2:Y:S04]  /*aeb0*/  LDL R3, [R1+0x34] ;  /* 0x0000340001037983 */ /* 0x003ea80000100800 */
[----:B------:R-:W3:Y:S01]  /*aec0*/  LDL.64 R24, [R1+0x8] ;  /* 0x0000080001187983 */ /* 0x000ee20000100a00 */
[----:B------:R-:W-:Y:S05]  /*aed0*/  WARPSYNC.ALL ;  /* 0x0000000000007948 */ /* 0x000fea0003800000 */
[----:B------:R-:W-:Y:S01]  /*aee0*/  IMAD.MOV.U32 R13, RZ, RZ, 0x40000040 ;  /* 0x40000040ff0d7424 */ /* 0x000fe200078e00ff */
[----:B------:R-:W0:Y:S04]  /*aef0*/  S2R R0, SR_TID.X ;  /* 0x0000000000007919 */ /* 0x000e280000002100 */
[----:B------:R-:W-:-:S02]  /*af00*/  R2UR UR7, R13 ;  /* 0x000000000d0772ca */ /* 0x000fc400000e0000 */
[----:B------:R-:W-:Y:S01]  /*af10*/  R2UR UR19, R13 ;  /* 0x000000000d1372ca */ /* 0x000fe200000e0000 */
[----:B------:R-:W-:-:S05]  /*af20*/  IMAD.MOV.U32 R21, RZ, RZ, 0x40000040 ;  /* 0x40000040ff157424 */ /* 0x000fca00078e00ff */
[----:B------:R-:W-:Y:S02]  /*af30*/  R2UR UR15, R21 ;  /* 0x00000000150f72ca */ /* 0x000fe400000e0000 */
[----:B0-----:R-:W-:-:S05]  /*af40*/  SHF.R.U32.HI R0, RZ, 0x7, R0 ;  /* 0x00000007ff007819 */ /* 0x001fca0000011600 */
[----:B------:R-:W-:Y:S02]  /*af50*/  VIADD R0, R0, 0x8 ;  /* 0x0000000800007836 */ /* 0x000fe40000000000 */
[----:B------:R-:W-:Y:S02]  /*af60*/  IMAD.MOV.U32 R15, RZ, RZ, 0x40000040 ;  /* 0x40000040ff0f7424 */ /* 0x000fe400078e00ff */
[----:B--2---:R-:W-:-:S04]  /*af70*/  IMAD R12, R22, 0x600, R3 ;  /* 0x00000600160c7824 */ /* 0x004fc800078e0203 */
[C---:B------:R-:W-:Y:S01]  /*af80*/  VIADD R14, R12.reuse, 0x2 ;  /* 0x000000020c0e7836 */ /* 0x040fe20000000000 */
[C---:B------:R-:W-:Y:S02]  /*af90*/  R2UR UR6, R12.reuse ;  /* 0x000000000c0672ca */ /* 0x040fe400000e0000 */
[C---:B------:R-:W-:Y:S01]  /*afa0*/  IADD3 R20, R12.reuse, 0x4, RZ ;  /* 0x000000040c147810 */ /* 0x040fe20007ffe0ff */
[----:B------:R-:W-:-:S05]  /*afb0*/  VIADD R12, R12, 0x6 ;  /* 0x000000060c0c7836 */ /* 0x000fca0000000000 */
[----:B------:R-:W-:Y:S02]  /*afc0*/  R2UR UR18, R12 ;  /* 0x000000000c1272ca */ /* 0x000fe400000e0000 */
[----:B------:R-:W2:Y:S01]  /*afd0*/  LDL.64 R12, [R1+0x20] ;  /* 0x00002000010c7983 */ /* 0x000ea20000100a00 */
[----:B------:R-:W-:-:S03]  /*afe0*/  R2UR UR14, R20 ;  /* 0x00000000140e72ca */ /* 0x000fc600000e0000 */
[----:B------:R-:W4:Y:S01]  /*aff0*/  LDL.64 R20, [R1+0x18] ;  /* 0x0000180001147983 */ /* 0x000f220000100a00 */
[----:B---3--:R-:W-:Y:S02]  /*b000*/  R2UR UR4, R24 ;  /* 0x00000000180472ca */ /* 0x008fe400000e0000 */
[----:B------:R-:W-:Y:S01]  /*b010*/  R2UR UR5, R25 ;  /* 0x00000000190572ca */ /* 0x000fe200000e0000 */
[----:B------:R0:W-:Y:S06]  /*b020*/  BAR.SYNC.DEFER_BLOCKING R0, 0x100 ;  /* 0x000400000000751d */ /* 0x0001ec0000010000 */
[----:B------:R-:W-:-:S06]  /*b030*/  WARPGROUP.ARRIVE ;  /* 0x00000000000079c5 */ /* 0x000fcc0000000000 */
[----:B------:R-:W-:Y:S01]  /*b040*/  HGMMA.64x192x16.F32 R24, gdesc[UR4], RZ, !UPT, gsb0 ;  /* 0x02e00000041879f0 */ /* 0x000fe2000c0008ff */
[----:B------:R-:W-:Y:S02]  /*b050*/  R2UR UR10, R14 ;  /* 0x000000000e0a72ca */ /* 0x000fe400000e0000 */
[----:B------:R-:W-:Y:S02]  /*b060*/  R2UR UR11, R15 ;  /* 0x000000000f0b72ca */ /* 0x000fe400000e0000 */
[----:B------:R-:W3:Y:S01]  /*b070*/  LDL.64 R14, [R1+0x10] ;  /* 0x00001000010e7983 */ /* 0x000ee20000100a00 */
[----:B------:R-:W-:Y:S02]  /*b080*/  WARPGROUP.DEPBAR.LE gsb0, 0x0 ;  /* 0x00008000000079c5 */ /* 0x000fe40000010000 */
[----:B------:R-:W-:Y:S01]  /*b090*/  WARPGROUP.ARRIVE ;  /* 0x00000000000079c5 */ /* 0x000fe20000000000 */
[----:B--2---:R-:W-:Y:S02]  /*b0a0*/  R2UR UR8, R12 ;  /* 0x000000000c0872ca */ /* 0x004fe400000e0000 */
[----:B------:R-:W-:-:S13]  /*b0b0*/  R2UR UR9, R13 ;  /* 0x000000000d0972ca */ /* 0x000fda00000e0000 */
[----:B------:R-:W-:Y:S01]  /*b0c0*/  HGMMA.64x192x16.F32 R24, gdesc[UR8], R24, gsb0 ;  /* 0x02e00000081879f0 */ /* 0x000fe20008000818 */
[----:B----4-:R-:W-:Y:S02]  /*b0d0*/  R2UR UR12, R20 ;  /* 0x00000000140c72ca */ /* 0x010fe400000e0000 */
[----:B------:R-:W-:Y:S02]  /*b0e0*/  R2UR UR13, R21 ;  /* 0x00000000150d72ca */ /* 0x000fe400000e0000 */
[----:B---3--:R-:W-:Y:S02]  /*b0f0*/  R2UR UR16, R14 ;  /* 0x000000000e1072ca */ /* 0x008fe400000e0000 */
[----:B------:R-:W-:Y:S01]  /*b100*/  R2UR UR17, R15 ;  /* 0x000000000f1172ca */ /* 0x000fe200000e0000 */
[----:B------:R-:W-:Y:S02]  /*b110*/  WARPGROUP.DEPBAR.LE gsb0, 0x0 ;  /* 0x00008000000079c5 */ /* 0x000fe40000010000 */
[----:B------:R-:W-:-:S10]  /*b120*/  WARPGROUP.ARRIVE ;  /* 0x00000000000079c5 */ /* 0x000fd40000000000 */
[----:B------:R-:W-:Y:S03]  /*b130*/  HGMMA.64x192x16.F32 R24, gdesc[UR12], R24, gsb0 ;  /* 0x02e000000c1879f0 */ /* 0x000fe60008000818 */
[----:B------:R-:W-:Y:S02]  /*b140*/  WARPGROUP.DEPBAR.LE gsb0, 0x0 ;  /* 0x00008000000079c5 */ /* 0x000fe40000010000 */
[----:B------:R-:W-:-:S15]  /*b150*/  WARPGROUP.ARRIVE ;  /* 0x00000000000079c5 */ /* 0x000fde0000000000 */
[----:B------:R-:W-:Y:S03]  /*b160*/  HGMMA.64x192x16.F32 R24, gdesc[UR16], R24, gsb0 ;  /* 0x02e00000101879f0 */ /* 0x000fe60008000818 */
[----:B------:R-:W-:Y:S02]  /*b170*/  WARPGROUP.DEPBAR.LE gsb0, 0x0 ;  /* 0x00008000000079c5 */ /* 0x000fe40000010000 */
[----:B0-----:R-:W-:Y:S05]  /*b180*/  @P2 BRA `(.L_x_417) ;  /* 0x0000000000302947 */ /* 0x001fea0003800000 */
[----:B------:R-:W-:Y:S05]  /*b190*/  @!P0 BRA `(.L_x_418) ;  /* 0x0000000000048947 */ /* 0x000fea0003800000 */
[----:B------:R-:W-:Y:S01]  /*b1a0*/  BPT.TRAP 0x1 ;  /* 0x000000040000795c */ /* 0x000fe20000300000 */
.L_x_418:
[----:B------:R-:W-:Y:S01]  /*b1b0*/  SHF.L.U32 R0, R6, 0x1f, RZ ;  /* 0x0000001f06007819 */ /* 0x000fe200000006ff */
[----:B------:R-:W-:-:S04]  /*b1c0*/  IMAD R3, R7, 0x8, R2 ;  /* 0x0000000807037824 */ /* 0x000fc800078e0202 */
[----:B------:R0:W1:Y:S01]  /*b1d0*/  SYNCS.PHASECHK.TRANS64.TRYWAIT P2, [R3+URZ+0x30850], R0 ;  /* 0x03085000030075a7 */ /* 0x000062000804017f */
[----:B------:R-:W-:Y:S05]  /*b1e0*/  @!P0 BRA `(.L_x_419) ;  /* 0x0000000000048947 */ /* 0x000fea0003800000 */
[----:B------:R-:W-:Y:S01]  /*b1f0*/  BPT.TRAP 0x1 ;  /* 0x000000040000795c */ /* 0x000fe20000300000 */
.L_x_419:
[----:B------:R-:W-:Y:S04]  /*b200*/  BSSY B0, `(.L_x_417) ;  /* 0x0000004000007945 */ /* 0x000fe80003800000 */
[----:B-1----:R-:W-:Y:S05]  /*b210*/  @P2 BRA `(.L_x_420) ;  /* 0x0000000000082947 */ /* 0x002fea0003800000 */
[----:B------:R-:W1:Y:S02]  /*b220*/  SYNCS.PHASECHK.TRANS64.TRYWAIT P2, [R3+URZ+0x30850], R0 ;  /* 0x03085000030075a7 */ /* 0x000e64000804017f */
[----:B-1----:R-:W-:Y:S05]  /*b230*/  @!P2 BRA `(.L_x_421) ;  /* 0x000000a000f0a947 */ /* 0x002fea0003800000 */
.L_x_420:
[----:B------:R-:W-:Y:S05]  /*b240*/  BSYNC B0 ;  /* 0x0000000000007941 */ /* 0x000fea0003800000 */
.L_x_417:
[----:B01----:R-:W-:Y:S01]  /*b250*/  FMNMX.FTZ R0, R24, R9, !PT ;  /* 0x0000000918007209 */ /* 0x003fe20007810000 */
[----:B------:R-:W2:Y:S01]  /*b260*/  LDL R20, [R1+0x2c] ;  /* 0x00002c0001147983 */ /* 0x000ea20000100800 */
[----:B------:R-:W-:Y:S01]  /*b270*/  FMNMX.FTZ R10, R26, R5, !PT ;  /* 0x000000051a0a7209 */ /* 0x000fe20007810000 */
[----:B------:R-:W-:Y:S05]  /*b280*/  WARPSYNC.ALL ;  /* 0x0000000000007948 */ /* 0x000fea0003800000 */
[----:B------:R-:W-:Y:S01]  /*b290*/  FMNMX.FTZ R0, R25, R0, !PT ;  /* 0x0000000019007209 */ /* 0x000fe20007810000 */
[----:B------:R-:W-:Y:S01]  /*b2a0*/  ULDC UR4, c[0x0][0x988] ;  /* 0x0002620000047ab9 */ /* 0x000fe20000000800 */
[----:B------:R-:W-:Y:S01]  /*b2b0*/  FMNMX.FTZ R10, R27, R10, !PT ;  /* 0x0000000a1b0a7209 */ /* 0x000fe20007810000 */
[----:B------:R-:W-:Y:S01]  /*b2c0*/  IMAD.MOV.U32 R13, RZ, RZ, 0x40000040 ;  /* 0x40000040ff0d7424 */ /* 0x000fe200078e00ff */
[----:B------:R-:W-:Y:S01]  /*b2d0*/  FMNMX.FTZ R0, R28, R0, !PT ;  /* 0x000000001c007209 */ /* 0x000fe20007810000 */
[----:B------:R-:W-:Y:S01]  /*b2e0*/  WARPGROUP.ARRIVE ;  /* 0x00000000000079c5 */ /* 0x000fe20000000000 */
[----:B------:R-:W-:Y:S01]  /*b2f0*/  FMNMX.FTZ R10, R30, R10, !PT ;  /* 0x0000000a1e0a7209 */ /* 0x000fe20007810000 */
[----:B------:R-:W-:Y:S01]  /*b300*/  IMAD.MOV.U32 R15, RZ, RZ, 0x40000040 ;  /* 0x40000040ff0f7424 */ /* 0x000fe200078e00ff */
        /* <DEDUP_REMOVED lines=90> */
[C---:B------:R-:W-:Y:S01]  /*b8b0*/  R2UR UR7, R13.reuse ;  /* 0x000000000d0772ca */ /* 0x040fe200000e0000 */
[----:B------:R-:W0:Y:S01]  /*b8c0*/  SHFL.BFLY PT, R3, R0, 0x2, 0x1f ;  /* 0x0c401f0000037f89 */ /* 0x000e2200000e0000 */
[----:B------:R-:W-:-:S02]  /*b8d0*/  R2UR UR5, R13 ;  /* 0x000000000d0572ca */ /* 0x000fc400000e0000 */
[C---:B------:R-:W-:Y:S01]  /*b8e0*/  R2UR UR11, R15.reuse ;  /* 0x000000000f0b72ca */ /* 0x040fe200000e0000 */
[----:B------:R-:W1:Y:S01]  /*b8f0*/  SHFL.BFLY PT, R12, R10, 0x2, 0x1f ;  /* 0x0c401f000a0c7f89 */ /* 0x000e6200000e0000 */
[C---:B------:R-:W-:Y:S02]  /*b900*/  R2UR UR15, R15.reuse ;  /* 0x000000000f0f72ca */ /* 0x040fe400000e0000 */
[C---:B------:R-:W-:Y:S02]  /*b910*/  R2UR UR19, R15.reuse ;  /* 0x000000000f1372ca */ /* 0x040fe400000e0000 */
[C---:B------:R-:W-:Y:S02]  /*b920*/  R2UR UR23, R15.reuse ;  /* 0x000000000f1772ca */ /* 0x040fe400000e0000 */
[C---:B------:R-:W-:Y:S02]  /*b930*/  R2UR UR27, R15.reuse ;  /* 0x000000000f1b72ca */ /* 0x040fe400000e0000 */
[----:B------:R-:W-:-:S02]  /*b940*/  R2UR UR31, R15 ;  /* 0x000000000f1f72ca */ /* 0x000fc400000e0000 */
[C---:B------:R-:W-:Y:S02]  /*b950*/  R2UR UR35, R15.reuse ;  /* 0x000000000f2372ca */ /* 0x040fe400000e0000 */
[C---:B------:R-:W-:Y:S02]  /*b960*/  R2UR UR43, R15.reuse ;  /* 0x000000000f2b72ca */ /* 0x040fe400000e0000 */
[C---:B------:R-:W-:Y:S02]  /*b970*/  R2UR UR47, R15.reuse ;  /* 0x000000000f2f72ca */ /* 0x040fe400000e0000 */
[----:B------:R-:W-:Y:S01]  /*b980*/  R2UR UR51, R15 ;  /* 0x000000000f3372ca */ /* 0x000fe200000e0000 */
[----:B------:R-:W-:Y:S01]  /*b990*/  IMAD.MOV.U32 R15, RZ, RZ, 0x40000040 ;  /* 0x40000040ff0f7424 */ /* 0x000fe200078e00ff */
[----:B------:R-:W-:Y:S02]  /*b9a0*/  R2UR UR55, R13 ;  /* 0x000000000d3772ca */ /* 0x000fe400000e0000 */
[----:B0-----:R-:W-:-:S02]  /*b9b0*/  FMNMX.FTZ R0, R0, R3, !PT ;  /* 0x0000000300007209 */ /* 0x001fc40007810000 */
[----:B------:R-:W-:Y:S02]  /*b9c0*/  R2UR UR9, R15 ;  /* 0x000000000f0972ca */ /* 0x000fe400000e0000 */
[----:B-1----:R-:W-:Y:S01]  /*b9d0*/  FMNMX.FTZ R10, R10, R12, !PT ;  /* 0x0000000c0a0a7209 */ /* 0x002fe20007810000 */
[----:B------:R-:W0:Y:S01]  /*b9e0*/  SHFL.BFLY PT, R3, R0, 0x1, 0x1f ;  /* 0x0c201f0000037f89 */ /* 0x000e2200000e0000 */
[----:B------:R-:W-:Y:S02]  /*b9f0*/  MOV R15, 0x40000040 ;  /* 0x40000040000f7802 */ /* 0x000fe40000000f00 */
[----:B------:R-:W-:Y:S01]  /*ba00*/  MOV R13, 0x40000040 ;  /* 0x40000040000d7802 */ /* 0x000fe20000000f00 */
[----:B------:R-:W1:Y:S01]  /*ba10*/  SHFL.BFLY PT, R12, R10, 0x1, 0x1f ;  /* 0x0c201f000a0c7f89 */ /* 0x000e6200000e0000 */
[----:B------:R-:W-:Y:S01]  /*ba20*/  R2UR UR13, R15 ;  /* 0x000000000f0d72ca */ /* 0x000fe200000e0000 */
[----:B------:R-:W-:Y:S01]  /*ba30*/  IMAD.MOV.U32 R15, RZ, RZ, 0x40000040 ;  /* 0x40000040ff0f7424 */ /* 0x000fe200078e00ff */
[----:B------:R-:W-:Y:S01]  /*ba40*/  R2UR UR53, R13 ;  /* 0x000000000d3572ca */ /* 0x000fe200000e0000 */
[----:B------:R-:W-:-:S03]  /*ba50*/  @!P1 IMAD R13, R22, 0x8, R2 ;  /* 0x00000008160d9824 */ /* 0x000fc600078e0202 */
[----:B------:R-:W-:Y:S01]  /*ba60*/  R2UR UR17, R15 ;  /* 0x000000000f1172ca */ /* 0x000fe200000e0000 */
[----:B------:R-:W-:Y:S02]  /*ba70*/  IMAD.MOV.U32 R15, RZ, RZ, 0x40000040 ;  /* 0x40000040ff0f7424 */ /* 0x000fe400078e00ff */
[----:B------:R-:W-:-:S03]  /*ba80*/  @!P1 VIADD R13, R13, 0x30840 ;  /* 0x000308400d0d9836 */ /* 0x000fc60000000000 */
[----:B------:R-:W-:Y:S02]  /*ba90*/  R2UR UR21, R15 ;  /* 0x000000000f1572ca */ /* 0x000fe400000e0000 */
[----:B------:R-:W-:Y:S02]  /*baa0*/  MOV R15, 0x40000040 ;  /* 0x40000040000f7802 */ /* 0x000fe40000000f00 */
[----:B------:R-:W-:Y:S02]  /*bab0*/  @!P1 PRMT R13, RZ, 0x654, R13 ;  /* 0x00000654ff0d9816 */ /* 0x000fe4000000000d */
[----:B------:R-:W-:Y:S01]  /*bac0*/  R2UR UR25, R15 ;  /* 0x000000000f1972ca */ /* 0x000fe200000e0000 */
[----:B------:R-:W-:Y:S01]  /*bad0*/  IMAD.MOV.U32 R15, RZ, RZ, 0x40000040 ;  /* 0x40000040ff0f7424 */ /* 0x000fe200078e00ff */
[----:B0-----:R-:W-:Y:S01]  /*bae0*/  FMNMX.FTZ R0, R0, R3, !PT ;  /* 0x0000000300007209 */ /* 0x001fe20007810000 */
[----:B------:R-:W-:Y:S01]  /*baf0*/  IMAD.U32 R3, RZ, RZ, UR4 ;  /* 0x00000004ff037e24 */ /* 0x000fe2000f8e00ff */
[----:B-1----:R-:W-:-:S02]  /*bb00*/  FMNMX.FTZ R10, R10, R12, !PT ;  /* 0x0000000c0a0a7209 */ /* 0x002fc40007810000 */
[----:B------:R-:W-:Y:S01]  /*bb10*/  R2UR UR29, R15 ;  /* 0x000000000f1d72ca */ /* 0x000fe200000e0000 */
[----:B------:R-:W-:Y:S02]  /*bb20*/  IMAD.MOV.U32 R15, RZ, RZ, 0x40000040 ;  /* 0x40000040ff0f7424 */ /* 0x000fe400078e00ff */
[-C--:B------:R-:W-:Y:S01]  /*bb30*/  FMUL.FTZ R6, R0, R3.reuse ;  /* 0x0000000300067220 */ /* 0x080fe20000410000 */
[-C--:B------:R-:W-:Y:S01]  /*bb40*/  FMUL.FTZ R12, R10, R3.reuse ;  /* 0x000000030a0c7220 */ /* 0x080fe20000410000 */
[----:B------:R-:W-:Y:S01]  /*bb50*/  FADD.FTZ R9, -R0, R9 ;  /* 0x0000000900097221 */ /* 0x000fe20000010100 */
[----:B------:R-:W-:Y:S01]  /*bb60*/  FADD.FTZ R5, -R10, R5 ;  /* 0x000000050a057221 */ /* 0x000fe20000010100 */
[----:B------:R-:W-:Y:S01]  /*bb70*/  R2UR UR33, R15 ;  /* 0x000000000f2172ca */ /* 0x000fe200000e0000 */
        /* <DEDUP_REMOVED lines=47> */
[-C--:B------:R-:W-:Y:S01]  /*be70*/  FFMA.FTZ R119, R119, R3.reuse, -R12 ;  /* 0x0000000377777223 */ /* 0x080fe2000001080c */
[----:B------:R-:W-:Y:S01]  /*be80*/  IADD3 R12, R2, 0x400, RZ ;  /* 0x00000400020c7810 */ /* 0x000fe20007ffe0ff */
[-C--:B------:R-:W-:Y:S01]  /*be90*/  FFMA.FTZ R24, R24, R3.reuse, -R6 ;  /* 0x0000000318187223 */ /* 0x080fe20000010806 */
[----:B------:R-:W-:Y:S01]  /*bea0*/  MOV R15, 0x40000040 ;  /* 0x40000040000f7802 */ /* 0x000fe20000000f00 */
[-C--:B------:R-:W-:Y:S01]  /*beb0*/  FMUL.FTZ R9, R9, R3.reuse ;  /* 0x0000000309097220 */ /* 0x080fe20000410000 */
[----:B------:R-:W-:Y:S01]  /*bec0*/  SHF.R.U32.HI R12, RZ, 0x4, R12 ;  /* 0x00000004ff0c7819 */ /* 0x000fe2000001160c */
[-CC-:B------:R-:W-:Y:S01]  /*bed0*/  FFMA.FTZ R25, R25, R3.reuse, -R6.reuse ;  /* 0x0000000319197223 */ /* 0x180fe20000010806 */
[----:B------:R-:W-:Y:S01]  /*bee0*/  R2UR UR41, R15 ;  /* 0x000000000f2972ca */ /* 0x000fe200000e0000 */
[----:B------:R-:W-:Y:S01]  /*bef0*/  IMAD.MOV.U32 R15, RZ, RZ, 0x40000040 ;  /* 0x40000040ff0f7424 */ /* 0x000fe200078e00ff */
[----:B------:R-:W-:Y:S01]  /*bf00*/  LOP3.LUT R12, R12, 0x3fff, RZ, 0xc0, !PT ;  /* 0x00003fff0c0c7812 */ /* 0x000fe200078ec0ff */
[----:B------:R-:W-:Y:S01]  /*bf10*/  MUFU.EX2 R9, R9 ;  /* 0x0000000900097308 */ /* 0x000fe20000000800 */
[-CC-:B------:R-:W-:Y:S01]  /*bf20*/  FFMA.FTZ R28, R28, R3.reuse, -R6.reuse ;  /* 0x000000031c1c7223 */ /* 0x180fe20000010806 */
[----:B------:R-:W-:Y:S01]  /*bf30*/  FFMA.FTZ R29, R29, R3, -R6 ;  /* 0x000000031d1d7223 */ /* 0x000fe20000010806 */
[----:B------:R-:W-:Y:S01]  /*bf40*/  R2UR UR45, R15 ;  /* 0x000000000f2d72ca */ /* 0x000fe200000e0000 */
[----:B------:R-:W-:-:S02]  /*bf50*/  IMAD R12, R7, 0x600, R12 ;  /* 0x00000600070c7824 */ /* 0x000fc400078e020c */
[-CC-:B------:R-:W-:Y:S01]  /*bf60*/  FFMA.FTZ R32, R32, R3.reuse, -R6.reuse ;  /* 0x0000000320207223 */ /* 0x180fe20000010806 */
[----:B------:R-:W-:Y:S02]  /*bf70*/  IMAD.MOV.U32 R15, RZ, RZ, 0x40000040 ;  /* 0x40000040ff0f7424 */ /* 0x000fe400078e00ff */
[-CC-:B------:R-:W-:Y:S01]  /*bf80*/  FFMA.FTZ R33, R33, R3.reuse, -R6.reuse ;  /* 0x0000000321217223 */ /* 0x180fe20000010806 */
[C---:B------:R-:W-:Y:S01]  /*bf90*/  VIADD R14, R12.reuse, 0x80 ;  /* 0x000000800c0e7836 */ /* 0x040fe20000000000 */
[----:B------:R-:W-:Y:S01]  /*bfa0*/  R2UR UR6, R12 ;  /* 0x000000000c0672ca */ /* 0x000fe200000e0000 */
[----:B------:R-:W0:Y:S01]  /*bfb0*/  MUFU.EX2 R24, R24 ;  /* 0x0000001800187308 */ /* 0x000e220000000800 */
[----:B------:R-:W-:Y:S01]  /*bfc0*/  R2UR UR49, R15 ;  /* 0x000000000f3172ca */ /* 0x000fe200000e0000 */
[----:B------:R-:W-:Y:S01]  /*bfd0*/  FFMA.FTZ R36, R36, R3, -R6 ;  /* 0x0000000324247223 */ /* 0x000fe20000010806 */
[----:B------:R-:W-:Y:S01]  /*bfe0*/  R2UR UR10, R14 ;  /* 0x000000000e0a72ca */ /* 0x000fe200000e0000 */
[----:B------:R-:W-:-:S02]  /*bff0*/  VIADD R14, R12, 0x100 ;  /* 0x000001000c0e7836 */ /* 0x000fc40000000000 */
[-CC-:B------:R-:W-:Y:S01]  /*c000*/  FFMA.FTZ R37, R37, R3.reuse, -R6.reuse ;  /* 0x0000000325257223 */ /* 0x180fe20000010806 */
[-CC-:B------:R-:W-:Y:S01]  /*c010*/  FFMA.FTZ R40, R40, R3.reuse, -R6.reuse ;  /* 0x0000000328287223 */ /* 0x180fe20000010806 */
[-CC-:B------:R-:W-:Y:S01]  /*c020*/  FFMA.FTZ R41, R41, R3.reuse, -R6.reuse ;  /* 0x0000000329297223 */ /* 0x180fe20000010806 */
[----:B------:R-:W1:Y:S01]  /*c030*/  MUFU.EX2 R25, R25 ;  /* 0x0000001900197308 */ /* 0x000e620000000800 */
[----:B------:R-:W-:Y:S01]  /*c040*/  R2UR UR14, R14 ;  /* 0x000000000e0e72ca */ /* 0x000fe200000e0000 */
[----:B------:R-:W-:Y:S02]  /*c050*/  VIADD R14, R12, 0x180 ;  /* 0x000001800c0e7836 */ /* 0x000fe40000000000 */
[-CC-:B------:R-:W-:Y:S01]  /*c060*/  FFMA.FTZ R44, R44, R3.reuse, -R6.reuse ;  /* 0x000000032c2c7223 */ /* 0x180fe20000010806 */
[-CC-:B------:R-:W-:Y:S01]  /*c070*/  FFMA.FTZ R45, R45, R3.reuse, -R6.reuse ;  /* 0x000000032d2d7223 */ /* 0x180fe20000010806 */
[-CC-:B------:R-:W-:Y:S01]  /*c080*/  FFMA.FTZ R48, R48, R3.reuse, -R6.reuse ;  /* 0x0000000330307223 */ /* 0x180fe20000010806 */
[-CC-:B------:R-:W-:Y:S01]  /*c090*/  FFMA.FTZ R49, R49, R3.reuse, -R6.reuse ;  /* 0x0000000331317223 */ /* 0x180fe20000010806 */
[----:B------:R-:W-:Y:S01]  /*c0a0*/  R2UR UR18, R14 ;  /* 0x000000000e1272ca */ /* 0x000fe200000e0000 */
[-CC-:B------:R-:W-:Y:S01]  /*c0b0*/  FFMA.FTZ R52, R52, R3.reuse, -R6.reuse ;  /* 0x0000000334347223 */ /* 0x180fe20000010806 */
[----:B------:R-:W-:Y:S01]  /*c0c0*/  IADD3 R14, R12, 0x200, RZ ;  /* 0x000002000c0e7810 */ /* 0x000fe20007ffe0ff */
[-CC-:B------:R-:W-:Y:S01]  /*c0d0*/  FFMA.FTZ R53, R53, R3.reuse, -R6.reuse ;  /* 0x0000000335357223 */ /* 0x180fe20000010806 */
[-CC-:B------:R-:W-:Y:S01]  /*c0e0*/  FFMA.FTZ R56, R56, R3.reuse, -R6.reuse ;  /* 0x0000000338387223 */ /* 0x180fe20000010806 */
[----:B------:R-:W-:Y:S01]  /*c0f0*/  FFMA.FTZ R57, R57, R3, -R6 ;  /* 0x0000000339397223 */ /* 0x000fe20000010806 */
[----:B------:R-:W-:Y:S01]  /*c100*/  R2UR UR22, R14 ;  /* 0x000000000e1672ca */ /* 0x000fe200000e0000 */
[----:B------:R-:W-:-:S02]  /*c110*/  VIADD R14, R12, 0x280 ;  /* 0x000002800c0e7836 */ /* 0x000fc40000000000 */
[-CC-:B------:R-:W-:Y:S01]  /*c120*/  FFMA.FTZ R60, R60, R3.reuse, -R6.reuse ;  /* 0x000000033c3c7223 */ /* 0x180fe20000010806 */
[-CC-:B------:R-:W-:Y:S01]  /*c130*/  FFMA.FTZ R21, R61, R3.reuse, -R6.reuse ;  /* 0x000000033d157223 */ /* 0x180fe20000010806 */
[-CC-:B------:R-:W-:Y:S01]  /*c140*/  FFMA.FTZ R64, R64, R3.reuse, -R6.reuse ;  /* 0x0000000340407223 */ /* 0x180fe20000010806 */
[-CC-:B------:R-:W-:Y:S01]  /*c150*/  FFMA.FTZ R65, R65, R3.reuse, -R6.reuse ;  /* 0x0000000341417223 */ /* 0x180fe20000010806 */
[----:B------:R-:W-:Y:S01]  /*c160*/  R2UR UR26, R14 ;  /* 0x000000000e1a72ca */ /* 0x000fe200000e0000 */
[----:B------:R-:W-:Y:S02]  /*c170*/  VIADD R14, R12, 0x300 ;  /* 0x000003000c0e7836 */ /* 0x000fe40000000000 */
[-CC-:B------:R-:W-:Y:S01]  /*c180*/  FFMA.FTZ R68, R68, R3.reuse, -R6.reuse ;  /* 0x0000000344447223 */ /* 0x180fe20000010806 */
        /* <DEDUP_REMOVED lines=22> */
[-CC-:B------:R-:W-:Y:S01]  /*c2f0*/  FFMA.FTZ R100, R100, R3.reuse, -R6.reuse ;  /* 0x0000000364647223 */ /* 0x180fe20000010806 */
[C---:B------:R-:W-:Y:S01]  /*c300*/  IADD3 R14, R12.reuse, 0x500, RZ ;  /* 0x000005000c0e7810 */ /* 0x040fe20007ffe0ff */
[----:B------:R-:W-:Y:S02]  /*c310*/  VIADD R12, R12, 0x580 ;  /* 0x000005800c0c7836 */ /* 0x000fe40000000000 */
[-CC-:B------:R-:W-:Y:S01]  /*c320*/  FFMA.FTZ R101, R101, R3.reuse, -R6.reuse ;  /* 0x0000000365657223 */ /* 0x180fe20000010806 */
[-CC-:B------:R-:W-:Y:S01]  /*c330*/  FFMA.FTZ R104, R104, R3.reuse, -R6.reuse ;  /* 0x0000000368687223 */ /* 0x180fe20000010806 */
[----:B------:R-:W-:Y:S01]  /*c340*/  R2UR UR50, R14 ;  /* 0x000000000e3272ca */ /* 0x000fe200000e0000 */
[----:B------:R-:W-:Y:S01]  /*c350*/  FFMA.FTZ R105, R105, R3, -R6 ;  /* 0x0000000369697223 */ /* 0x000fe20000010806 */
[----:B------:R-:W-:Y:S01]  /*c360*/  R2UR UR54, R12 ;  /* 0x000000000c3672ca */ /* 0x000fe200000e0000 */
[----:B--2---:R-:W-:-:S02]  /*c370*/  VIADD R12, R20, 0x1e800 ;  /* 0x0001e800140c7836 */ /* 0x004fc40000000000 */
[-CC-:B------:R-:W-:Y:S01]  /*c380*/  FFMA.FTZ R108, R108, R3.reuse, -R6.reuse ;  /* 0x000000036c6c7223 */ /* 0x180fe20000010806 */
[-CC-:B------:R-:W-:Y:S01]  /*c390*/  FFMA.FTZ R109, R109, R3.reuse, -R6.reuse ;  /* 0x000000036d6d7223 */ /* 0x180fe20000010806 */
[-CC-:B------:R-:W-:Y:S01]  /*c3a0*/  FFMA.FTZ R112, R112, R3.reuse, -R6.reuse ;  /* 0x0000000370707223 */ /* 0x180fe20000010806 */
[-C--:B------:R-:W-:Y:S01]  /*c3b0*/  FFMA.FTZ R113, R113, R3.reuse, -R6 ;  /* 0x0000000371717223 */ /* 0x080fe20000010806 */
[----:B------:R-:W-:Y:S01]  /*c3c0*/  SHF.R.U32.HI R12, RZ, 0x4, R12 ;  /* 0x00000004ff0c7819 */ /* 0x000fe2000001160c */
[-CC-:B------:R-:W-:Y:S01]  /*c3d0*/  FFMA.FTZ R116, R116, R3.reuse, -R6.reuse ;  /* 0x0000000374747223 */ /* 0x180fe20000010806 */
[-C--:B------:R-:W-:Y:S01]  /*c3e0*/  FFMA.FTZ R117, R117, R3.reuse, -R6 ;  /* 0x0000000375757223 */ /* 0x080fe20000010806 */
[----:B0-----:R-:W-:Y:S01]  /*c3f0*/  FFMA.FTZ R6, R9, R4, R24 ;  /* 0x0000000409067223 */ /* 0x001fe20000010018 */
[----:B------:R-:W-:Y:S01]  /*c400*/  LOP3.LUT R12, R12, 0x3fff, RZ, 0xc0, !PT ;  /* 0x00003fff0c0c7812 */ /* 0x000fe200078ec0ff */
[----:B------:R-:W-:Y:S01]  /*c410*/  FMUL.FTZ R5, R5, R3 ;  /* 0x0000000305057220 */ /* 0x000fe20000410000 */
[C---:B-1----:R-:W-:Y:S01]  /*c420*/  F2FP.F16.F32.PACK_AB R4, R25.reuse, R24 ;  /* 0x000000181904723e */ /* 0x042fe200000000ff */
[----:B------:R-:W-:Y:S01]  /*c430*/  FADD.FTZ R6, R25, R6 ;  /* 0x0000000619067221 */ /* 0x000fe20000010000 */
[----:B------:R-:W-:Y:S01]  /*c440*/  LOP3.LUT R12, R12, 0x10000, RZ, 0xfc, !PT ;  /* 0x000100000c0c7812 */ /* 0x000fe200078efcff */
[----:B------:R-:W0:Y:S01]  /*c450*/  S2R R25, SR_TID.X ;  /* 0x0000000000197919 */ /* 0x000e220000002100 */
[----:B------:R-:W-:Y:S02]  /*c460*/  MUFU.EX2 R20, R5 ;  /* 0x0000000500147308 */ /* 0x000fe40000000800 */
[C---:B------:R-:W-:Y:S01]  /*c470*/  R2UR UR4, R12.reuse ;  /* 0x000000000c0472ca */ /* 0x040fe200000e0000 */
[----:B------:R-:W-:-:S05]  /*c480*/  VIADD R14, R12, 0x2 ;  /* 0x000000020c0e7836 */ /* 0x000fca0000000000 */
[----:B------:R-:W-:Y:S01]  /*c490*/  R2UR UR8, R14 ;  /* 0x000000000e0872ca */ /* 0x000fe200000e0000 */
[----:B------:R-:W-:Y:S01]  /*c4a0*/  VIADD R14, R12, 0x4 ;  /* 0x000000040c0e7836 */ /* 0x000fe20000000000 */
[----:B------:R-:W1:Y:S04]  /*c4b0*/  MUFU.EX2 R5, R26 ;  /* 0x0000001a00057308 */ /* 0x000e680000000800 */
[----:B------:R-:W-:Y:S01]  /*c4c0*/  R2UR UR12, R14 ;  /* 0x000000000e0c72ca */ /* 0x000fe200000e0000 */
[----:B------:R-:W-:Y:S01]  /*c4d0*/  HGMMA.64x64x16.F32 R120, gdesc[UR4].tnspB, R120, gsb0 ;  /* 0x40e00000047879f0 */ /* 0x000fe20008000878 */
[----:B------:R-:W-:Y:S02]  /*c4e0*/  VIADD R14, R12, 0x6 ;  /* 0x000000060c0e7836 */ /* 0x000fe40000000000 */
[----:B------:R-:W2:Y:S03]  /*c4f0*/  MUFU.EX2 R27, R27 ;  /* 0x0000001b001b7308 */ /* 0x000ea60000000800 */
[----:B------:R-:W-:Y:S01]  /*c500*/  R2UR UR16, R14 ;  /* 0x000000000e1072ca */ /* 0x000fe200000e0000 */
[----:B------:R-:W-:-:S04]  /*c510*/  VIADD R14, R12, 0x600 ;  /* 0x000006000c0e7836 */ /* 0x000fc80000000000 */
[----:B------:R-:W3:Y:S01]  /*c520*/  MUFU.EX2 R28, R28 ;  /* 0x0000001c001c7308 */ /* 0x000ee20000000800 */
[----:B------:R-:W-:Y:S01]  /*c530*/  R2UR UR20, R14 ;  /* 0x000000000e1472ca */ /* 0x000fe200000e0000 */
[----:B------:R-:W-:Y:S02]  /*c540*/  VIADD R14, R12, 0x602 ;  /* 0x000006020c0e7836 */ /* 0x000fe40000000000 */
[----:B-1----:R-:W-:Y:S01]  /*c550*/  FFMA.FTZ R11, R20, R11, R5 ;  /* 0x0000000b140b7223 */ /* 0x002fe20000010005 */
[----:B0-----:R-:W-:Y:S02]  /*c560*/  SHF.R.U32.HI R24, RZ, 0x7, R25 ;  /* 0x00000007ff187819 */ /* 0x001fe40000011619 */
[----:B------:R-:W-:Y:S01]  /*c570*/  R2UR UR24, R14 ;  /* 0x000000000e1872ca */ /* 0x000fe200000e0000 */
[----:B------:R-:W-:Y:S01]  /*c580*/  VIADD R14, R12, 0x604 ;  /* 0x000006040c0e7836 */ /* 0x000fe20000000000 */
[----:B------:R-:W-:Y:S01]  /*c590*/  ISETP.GE.U32.AND P2, PT, R25, 0x180, PT ;  /* 0x000001801900780c */ /* 0x000fe20003f46070 */
[----:B------:R-:W0:Y:S01]  /*c5a0*/  MUFU.EX2 R29, R29 ;  /* 0x0000001d001d7308 */ /* 0x000e220000000800 */
[----:B--2---:R-:W-:-:S02]  /*c5b0*/  F2FP.F16.F32.PACK_AB R5, R27, R5 ;  /* 0x000000051b05723e */ /* 0x004fc400000000ff */
[----:B------:R-:W-:Y:S01]  /*c5c0*/  R2UR UR28, R14 ;  /* 0x000000000e1c72ca */ /* 0x000fe200000e0000 */
[----:B------:R-:W-:Y:S02]  /*c5d0*/  VIADD R14, R12, 0x606 ;  /* 0x000006060c0e7836 */ /* 0x000fe40000000000 */
[----:B---3--:R-:W-:Y:S02]  /*c5e0*/  FADD.FTZ R6, R28, R6 ;  /* 0x000000061c067221 */ /* 0x008fe40000010000 */
[----:B------:R-:W-:Y:S01]  /*c5f0*/  MUFU.EX2 R30, R30 ;  /* 0x0000001e001e7308 */ /* 0x000fe20000000800 */
[----:B------:R-:W-:Y:S01]  /*c600*/  R2UR UR32, R14 ;  /* 0x000000000e2072ca */ /* 0x000fe200000e0000 */
[----:B------:R-:W-:-:S05]  /*c610*/  VIADD R14, R12, 0xc00 ;  /* 0x00000c000c0e7836 */ /* 0x000fca0000000000 */
[----:B------:R-:W-:Y:S01]  /*c620*/  R2UR UR40, R14 ;  /* 0x000000000e2872ca */ /* 0x000fe200000e0000 */
[----:B------:R-:W-:Y:S01]  /*c630*/  VIADD R14, R12, 0xc02 ;  /* 0x00000c020c0e7836 */ /* 0x000fe20000000000 */
[----:B------:R-:W1:Y:S01]  /*c640*/  MUFU.EX2 R31, R31 ;  /* 0x0000001f001f7308 */ /* 0x000e620000000800 */
[C---:B0-----:R-:W-:Y:S01]  /*c650*/  FADD.FTZ R61, R29.reuse, R6 ;  /* 0x000000061d3d7221 */ /* 0x041fe20000010000 */
[----:B------:R-:W-:Y:S02]  /*c660*/  F2FP.F16.F32.PACK_AB R6, R29, R28 ;  /* 0x0000001c1d06723e */ /* 0x000fe400000000ff */
[----:B------:R-:W-:Y:S01]  /*c670*/  R2UR UR44, R14 ;  /* 0x000000000e2c72ca */ /* 0x000fe200000e0000 */
[C---:B------:R-:W-:Y:S02]  /*c680*/  VIADD R14, R12.reuse, 0xc04 ;  /* 0x00000c040c0e7836 */ /* 0x040fe40000000000 */
[----:B------:R-:W-:Y:S01]  /*c690*/  VIADD R12, R12, 0xc06 ;  /* 0x00000c060c0c7836 */ /* 0x000fe20000000000 */
[----:B------:R-:W-:Y:S02]  /*c6a0*/  MUFU.EX2 R34, R34 ;  /* 0x0000002200227308 */ /* 0x000fe40000000800 */
[----:B------:R-:W-:-:S02]  /*c6b0*/  R2UR UR48, R14 ;  /* 0x000000000e3072ca */ /* 0x000fc400000e0000 */
[----:B------:R-:W-:Y:S01]  /*c6c0*/  R2UR UR52, R12 ;  /* 0x000000000c3472ca */ /* 0x000fe200000e0000 */
[----:B------:R-:W-:-:S03]  /*c6d0*/  VIADD R12, R24, 0x9 ;  /* 0x00000009180c7836 */ /* 0x000fc60000000000 */
[----:B------:R-:W-:Y:S02]  /*c6e0*/  MUFU.EX2 R36, R36 ;  /* 0x0000002400247308 */ /* 0x000fe40000000800 */
[----:B------:R-:W-:Y:S01]  /*c6f0*/  SEL R12, R12, 0x9, !P2 ;  /* 0x000000090c0c7807 */ /* 0x000fe20005000000 */
[----:B------:R-:W-:Y:S02]  /*c700*/  WARPGROUP.DEPBAR.LE gsb0, 0x0 ;  /* 0x00008000000079c5 */ /* 0x000fe40000010000 */
[----:B------:R-:W-:-:S06]  /*c710*/  WARPGROUP.ARRIVE ;  /* 0x00000000000079c5 */ /* 0x000fcc0000000000 */
[----:B------:R-:W-:Y:S03]  /*c720*/  HGMMA.64x64x16.F32 R120, gdesc[UR8].tnspB, R120, gsb0 ;  /* 0x40e00000087879f0 */ /* 0x000fe60008000878 */
        /* <DEDUP_REMOVED lines=31> */
[----:B------:R0:W-:Y:S06]  /*c920*/  BAR.ARV R12, 0x100 ;  /* 0x0004000c0000751d */ /* 0x0001ec0000002000 */
[----:B------:R2:W-:Y:S01]  /*c930*/  @!P1 SYNCS.ARRIVE.TRANS64.RED.A1T0 RZ, [R13+URZ], RZ ;  /* 0x000000ff0dff99a7 */ /* 0x0005e2000810043f */
[----:B0-----:R-:W-:Y:S01]  /*c940*/  FADD.FTZ R12, R27, R11 ;  /* 0x0000000b1b0c7221 */ /* 0x001fe20000010000 */
[----:B------:R-:W-:Y:S01]  /*c950*/  @!P1 IMAD R11, R7, 0x8, R2 ;  /* 0x00000008070b9824 */ /* 0x000fe200078e0202 */
[----:B-1----:R-:W-:Y:S01]  /*c960*/  F2FP.F16.F32.PACK_AB R7, R31, R30 ;  /* 0x0000001e1f07723e */ /* 0x002fe200000000ff */
[----:B------:R-:W-:Y:S01]  /*c970*/  MUFU.EX2 R35, R35 ;  /* 0x0000002300237308 */ /* 0x000fe20000000800 */
[----:B------:R-:W-:Y:S01]  /*c980*/  FADD.FTZ R12, R30, R12 ;  /* 0x0000000c1e0c7221 */ /* 0x000fe20000010000 */
[----:B------:R-:W-:-:S05]  /*c990*/  @!P1 VIADD R11, R11, 0x30860 ;  /* 0x000308600b0b9836 */ /* 0x000fca0000000000 */
[----:B------:R-:W-:-:S04]  /*c9a0*/  @!P1 PRMT R11, RZ, 0x654, R11 ;  /* 0x00000654ff0b9816 */ /* 0x000fc8000000000b */
[----:B------:R0:W-:Y:S01]  /*c9b0*/  @!P1 SYNCS.ARRIVE.TRANS64.RED.A1T0 RZ, [R11+URZ], RZ ;  /* 0x000000ff0bff99a7 */ /* 0x0001e2000810043f */
[----:B------:R1:W-:Y:S02]  /*c9c0*/  STSM.16.M88.4 [R154+0x1e800], R4 ;  /* 0x01e800049a007844 */ /* 0x0003e40000000200 */
[----:B-1----:R1:W-:Y:S08]  /*c9d0*/  MUFU.EX2 R6, R37 ;  /* 0x0000002500067308 */ /* 0x0023f00000000800 */
[----:B------:R-:W3:Y:S01]  /*c9e0*/  MUFU.EX2 R4, R32 ;  /* 0x0000002000047308 */ /* 0x000ee20000000800 */
[----:B-1----:R-:W4:Y:S07]  /*c9f0*/  LDL R37, [R1+0x3c] ;  /* 0x00003c0001257983 */ /* 0x002f2e0000100800 */
[----:B------:R-:W1:Y:S01]  /*ca00*/  MUFU.EX2 R5, R33 ;  /* 0x0000002100057308 */ /* 0x000e620000000800 */
[----:B------:R-:W-:-:S07]  /*ca10*/  FADD.FTZ R12, R31, R12 ;  /* 0x0000000c1f0c7221 */ /* 0x000fce0000010000 */
[----:B------:R-:W5:Y:S01]  /*ca20*/  MUFU.EX2 R7, R38 ;  /* 0x0000002600077308 */ /* 0x000f620000000800 */
[----:B---3--:R-:W-:Y:S01]  /*ca30*/  FADD.FTZ R61, R4, R61 ;  /* 0x0000003d043d7221 */ /* 0x008fe20000010000 */
[----:B------:R-:W-:-:S06]  /*ca40*/  FADD.FTZ R12, R34, R12 ;  /* 0x0000000c220c7221 */ /* 0x000fcc0000010000 */
[----:B--2---:R-:W2:Y:S01]  /*ca50*/  MUFU.EX2 R13, R40 ;  /* 0x00000028000d7308 */ /* 0x004ea20000000800 */
[----:B-1----:R-:W-:-:S07]  /*ca60*/  FADD.FTZ R61, R5, R61 ;  /* 0x0000003d053d7221 */ /* 0x002fce0000010000 */
[----:B------:R-:W1:Y:S01]  /*ca70*/  MUFU.EX2 R39, R39 ;  /* 0x0000002700277308 */ /* 0x000e620000000800 */
[----:B------:R-:W-:Y:S01]  /*ca80*/  FADD.FTZ R61, R36, R61 ;  /* 0x0000003d243d7221 */ /* 0x000fe20000010000 */
[----:B------:R-:W-:-:S06]  /*ca90*/  FADD.FTZ R12, R35, R12 ;  /* 0x0000000c230c7221 */ /* 0x000fcc0000010000 */
[----:B------:R-:W3:Y:S08]  /*caa0*/  MUFU.EX2 R15, R41 ;  /* 0x00000029000f7308 */ /* 0x000ef00000000800 */
[----:B------:R-:W0:Y:S01]  /*cab0*/  MUFU.EX2 R42, R42 ;  /* 0x0000002a002a7308 */ /* 0x000e220000000800 */
[----:B------:R-:W-:Y:S01]  /*cac0*/  FADD.FTZ R61, R6, R61 ;  /* 0x0000003d063d7221 */ /* 0x000fe20000010000 */
[----:B-----5:R-:W-:-:S06]  /*cad0*/  FADD.FTZ R12, R7, R12 ;  /* 0x0000000c070c7221 */ /* 0x020fcc0000010000 */
[----:B------:R-:W5:Y:S08]  /*cae0*/  MUFU.EX2 R44, R44 ;  /* 0x0000002c002c7308 */ /* 0x000f700000000800 */
[----:B------:R-:W5:Y:S01]  /*caf0*/  MUFU.EX2 R43, R43 ;  /* 0x0000002b002b7308 */ /* 0x000f620000000800 */
[----:B--2---:R-:W-:Y:S01]  /*cb00*/  FADD.FTZ R61, R13, R61 ;  /* 0x0000003d0d3d7221 */ /* 0x004fe20000010000 */
[----:B-1----:R-:W-:-:S06]  /*cb10*/  FADD.FTZ R31, R39, R12 ;  /* 0x0000000c271f7221 */ /* 0x002fcc0000010000 */
[----:B------:R-:W1:Y:S08]  /*cb20*/  MUFU.EX2 R14, R45 ;  /* 0x0000002d000e7308 */ /* 0x000e700000000800 */
[----:B------:R-:W2:Y:S01]  /*cb30*/  MUFU.EX2 R46, R46 ;  /* 0x0000002e002e7308 */ /* 0x000ea20000000800 */
[C---:B---3--:R-:W-:Y:S01]  /*cb40*/  FADD.FTZ R61, R15.reuse, R61 ;  /* 0x0000003d0f3d7221 */ /* 0x048fe20000010000 */
[----:B------:R-:W-:-:S06]  /*cb50*/  F2FP.F16.F32.PACK_AB R12, R15, R13 ;  /* 0x0000000d0f0c723e */ /* 0x000fcc00000000ff */
[----:B------:R-:W3:Y:S01]  /*cb60*/  MUFU.EX2 R48, R48 ;  /* 0x0000003000307308 */ /* 0x000ee20000000800 */
[----:B0-----:R-:W-:-:S07]  /*cb70*/  FADD.FTZ R13, R42, R31 ;  /* 0x0000001f2a0d7221 */ /* 0x001fce0000010000 */
[----:B------:R-:W0:Y:S01]  /*cb80*/  MUFU.EX2 R47, R47 ;  /* 0x0000002f002f7308 */ /* 0x000e220000000800 */
[----:B-----5:R-:W-:Y:S01]  /*cb90*/  FADD.FTZ R15, R44, R61 ;  /* 0x0000003d2c0f7221 */ /* 0x020fe20000010000 */
[----:B------:R-:W-:-:S06]  /*cba0*/  FADD.FTZ R13, R43, R13 ;  /* 0x0000000d2b0d7221 */ /* 0x000fcc0000010000 */
[----:B------:R-:W5:Y:S08]  /*cbb0*/  MUFU.EX2 R24, R49 ;  /* 0x0000003100187308 */ /* 0x000f700000000800 */
[----:B------:R-:W5:Y:S01]  /*cbc0*/  MUFU.EX2 R25, R50 ;  /* 0x0000003200197308 */ /* 0x000f620000000800 */
[----:B-1----:R-:W-:Y:S01]  /*cbd0*/  FADD.FTZ R15, R14, R15 ;  /* 0x0000000f0e0f7221 */ /* 0x002fe20000010000 */
[----:B--2---:R-:W-:-:S06]  /*cbe0*/  FADD.FTZ R13, R46, R13 ;  /* 0x0000000d2e0d7221 */ /* 0x004fcc0000010000 */
[----:B------:R-:W1:Y:S08]  /*cbf0*/  MUFU.EX2 R27, R52 ;  /* 0x00000034001b7308 */ /* 0x000e700000000800 */
[----:B------:R-:W2:Y:S01]  /*cc00*/  MUFU.EX2 R51, R51 ;  /* 0x0000003300337308 */ /* 0x000ea20000000800 */
[----:B---3--:R-:W-:Y:S01]  /*cc10*/  FADD.FTZ R15, R48, R15 ;  /* 0x0000000f300f7221 */ /* 0x008fe20000010000 */
[----:B0-----:R-:W-:-:S06]  /*cc20*/  FADD.FTZ R13, R47, R13 ;  /* 0x0000000d2f0d7221 */ /* 0x001fcc0000010000 */
[----:B------:R-:W0:Y:S08]  /*cc30*/  MUFU.EX2 R26, R53 ;  /* 0x00000035001a7308 */ /* 0x000e300000000800 */
[----:B------:R-:W3:Y:S01]  /*cc40*/  MUFU.EX2 R54, R54 ;  /* 0x0000003600367308 */ /* 0x000ee20000000800 */
        /* <DEDUP_REMOVED lines=8> */
[----:B0-----:R-:W-:Y:S01]  /*ccd0*/  FADD.FTZ R15, R26, R15 ;  /* 0x0000000f1a0f7221 */ /* 0x001fe20000010000 */
[----:B---3--:R-:W-:-:S06]  /*cce0*/  FADD.FTZ R13, R54, R13 ;  /* 0x0000000d360d7221 */ /* 0x008fcc0000010000 */
[----:B------:R-:W0:Y:S08]  /*ccf0*/  MUFU.EX2 R60, R60 ;  /* 0x0000003c003c7308 */ /* 0x000e300000000800 */
[----:B------:R-:W3:Y:S01]  /*cd00*/  MUFU.EX2 R59, R59 ;  /* 0x0000003b003b7308 */ /* 0x000ee20000000800 */
[----:B-----5:R-:W-:Y:S01]  /*cd10*/  FADD.FTZ R15, R29, R15 ;  /* 0x0000000f1d0f7221 */ /* 0x020fe20000010000 */
[----:B------:R-:W-:-:S06]  /*cd20*/  FADD.FTZ R13, R55, R13 ;  /* 0x0000000d370d7221 */ /* 0x000fcc0000010000 */
[----:B------:R-:W5:Y:S01]  /*cd30*/  MUFU.EX2 R62, R62 ;  /* 0x0000003e003e7308 */ /* 0x000f620000000800 */
[----:B-1----:R-:W-:Y:S01]  /*cd40*/  FADD.FTZ R15, R28, R15 ;  /* 0x0000000f1c0f7221 */ /* 0x002fe20000010000 */
[----:B--2---:R-:W-:-:S03]  /*cd50*/  FADD.FTZ R13, R58, R13 ;  /* 0x0000000d3a0d7221 */ /* 0x004fc60000010000 */
[----:B0-----:R-:W-:Y:S01]  /*cd60*/  FADD.FTZ R32, R60, R15 ;  /* 0x0000000f3c207221 */ /* 0x001fe20000010000 */
[----:B------:R-:W-:Y:S01]  /*cd70*/  F2FP.F16.F32.PACK_AB R4, R5, R4 ;  /* 0x000000040504723e */ /* 0x000fe200000000ff */
[----:B---3--:R-:W-:Y:S01]  /*cd80*/  FADD.FTZ R15, R59, R13 ;  /* 0x0000000d3b0f7221 */ /* 0x008fe20000010000 */
[----:B------:R-:W-:Y:S02]  /*cd90*/  F2FP.F16.F32.PACK_AB R5, R35, R34 ;  /* 0x000000222305723e */ /* 0x000fe400000000ff */
[----:B------:R-:W-:Y:S01]  /*cda0*/  F2FP.F16.F32.PACK_AB R6, R6, R36 ;  /* 0x000000240606723e */ /* 0x000fe200000000ff */
[----:B------:R-:W2:Y:S01]  /*cdb0*/  LDL R34, [R1+0x44] ;  /* 0x0000440001227983 */ /* 0x000ea20000100800 */
[----:B------:R-:W-:Y:S02]  /*cdc0*/  F2FP.F16.F32.PACK_AB R7, R39, R7 ;  /* 0x000000072707723e */ /* 0x000fe400000000ff */
[----:B------:R-:W-:Y:S01]  /*cdd0*/  F2FP.F16.F32.PACK_AB R13, R43, R42 ;  /* 0x0000002a2b0d723e */ /* 0x000fe200000000ff */
[----:B-----5:R-:W-:Y:S01]  /*cde0*/  FADD.FTZ R33, R62, R15 ;  /* 0x0000000f3e217221 */ /* 0x020fe20000010000 */
[----:B------:R-:W-:-:S02]  /*cdf0*/  F2FP.F16.F32.PACK_AB R14, R14, R44 ;  /* 0x0000002c0e0e723e */ /* 0x000fc400000000ff */
[----:B------:R-:W-:Y:S02]  /*ce00*/  F2FP.F16.F32.PACK_AB R15, R47, R46 ;  /* 0x0000002e2f0f723e */ /* 0x000fe400000000ff */
[----:B------:R-:W-:Y:S02]  /*ce10*/  F2FP.F16.F32.PACK_AB R26, R26, R27 ;  /* 0x0000001b1a1a723e */ /* 0x000fe400000000ff */
[----:B------:R-:W-:Y:S02]  /*ce20*/  F2FP.F16.F32.PACK_AB R24, R24, R48 ;  /* 0x000000301818723e */ /* 0x000fe400000000ff */
[----:B------:R-:W-:Y:S02]  /*ce30*/  F2FP.F16.F32.PACK_AB R25, R51, R25 ;  /* 0x000000193319723e */ /* 0x000fe400000000ff */
[----:B------:R-:W-:Y:S01]  /*ce40*/  F2FP.F16.F32.PACK_AB R27, R55, R54 ;  /* 0x00000036371b723e */ /* 0x000fe200000000ff */
[----:B----4-:R-:W-:Y:S04]  /*ce50*/  STSM.16.M88.4 [R37], R4 ;  /* 0x0000000425007844 */ /* 0x010fe80000000200 */
[----:B------:R-:W-:Y:S04]  /*ce60*/  STSM.16.M88.4 [R156], R12 ;  /* 0x0000000c9c007844 */ /* 0x000fe80000000200 */
[----:B------:R0:W-:Y:S04]  /*ce70*/  STSM.16.M88.4 [R155], R24 ;  /* 0x000000189b007844 */ /* 0x0001e80000000200 */
[----:B0-----:R-:W3:Y:S01]  /*ce80*/  LDL R25, [R1+0x40] ;  /* 0x0000400001197983 */ /* 0x001ee20000100800 */
[----:B------:R-:W0:Y:S08]  /*ce90*/  MUFU.EX2 R21, R21 ;  /* 0x0000001500157308 */ /* 0x000e300000000800 */
[----:B------:R-:W1:Y:S08]  /*cea0*/  MUFU.EX2 R64, R64 ;  /* 0x0000004000407308 */ /* 0x000e700000000800 */
[----:B------:R-:W4:Y:S08]  /*ceb0*/  MUFU.EX2 R63, R63 ;  /* 0x0000003f003f7308 */ /* 0x000f300000000800 */
[----:B------:R-:W5:Y:S08]  /*cec0*/  MUFU.EX2 R11, R65 ;  /* 0x00000041000b7308 */ /* 0x000f700000000800 */
[----:B------:R-:W5:Y:S01]  /*ced0*/  MUFU.EX2 R66, R66 ;  /* 0x0000004200427308 */ /* 0x000f620000000800 */
[----:B0-----:R-:W-:-:S07]  /*cee0*/  FADD.FTZ R32, R21, R32 ;  /* 0x0000002015207221 */ /* 0x001fce0000010000 */
[----:B------:R-:W0:Y:S08]  /*cef0*/  MUFU.EX2 R68, R68 ;  /* 0x0000004400447308 */ /* 0x000e300000000800 */
[----:B------:R-:W0:Y:S01]  /*cf00*/  MUFU.EX2 R67, R67 ;  /* 0x0000004300437308 */ /* 0x000e220000000800 */
[----:B-1----:R-:W-:Y:S01]  /*cf10*/  FADD.FTZ R32, R64, R32 ;  /* 0x0000002040207221 */ /* 0x002fe20000010000 */
[----:B----4-:R-:W-:-:S06]  /*cf20*/  FADD.FTZ R33, R63, R33 ;  /* 0x000000213f217221 */ /* 0x010fcc0000010000 */
[----:B------:R-:W1:Y:S08]  /*cf30*/  MUFU.EX2 R69, R69 ;  /* 0x0000004500457308 */ /* 0x000e700000000800 */
[----:B------:R-:W4:Y:S01]  /*cf40*/  MUFU.EX2 R70, R70 ;  /* 0x0000004600467308 */ /* 0x000f220000000800 */
[----:B-----5:R-:W-:Y:S01]  /*cf50*/  FADD.FTZ R32, R11, R32 ;  /* 0x000000200b207221 */ /* 0x020fe20000010000 */
[----:B------:R-:W-:-:S06]  /*cf60*/  FADD.FTZ R33, R66, R33 ;  /* 0x0000002142217221 */ /* 0x000fcc0000010000 */
[----:B------:R-:W5:Y:S08]  /*cf70*/  MUFU.EX2 R72, R72 ;  /* 0x0000004800487308 */ /* 0x000f700000000800 */
[----:B------:R-:W5:Y:S01]  /*cf80*/  MUFU.EX2 R71, R71 ;  /* 0x0000004700477308 */ /* 0x000f620000000800 */
[----:B0-----:R-:W-:Y:S01]  /*cf90*/  FADD.FTZ R32, R68, R32 ;  /* 0x0000002044207221 */ /* 0x001fe20000010000 */
[----:B------:R-:W-:-:S06]  /*cfa0*/  FADD.FTZ R33, R67, R33 ;  /* 0x0000002143217221 */ /* 0x000fcc0000010000 */
        /* <DEDUP_REMOVED lines=14> */
[----:B------:R-:W-:Y:S01]  /*d090*/  F2FP.F16.F32.PACK_AB R4, R28, R29 ;  /* 0x0000001d1c04723e */ /* 0x000fe200000000ff */
[----:B-1----:R-:W-:-:S06]  /*d0a0*/  FADD.FTZ R32, R76, R35 ;  /* 0x000000234c207221 */ /* 0x002fcc0000010000 */
[----:B------:R-:W1:Y:S01]  /*d0b0*/  MUFU.EX2 R81, R81 ;  /* 0x0000005100517308 */ /* 0x000e620000000800 */
[----:B----4-:R-:W-:-:S07]  /*d0c0*/  FADD.FTZ R28, R30, R33 ;  /* 0x000000211e1c7221 */ /* 0x010fce0000010000 */
[----:B------:R-:W4:Y:S01]  /*d0d0*/  MUFU.EX2 R82, R82 ;  /* 0x0000005200527308 */ /* 0x000f220000000800 */
[----:B-----5:R-:W-:Y:S01]  /*d0e0*/  FADD.FTZ R13, R77, R32 ;  /* 0x000000204d0d7221 */ /* 0x020fe20000010000 */
[----:B------:R-:W-:-:S06]  /*d0f0*/  FADD.FTZ R28, R75, R28 ;  /* 0x0000001c4b1c7221 */ /* 0x000fcc0000010000 */
[----:B------:R-:W5:Y:S08]  /*d100*/  MUFU.EX2 R84, R84 ;  /* 0x0000005400547308 */ /* 0x000f700000000800 */
[----:B------:R-:W2:Y:S01]  /*d110*/  MUFU.EX2 R83, R83 ;  /* 0x0000005300537308 */ /* 0x000ea20000000800 */
[----:B0-----:R-:W-:Y:S01]  /*d120*/  FADD.FTZ R14, R80, R13 ;  /* 0x0000000d500e7221 */ /* 0x001fe20000010000 */
[----:B------:R-:W-:-:S06]  /*d130*/  F2FP.F16.F32.PACK_AB R12, R11, R64 ;  /* 0x000000400b0c723e */ /* 0x000fcc00000000ff */
[----:B------:R-:W0:Y:S01]  /*d140*/  MUFU.EX2 R85, R85 ;  /* 0x0000005500557308 */ /* 0x000e220000000800 */
[----:B------:R-:W-:-:S07]  /*d150*/  FADD.FTZ R11, R79, R28 ;  /* 0x0000001c4f0b7221 */ /* 0x000fce0000010000 */
[----:B------:R-:W0:Y:S01]  /*d160*/  MUFU.EX2 R86, R86 ;  /* 0x0000005600567308 */ /* 0x000e220000000800 */
[----:B-1----:R-:W-:Y:S01]  /*d170*/  FADD.FTZ R15, R81, R14 ;  /* 0x0000000e510f7221 */ /* 0x002fe20000010000 */
[----:B----4-:R-:W-:-:S06]  /*d180*/  FADD.FTZ R24, R82, R11 ;  /* 0x0000000b52187221 */ /* 0x010fcc0000010000 */
[----:B------:R-:W1:Y:S08]  /*d190*/  MUFU.EX2 R88, R88 ;  /* 0x0000005800587308 */ /* 0x000e700000000800 */
[----:B------:R-:W4:Y:S01]  /*d1a0*/  MUFU.EX2 R87, R87 ;  /* 0x0000005700577308 */ /* 0x000f220000000800 */
[----:B-----5:R-:W-:Y:S01]  /*d1b0*/  FADD.FTZ R26, R84, R15 ;  /* 0x0000000f541a7221 */ /* 0x020fe20000010000 */
[----:B--2---:R-:W-:-:S06]  /*d1c0*/  FADD.FTZ R11, R83, R24 ;  /* 0x00000018530b7221 */ /* 0x004fcc0000010000 */
[----:B------:R-:W2:Y:S01]  /*d1d0*/  MUFU.EX2 R89, R89 ;  /* 0x0000005900597308 */ /* 0x000ea20000000800 */
[----:B------:R-:W-:-:S07]  /*d1e0*/  F2FP.F16.F32.PACK_AB R6, R21, R60 ;  /* 0x0000003c1506723e */ /* 0x000fce00000000ff */
[----:B------:R-:W5:Y:S01]  /*d1f0*/  MUFU.EX2 R90, R90 ;  /* 0x0000005a005a7308 */ /* 0x000f620000000800 */
[----:B0-----:R-:W-:Y:S01]  /*d200*/  FADD.FTZ R21, R85, R26 ;  /* 0x0000001a55157221 */ /* 0x001fe20000010000 */
[----:B------:R-:W-:-:S06]  /*d210*/  FADD.FTZ R24, R86, R11 ;  /* 0x0000000b56187221 */ /* 0x000fcc0000010000 */
[----:B------:R-:W0:Y:S01]  /*d220*/  MUFU.EX2 R92, R92 ;  /* 0x0000005c005c7308 */ /* 0x000e220000000800 */
[----:B------:R-:W-:-:S07]  /*d230*/  F2FP.F16.F32.PACK_AB R5, R59, R58 ;  /* 0x0000003a3b05723e */ /* 0x000fce00000000ff */
[----:B------:R-:W0:Y:S01]  /*d240*/  MUFU.EX2 R31, R91 ;  /* 0x0000005b001f7308 */ /* 0x000e220000000800 */
[----:B------:R-:W-:Y:S01]  /*d250*/  F2FP.F16.F32.PACK_AB R7, R63, R62 ;  /* 0x0000003e3f07723e */ /* 0x000fe200000000ff */
[----:B-1----:R-:W-:-:S06]  /*d260*/  FADD.FTZ R26, R88, R21 ;  /* 0x00000015581a7221 */ /* 0x002fcc0000010000 */
[----:B------:R-:W1:Y:S01]  /*d270*/  MUFU.EX2 R93, R93 ;  /* 0x0000005d005d7308 */ /* 0x000e620000000800 */
[----:B----4-:R-:W-:-:S07]  /*d280*/  FADD.FTZ R11, R87, R24 ;  /* 0x00000018570b7221 */ /* 0x010fce0000010000 */
[----:B------:R-:W4:Y:S01]  /*d290*/  MUFU.EX2 R91, R94 ;  /* 0x0000005e005b7308 */ /* 0x000f220000000800 */
[----:B------:R5:W-:Y:S01]  /*d2a0*/  STSM.16.M88.4 [R154+0x24800], R4 ;  /* 0x024800049a007844 */ /* 0x000be20000000200 */
[----:B--2---:R-:W-:-:S06]  /*d2b0*/  FADD.FTZ R21, R89, R26 ;  /* 0x0000001a59157221 */ /* 0x004fcc0000010000 */
[----:B------:R-:W2:Y:S08]  /*d2c0*/  MUFU.EX2 R96, R96 ;  /* 0x0000006000607308 */ /* 0x000eb00000000800 */
[----:B------:R-:W2:Y:S01]  /*d2d0*/  MUFU.EX2 R95, R95 ;  /* 0x0000005f005f7308 */ /* 0x000ea20000000800 */
[----:B-----5:R-:W-:Y:S01]  /*d2e0*/  FADD.FTZ R4, R90, R11 ;  /* 0x0000000b5a047221 */ /* 0x020fe20000010000 */
[----:B0-----:R-:W-:-:S06]  /*d2f0*/  FADD.FTZ R6, R92, R21 ;  /* 0x000000155c067221 */ /* 0x001fcc0000010000 */
[----:B------:R-:W0:Y:S01]  /*d300*/  MUFU.EX2 R98, R98 ;  /* 0x0000006200627308 */ /* 0x000e220000000800 */
[----:B------:R-:W-:Y:S01]  /*d310*/  FADD.FTZ R4, R31, R4 ;  /* 0x000000041f047221 */ /* 0x000fe20000010000 */
[----:B-1----:R-:W-:-:S06]  /*d320*/  FADD.FTZ R5, R93, R6 ;  /* 0x000000065d057221 */ /* 0x002fcc0000010000 */
[----:B------:R-:W1:Y:S01]  /*d330*/  MUFU.EX2 R97, R97 ;  /* 0x0000006100617308 */ /* 0x000e620000000800 */
[----:B----4-:R-:W-:-:S07]  /*d340*/  FADD.FTZ R4, R91, R4 ;  /* 0x000000045b047221 */ /* 0x010fce0000010000 */
[----:B------:R-:W4:Y:S01]  /*d350*/  MUFU.EX2 R99, R99 ;  /* 0x0000006300637308 */ /* 0x000f220000000800 */
[----:B--2---:R-:W-:Y:S01]  /*d360*/  FADD.FTZ R6, R96, R5 ;  /* 0x0000000560067221 */ /* 0x004fe20000010000 */
[----:B------:R-:W-:-:S06]  /*d370*/  FADD.FTZ R5, R95, R4 ;  /* 0x000000045f057221 */ /* 0x000fcc0000010000 */
[----:B------:R-:W2:Y:S08]  /*d380*/  MUFU.EX2 R100, R100 ;  /* 0x0000006400647308 */ /* 0x000eb00000000800 */
[----:B------:R-:W5:Y:S01]  /*d390*/  MUFU.EX2 R102, R102 ;  /* 0x0000006600667308 */ /* 0x000f620000000800 */
[----:B0-----:R-:W-:-:S07]  /*d3a0*/  FADD.FTZ R4, R98, R5 ;  /* 0x0000000562047221 */ /* 0x001fce0000010000 */
[----:B------:R-:W0:Y:S08]  /*d3b0*/  MUFU.EX2 R101, R101 ;  /* 0x0000006500657308 */ /* 0x000e300000000800 */
[----:B------:R-:W3:Y:S01]  /*d3c0*/  MUFU.EX2 R103, R103 ;  /* 0x0000006700677308 */ /* 0x000ee20000000800 */
[----:B-1----:R-:W-:Y:S01]  /*d3d0*/  FADD.FTZ R7, R97, R6 ;  /* 0x0000000661077221 */ /* 0x002fe20000010000 */
[----:B----4-:R-:W-:-:S06]  /*d3e0*/  FADD.FTZ R5, R99, R4 ;  /* 0x0000000463057221 */ /* 0x010fcc0000010000 */
[----:B------:R-:W1:Y:S08]  /*d3f0*/  MUFU.EX2 R104, R104 ;  /* 0x0000006800687308 */ /* 0x000e700000000800 */
[----:B------:R-:W4:Y:S01]  /*d400*/  MUFU.EX2 R106, R106 ;  /* 0x0000006a006a7308 */ /* 0x000f220000000800 */
[----:B--2---:R-:W-:Y:S01]  /*d410*/  FADD.FTZ R6, R100, R7 ;  /* 0x0000000764067221 */ /* 0x004fe20000010000 */
[----:B-----5:R-:W-:-:S06]  /*d420*/  FADD.FTZ R4, R102, R5 ;  /* 0x0000000566047221 */ /* 0x020fcc0000010000 */
[----:B------:R-:W2:Y:S08]  /*d430*/  MUFU.EX2 R105, R105 ;  /* 0x0000006900697308 */ /* 0x000eb00000000800 */
[----:B------:R-:W5:Y:S01]  /*d440*/  MUFU.EX2 R107, R107 ;  /* 0x0000006b006b7308 */ /* 0x000f620000000800 */
[----:B0-----:R-:W-:Y:S01]  /*d450*/  FADD.FTZ R7, R101, R6 ;  /* 0x0000000665077221 */ /* 0x001fe20000010000 */
[----:B---3--:R-:W-:-:S06]  /*d460*/  FADD.FTZ R5, R103, R4 ;  /* 0x0000000467057221 */ /* 0x008fcc0000010000 */
        /* <DEDUP_REMOVED lines=14> */
[----:B-1----:R-:W-:-:S07]  /*d550*/  FADD.FTZ R7, R109, R6 ;  /* 0x000000066d077221 */ /* 0x002fce0000010000 */
[----:B------:R-:W-:Y:S08]  /*d560*/  MUFU.EX2 R116, R116 ;  /* 0x0000007400747308 */ /* 0x000ff00000000800 */
[----:B------:R-:W1:Y:S08]  /*d570*/  MUFU.EX2 R117, R117 ;  /* 0x0000007500757308 */ /* 0x000e700000000800 */
[----:B------:R-:W-:Y:S08]  /*d580*/  MUFU.EX2 R118, R118 ;  /* 0x0000007600767308 */ /* 0x000ff00000000800 */
[----:B------:R-:W1:Y:S01]  /*d590*/  MUFU.EX2 R119, R119 ;  /* 0x0000007700777308 */ /* 0x000e620000000800 */
[----:B----4-:R-:W-:Y:S01]  /*d5a0*/  FADD.FTZ R5, R111, R4 ;  /* 0x000000046f057221 */ /* 0x010fe20000010000 */
[----:B------:R-:W-:Y:S01]  /*d5b0*/  F2FP.F16.F32.PACK_AB R72, R73, R72 ;  /* 0x000000484948723e */ /* 0x000fe200000000ff */
[----:B--2---:R-:W-:Y:S01]  /*d5c0*/  FADD.FTZ R6, R112, R7 ;  /* 0x0000000770067221 */ /* 0x004fe20000010000 */
[----:B------:R-:W-:Y:S01]  /*d5d0*/  F2FP.F16.F32.PACK_AB R13, R67, R66 ;  /* 0x00000042430d723e */ /* 0x000fe200000000ff */
[----:B-----5:R-:W-:Y:S01]  /*d5e0*/  FADD.FTZ R5, R114, R5 ;  /* 0x0000000572057221 */ /* 0x020fe20000010000 */
[----:B------:R-:W-:-:S02]  /*d5f0*/  F2FP.F16.F32.PACK_AB R14, R69, R68 ;  /* 0x00000044450e723e */ /* 0x000fc400000000ff */
[----:B------:R-:W-:Y:S02]  /*d600*/  F2FP.F16.F32.PACK_AB R15, R71, R70 ;  /* 0x00000046470f723e */ /* 0x000fe400000000ff */
[----:B------:R-:W-:Y:S02]  /*d610*/  F2FP.F16.F32.PACK_AB R73, R30, R74 ;  /* 0x0000004a1e49723e */ /* 0x000fe400000000ff */
        /* <DEDUP_REMOVED lines=8> */
[----:B------:R-:W-:Y:S01]  /*d6a0*/  F2FP.F16.F32.PACK_AB R96, R97, R96 ;  /* 0x000000606160723e */ /* 0x000fe200000000ff */
[----:B0-----:R-:W-:Y:S01]  /*d6b0*/  FADD.FTZ R7, R113, R6 ;  /* 0x0000000671077221 */ /* 0x001fe20000010000 */
[----:B------:R-:W-:-:S02]  /*d6c0*/  F2FP.F16.F32.PACK_AB R90, R93, R92 ;  /* 0x0000005c5d5a723e */ /* 0x000fc400000000ff */
[----:B------:R-:W-:Y:S02]  /*d6d0*/  F2FP.F16.F32.PACK_AB R91, R95, R91 ;  /* 0x0000005b5f5b723e */ /* 0x000fe400000000ff */
[----:B------:R-:W-:Y:S02]  /*d6e0*/  F2FP.F16.F32.PACK_AB R97, R99, R98 ;  /* 0x000000626361723e */ /* 0x000fe400000000ff */
[----:B------:R-:W-:Y:S01]  /*d6f0*/  F2FP.F16.F32.PACK_AB R104, R105, R104 ;  /* 0x000000686968723e */ /* 0x000fe200000000ff */
[----:B------:R0:W-:Y:S01]  /*d700*/  STSM.16.M88.4 [R34], R12 ;  /* 0x0000000c22007844 */ /* 0x0001e20000000200 */
[----:B------:R-:W-:Y:S01]  /*d710*/  F2FP.F16.F32.PACK_AB R98, R101, R100 ;  /* 0x000000646562723e */ /* 0x000fe200000000ff */
[----:B---3--:R-:W-:Y:S01]  /*d720*/  FADD.FTZ R5, R115, R5 ;  /* 0x0000000573057221 */ /* 0x008fe20000010000 */
[----:B------:R-:W-:Y:S02]  /*d730*/  F2FP.F16.F32.PACK_AB R99, R103, R102 ;  /* 0x000000666763723e */ /* 0x000fe400000000ff */
[----:B------:R-:W-:-:S02]  /*d740*/  F2FP.F16.F32.PACK_AB R105, R107, R106 ;  /* 0x0000006a6b69723e */ /* 0x000fc400000000ff */
[----:B------:R-:W-:Y:S01]  /*d750*/  F2FP.F16.F32.PACK_AB R112, R113, R112 ;  /* 0x000000707170723e */ /* 0x000fe200000000ff */
[----:B------:R0:W-:Y:S01]  /*d760*/  STSM.16.M88.4 [R156+0x6000], R72 ;  /* 0x006000489c007844 */ /* 0x0001e20000000200 */
[----:B------:R-:W-:Y:S02]  /*d770*/  F2FP.F16.F32.PACK_AB R106, R109, R108 ;  /* 0x0000006c6d6a723e */ /* 0x000fe400000000ff */
[----:B------:R-:W-:Y:S02]  /*d780*/  F2FP.F16.F32.PACK_AB R107, R111, R110 ;  /* 0x0000006e6f6b723e */ /* 0x000fe400000000ff */
[----:B------:R-:W-:Y:S01]  /*d790*/  F2FP.F16.F32.PACK_AB R113, R115, R114 ;  /* 0x000000727371723e */ /* 0x000fe200000000ff */
[----:B------:R0:W-:Y:S01]  /*d7a0*/  STSM.16.M88.4 [R155+0x6000], R80 ;  /* 0x006000509b007844 */ /* 0x0001e20000000200 */
[----:B-1----:R-:W-:Y:S02]  /*d7b0*/  F2FP.F16.F32.PACK_AB R114, R117, R116 ;  /* 0x000000747572723e */ /* 0x002fe400000000ff */
[----:B------:R-:W-:Y:S01]  /*d7c0*/  F2FP.F16.F32.PACK_AB R115, R119, R118 ;  /* 0x000000767773723e */ /* 0x000fe200000000ff */
[----:B------:R0:W-:Y:S04]  /*d7d0*/  STSM.16.M88.4 [R154+0x2a800], R88 ;  /* 0x02a800589a007844 */ /* 0x0001e80000000200 */
[----:B------:R0:W-:Y:S04]  /*d7e0*/  STSM.16.M88.4 [R25], R96 ;  /* 0x0000006019007844 */ /* 0x0001e80000000200 */
[----:B------:R0:W-:Y:S04]  /*d7f0*/  STSM.16.M88.4 [R156+0xc000], R104 ;  /* 0x00c000689c007844 */ /* 0x0001e80000000200 */
[----:B------:R0:W-:Y:S01]  /*d800*/  STSM.16.M88.4 [R155+0xc000], R112 ;  /* 0x00c000709b007844 */ /* 0x0001e20000000200 */
[----:B------:R-:W-:Y:S01]  /*d810*/  @!PT LDS RZ, [RZ] ;  /* 0x00000000fffff984 */ /* 0x000fe20000000800 */
[----:B------:R-:W-:Y:S01]  /*d820*/  @!PT LDS RZ, [RZ] ;  /* 0x00000000fffff984 */ /* 0x000fe20000000800 */
[----:B------:R-:W-:Y:S01]  /*d830*/  @!PT LDS RZ, [RZ] ;  /* 0x00000000fffff984 */ /* 0x000fe20000000800 */
[----:B------:R-:W-:Y:S01]  /*d840*/  @!PT LDS RZ, [RZ] ;  /* 0x00000000fffff984 */ /* 0x000fe20000000800 */
[----:B------:R1:W-:Y:S06]  /*d850*/  MEMBAR.ALL.CTA ;  /* 0x0000000000007992 */ /* 0x0003ec0000008000 */
[----:B-1----:R-:W1:Y:S01]  /*d860*/  FENCE.VIEW.ASYNC.S ;  /* 0x00000000000073c6 */ /* 0x002e620000000000 */
[----:B------:R-:W-:Y:S01]  /*d870*/  ISETP.GT.AND P2, PT, R8, RZ, PT ;  /* 0x000000ff0800720c */ /* 0x000fe20003f44270 */
[----:B------:R-:W-:Y:S01]  /*d880*/  FADD.FTZ R5, R118, R5 ;  /* 0x0000000576057221 */ /* 0x000fe20000010000 */
[----:B------:R-:W-:Y:S01]  /*d890*/  FADD.FTZ R4, R116, R7 ;  /* 0x0000000774047221 */ /* 0x000fe20000010000 */
[-C--:B------:R-:W-:Y:S01]  /*d8a0*/  FMUL.FTZ R120, R120, R9.reuse ;  /* 0x0000000978787220 */ /* 0x080fe20000410000 */
[-C--:B------:R-:W-:Y:S01]  /*d8b0*/  FMUL.FTZ R121, R121, R9.reuse ;  /* 0x0000000979797220 */ /* 0x080fe20000410000 */
[----:B------:R-:W-:Y:S01]  /*d8c0*/  FADD.FTZ R11, R119, R5 ;  /* 0x00000005770b7221 */ /* 0x000fe20000010000 */
        /* <DEDUP_REMOVED lines=14> */
[----:B------:R-:W-:Y:S01]  /*d9b0*/  FADD.FTZ R4, R117, R4 ;  /* 0x0000000475047221 */ /* 0x000fe20000010000 */
[----:B------:R-:W-:Y:S01]  /*d9c0*/  IADD3 R8, R8, -0x1, RZ ;  /* 0xffffffff08087810 */ /* 0x000fe20007ffe0ff */
        /* <DEDUP_REMOVED lines=16> */
[----:B------:R-:W-:-:S02]  /*dad0*/  IMAD.MOV.U32 R6, RZ, RZ, R153 ;  /* 0x000000ffff067224 */ /* 0x000fc400078e0099 */
[----:B------:R-:W-:Y:S02]  /*dae0*/  IMAD.MOV.U32 R7, RZ, RZ, R22 ;  /* 0x000000ffff077224 */ /* 0x000fe400078e0016 */
[----:B------:R-:W-:Y:S02]  /*daf0*/  IMAD.MOV.U32 R5, RZ, RZ, R10 ;  /* 0x000000ffff057224 */ /* 0x000fe400078e000a */
[----:B------:R-:W-:Y:S01]  /*db00*/  IMAD.MOV.U32 R9, RZ, RZ, R0 ;  /* 0x000000ffff097224 */ /* 0x000fe200078e0000 */
[----:B-1----:R-:W-:Y:S01]  /*db10*/  NOP ;  /* 0x0000000000007918 */ /* 0x002fe20000000000 */
[----:B0-----:R-:W-:Y:S05]  /*db20*/  @P2 BRA `(.L_x_422) ;  /* 0xffffffd0008c2947 */ /* 0x001fea000383ffff */
.L_x_411:
[----:B------:R-:W-:Y:S05]  /*db30*/  WARPSYNC.ALL ;  /* 0x0000000000007948 */ /* 0x000fea0003800000 */
[----:B------:R-:W-:Y:S06]  /*db40*/  BAR.ARV 0x8, 0x1a0 ;  /* 0x0206800000007b1d */ /* 0x000fec0000002000 */
[----:B------:R-:W-:Y:S05]  /*db50*/  @!P0 BRA `(.L_x_423) ;  /* 0x0000000000048947 */ /* 0x000fea0003800000 */
[----:B------:R-:W-:Y:S01]  /*db60*/  BPT.TRAP 0x1 ;  /* 0x000000040000795c */ /* 0x000fe20000300000 */
.L_x_423:
[----:B------:R-:W-:Y:S01]  /*db70*/  IMAD R12, R22, 0x8, R2 ;  /* 0x00000008160c7824 */ /* 0x000fe200078e0202 */
[----:B------:R-:W-:-:S04]  /*db80*/  SHF.L.U32 R5, R153, 0x1f, RZ ;  /* 0x0000001f99057819 */ /* 0x000fc800000006ff */
[----:B------:R0:W1:Y:S01]  /*db90*/  SYNCS.PHASECHK.TRANS64.TRYWAIT P2, [R12+URZ+0x30850], R5 ;  /* 0x030850050c0075a7 */ /* 0x000062000804017f */
[----:B------:R-:W-:Y:S05]  /*dba0*/  @!P0 BRA `(.L_x_424) ;  /* 0x0000000000048947 */ /* 0x000fea0003800000 */
[----:B------:R-:W-:Y:S01]  /*dbb0*/  BPT.TRAP 0x1 ;  /* 0x000000040000795c */ /* 0x000fe20000300000 */
.L_x_424:
[----:B------:R-:W2:Y:S01]  /*dbc0*/  LDL.LU R6, [R1+0x2c] ;  /* 0x00002c0001067983 */ /* 0x000ea20000300800 */
[----:B------:R-:W-:-:S05]  /*dbd0*/  VIADD R2, R2, 0x400 ;  /* 0x0000040002027836 */ /* 0x000fca0000000000 */
[----:B------:R-:W-:-:S04]  /*dbe0*/  SHF.R.U32.HI R2, RZ, 0x4, R2 ;  /* 0x00000004ff027819 */ /* 0x000fc80000011602 */
[----:B------:R-:W-:Y:S02]  /*dbf0*/  LOP3.LUT R9, R2, 0x3fff, RZ, 0xc0, !PT ;  /* 0x00003fff02097812 */ /* 0x000fe400078ec0ff */
[----:B--2---:R-:W-:-:S04]  /*dc00*/  IADD3 R6, R6, 0x1e800, RZ ;  /* 0x0001e80006067810 */ /* 0x004fc80007ffe0ff */
[----:B------:R-:W-:-:S04]  /*dc10*/  SHF.R.U32.HI R6, RZ, 0x4, R6 ;  /* 0x00000004ff067819 */ /* 0x000fc80000011606 */
[----:B------:R-:W-:Y:S01]  /*dc20*/  LOP3.LUT R6, R6, 0x3fff, RZ, 0xc0, !PT ;  /* 0x00003fff06067812 */ /* 0x000fe200078ec0ff */
[----:B-1----:R-:W-:Y:S06]  /*dc30*/  @P2 BRA `(.L_x_425) ;  /* 0x0000000000082947 */ /* 0x002fec0003800000 */
[----:B------:R-:W1:Y:S02]  /*dc40*/  SYNCS.PHASECHK.TRANS64.TRYWAIT P0, [R12+URZ+0x30850], R5 ;  /* 0x030850050c0075a7 */ /* 0x000e64000800017f */
[----:B-1----:R-:W-:Y:S05]  /*dc50*/  @!P0 BRA `(.L_x_426) ;  /* 0x00000078007c8947 */ /* 0x002fea0003800000 */
.L_x_425:
[----:B------:R-:W-:Y:S01]  /*dc60*/  IMAD R8, R22, 0x600, R9 ;  /* 0x0000060016087824 */ /* 0x000fe200078e0209 */
[----:B------:R-:W-:Y:S01]  /*dc70*/  LOP3.LUT R6, R6, 0x10000, RZ, 0xfc, !PT ;  /* 0x0001000006067812 */ /* 0x000fe200078efcff */
[----:B------:R-:W-:Y:S01]  /*dc80*/  IMAD.MOV.U32 R7, RZ, RZ, 0x40000040 ;  /* 0x40000040ff077424 */ /* 0x000fe200078e00ff */
[----:B------:R-:W2:Y:S01]  /*dc90*/  LDL.LU R24, [R1+0x50] ;  /* 0x0000500001187983 */ /* 0x000ea20000300800 */
[----:B------:R-:W-:Y:S01]  /*dca0*/  IMAD.MOV.U32 R9, RZ, RZ, 0x40000040 ;  /* 0x40000040ff097424 */ /* 0x000fe200078e00ff */
[----:B------:R-:W-:Y:S05]  /*dcb0*/  WARPSYNC.ALL ;  /* 0x0000000000007948 */ /* 0x000fea0003800000 */
[C---:B------:R-:W-:Y:S01]  /*dcc0*/  R2UR UR4, R6.reuse ;  /* 0x00000000060472ca */ /* 0x040fe200000e0000 */
[----:B------:R-:W-:Y:S01]  /*dcd0*/  WARPGROUP.ARRIVE ;  /* 0x00000000000079c5 */ /* 0x000fe20000000000 */
[----:B------:R-:W-:Y:S01]  /*dce0*/  R2UR UR5, R7 ;  /* 0x00000000070572ca */ /* 0x000fe200000e0000 */
[----:B------:R-:W-:Y:S01]  /*dcf0*/  VIADD R20, R6, 0x2 ;  /* 0x0000000206147836 */ /* 0x000fe20000000000 */
[C---:B------:R-:W-:Y:S01]  /*dd00*/  R2UR UR6, R8.reuse ;  /* 0x00000000080672ca */ /* 0x040fe200000e0000 */
[----:B------:R-:W-:Y:S01]  /*dd10*/  VIADD R14, R8, 0x80 ;  /* 0x00000080080e7836 */ /* 0x000fe20000000000 */
[----:B------:R-:W-:Y:S01]  /*dd20*/  R2UR UR7, R9 ;  /* 0x00000000090772ca */ /* 0x000fe200000e0000 */
[----:B------:R-:W-:Y:S01]  /*dd30*/  IMAD.MOV.U32 R15, RZ, RZ, 0x40000040 ;  /* 0x40000040ff0f7424 */ /* 0x000fe200078e00ff */
[----:B------:R-:W-:Y:S01]  /*dd40*/  MOV R21, 0x40000040 ;  /* 0x4000004000157802 */ /* 0x000fe20000000f00 */
[----:B------:R-:W-:Y:S01]  /*dd50*/  IMAD.MOV.U32 R7, RZ, RZ, 0x40000040 ;  /* 0x40000040ff077424 */ /* 0x000fe200078e00ff */
[----:B------:R-:W-:Y:S01]  /*dd60*/  SHFL.BFLY PT, R2, R11, 0x2, 0x1f ;  /* 0x0c401f000b027f89 */ /* 0x000fe200000e0000 */
[----:B------:R-:W-:Y:S01]  /*dd70*/  IMAD.MOV.U32 R9, RZ, RZ, 0x40000040 ;  /* 0x40000040ff097424 */ /* 0x000fe200078e00ff */
[----:B------:R-:W-:Y:S01]  /*dd80*/  IADD3 R22, R22, 0x1, RZ ;  /* 0x0000000116167810 */ /* 0x000fe20007ffe0ff */
[----:B------:R-:W-:Y:S01]  /*dd90*/  IMAD.MOV.U32 R27, RZ, RZ, RZ ;  /* 0x000000ffff1b7224 */ /* 0x000fe200078e00ff */
[----:B01----:R-:W0:Y:S01]  /*dda0*/  SHFL.BFLY PT, R5, R4, 0x2, 0x1f ;  /* 0x0c401f0004057f89 */ /* 0x003e2200000e0000 */
[----:B------:R-:W-:Y:S01]  /*ddb0*/  IMAD.MOV.U32 R28, RZ, RZ, -0x800000 ;  /* 0xff800000ff1c7424 */ /* 0x000fe200078e00ff */
[----:B------:R-:W-:-:S03]  /*ddc0*/  ISETP.NE.AND P0, PT, R22, 0x2, PT ;  /* 0x000000021600780c */ /* 0x000fc60003f05270 */
[----:B------:R-:W-:Y:S01]  /*ddd0*/  HGMMA.64x64x16.F32 R120, gdesc[UR4].tnspB, R120, gsb0 ;  /* 0x40e00000047879f0 */ /* 0x000fe20008000878 */
[----:B------:R-:W-:Y:S01]  /*dde0*/  R2UR UR4, R20 ;  /* 0x00000000140472ca */ /* 0x000fe200000e0000 */
[----:B------:R-:W-:Y:S01]  /*ddf0*/  VIADD R20, R6, 0x4 ;  /* 0x0000000406147836 */ /* 0x000fe20000000000 */
[----:B------:R-:W-:Y:S01]  /*de00*/  R2UR UR5, R21 ;  /* 0x00000000150572ca */ /* 0x000fe200000e0000 */
[----:B------:R-:W-:Y:S01]  /*de10*/  IMAD.MOV.U32 R21, RZ, RZ, 0x40000040 ;  /* 0x40000040ff157424 */ /* 0x000fe200078e00ff */
[----:B------:R-:W-:Y:S01]  /*de20*/  R2UR UR6, R14 ;  /* 0x000000000e0672ca */ /* 0x000fe200000e0000 */
[----:B------:R-:W-:Y:S01]  /*de30*/  VIADD R14, R8, 0x100 ;  /* 0x00000100080e7836 */ /* 0x000fe20000000000 */
[----:B------:R-:W-:Y:S01]  /*de40*/  R2UR UR7, R15 ;  /* 0x000000000f0772ca */ /* 0x000fe200000e0000 */
[----:B------:R-:W-:Y:S01]  /*de50*/  IMAD.MOV.U32 R15, RZ, RZ, 0x40000040 ;  /* 0x40000040ff0f7424 */ /* 0x000fe200078e00ff */
[----:B------:R-:W-:Y:S01]  /*de60*/  SEL R22, R22, RZ, P0 ;  /* 0x000000ff16167207 */ /* 0x000fe20000000000 */
[----:B0-----:R-:W-:Y:S01]  /*de70*/  FADD.FTZ R5, R5, R4 ;  /* 0x0000000405057221 */ /* 0x001fe20000010000 */
[----:B------:R-:W-:-:S04]  /*de80*/  SEL R4, RZ, 0x1, P0 ;  /* 0x00000001ff047807 */ /* 0x000fc80000000000 */
[----:B------:R-:W-:Y:S01]  /*de90*/  LOP3.LUT R153, R153, R4, RZ, 0x3c, !PT ;  /* 0x0000000499997212 */ /* 0x000fe200078e3cff */
[----:B------:R-:W-:Y:S01]  /*dea0*/  IMAD.MOV.U32 R4, RZ, RZ, RZ ;  /* 0x000000ffff047224 */ /* 0x000fe200078e00ff */
[----:B------:R-:W-:Y:S02]  /*deb0*/  WARPGROUP.DEPBAR.LE gsb0, 0x0 ;  /* 0x00008000000079c5 */ /* 0x000fe40000010000 */
[----:B------:R-:W-:-:S06]  /*dec0*/  WARPGROUP.ARRIVE ;  /* 0x00000000000079c5 */ /* 0x000fcc0000000000 */
[----:B------:R-:W-:Y:S01]  /*ded0*/  HGMMA.64x64x16.F32 R120, gdesc[UR4].tnspB, R120, gsb0 ;  /* 0x40e00000047879f0 */ /* 0x000fe20008000878 */
[----:B------:R-:W-:Y:S02]  /*dee0*/  R2UR UR4, R20 ;  /* 0x00000000140472ca */ /* 0x000fe400000e0000 */
[----:B------:R-:W-:Y:S01]  /*def0*/  R2UR UR5, R21 ;  /* 0x00000000150572ca */ /* 0x000fe200000e0000 */
[----:B------:R-:W-:Y:S01]  /*df00*/  IMAD.MOV.U32 R21, RZ, RZ, 0x40000040 ;  /* 0x40000040ff157424 */ /* 0x000fe200078e00ff */
[----:B------:R-:W-:Y:S01]  /*df10*/  R2UR UR6, R14 ;  /* 0x000000000e0672ca */ /* 0x000fe200000e0000 */
[----:B------:R-:W-:Y:S01]  /*df20*/  VIADD R14, R8, 0x180 ;  /* 0x00000180080e7836 */ /* 0x000fe20000000000 */
[----:B------:R-:W-:Y:S01]  /*df30*/  R2UR UR7, R15 ;  /* 0x000000000f0772ca */ /* 0x000fe200000e0000 */
[----:B------:R-:W-:Y:S01]  /*df40*/  IMAD.MOV.U32 R15, RZ, RZ, 0x40000040 ;  /* 0x40000040ff0f7424 */ /* 0x000fe200078e00ff */
[----:B------:R-:W-:Y:S01]  /*df50*/  IADD3 R20, R6, 0x6, RZ ;  /* 0x0000000606147810 */ /* 0x000fe20007ffe0ff */
[----:B------:R-:W-:-:S02]  /*df60*/  WARPGROUP.DEPBAR.LE gsb0, 0x0 ;  /* 0x00008000000079c5 */ /* 0x000fc40000010000 */
[----:B------:R-:W-:-:S08]  /*df70*/  WARPGROUP.ARRIVE ;  /* 0x00000000000079c5 */ /* 0x000fd00000000000 */
[----:B------:R-:W-:Y:S01]  /*df80*/  HGMMA.64x64x16.F32 R120, gdesc[UR4].tnspB, R120, gsb0 ;  /* 0x40e00000047879f0 */ /* 0x000fe20008000878 */
[----:B------:R-:W-:Y:S01]  /*df90*/  R2UR UR4, R20 ;  /* 0x00000000140472ca */ /* 0x000fe200000e0000 */
[----:B------:R-:W-:Y:S01]  /*dfa0*/  VIADD R20, R6, 0x600 ;  /* 0x0000060006147836 */ /* 0x000fe20000000000 */
[----:B------:R-:W-:Y:S02]  /*dfb0*/  R2UR UR5, R21 ;  /* 0x00000000150572ca */ /* 0x000fe400000e0000 */
[----:B------:R-:W-:Y:S01]  /*dfc0*/  R2UR UR6, R14 ;  /* 0x000000000e0672ca */ /* 0x000fe200000e0000 */
[----:B------:R-:W-:Y:S01]  /*dfd0*/  VIADD R14, R8, 0x200 ;  /* 0x00000200080e7836 */ /* 0x000fe20000000000 */
[----:B------:R-:W-:Y:S01]  /*dfe0*/  R2UR UR7, R15 ;  /* 0x000000000f0772ca */ /* 0x000fe200000e0000 */
[----:B------:R-:W-:Y:S01]  /*dff0*/  IMAD.MOV.U32 R15, RZ, RZ, 0x40000040 ;  /* 0x40000040ff0f7424 */ /* 0x000fe200078e00ff */
[----:B------:R-:W-:Y:S01]  /*e000*/  MOV R21, 0x40000040 ;  /* 0x4000004000157802 */ /* 0x000fe20000000f00 */
[----:B------:R-:W-:-:S02]  /*e010*/  WARPGROUP.DEPBAR.LE gsb0, 0x0 ;  /* 0x00008000000079c5 */ /* 0x000fc40000010000 */
[----:B------:R-:W-:-:S08]  /*e020*/  WARPGROUP.ARRIVE ;  /* 0x00000000000079c5 */ /* 0x000fd00000000000 */
        /* <DEDUP_REMOVED lines=9> */
[----:B--2---:R-:W-:-:S05]  /*e0c0*/  IADD3 R24, R24, 0x1, RZ ;  /* 0x0000000118187810 */ /* 0x004fca0007ffe0ff */
[----:B------:R-:W-:Y:S01]  /*e0d0*/  STL [R1+0x50], R24 ;  /* 0x0000501801007387 */ /* 0x000fe20000100800 */
        /* <DEDUP_REMOVED lines=33> */
[----:B------:R-:W-:Y:S02]  /*e2f0*/  WARPGROUP.DEPBAR.LE gsb0, 0x0 ;  /* 0x00008000000079c5 */ /* 0x000fe40000010000 */
[----:B------:R-:W-:-:S09]  /*e300*/  WARPGROUP.ARRIVE ;  /* 0x00000000000079c5 */ /* 0x000fd20000000000 */
        /* <DEDUP_REMOVED lines=13> */
[C---:B------:R-:W-:Y:S01]  /*e3e0*/  VIADD R20, R6.reuse, 0xc04 ;  /* 0x00000c0406147836 */ /* 0x040fe20000000000 */
[----:B------:R-:W-:Y:S01]  /*e3f0*/  R2UR UR5, R21 ;  /* 0x00000000150572ca */ /* 0x000fe200000e0000 */
[----:B------:R-:W-:Y:S01]  /*e400*/  VIADD R6, R6, 0xc06 ;  /* 0x00000c0606067836 */ /* 0x000fe20000000000 */
[----:B------:R-:W-:Y:S01]  /*e410*/  R2UR UR6, R14 ;  /* 0x000000000e0672ca */ /* 0x000fe200000e0000 */
[C---:B------:R-:W-:Y:S01]  /*e420*/  VIADD R14, R8.reuse, 0x500 ;  /* 0x00000500080e7836 */ /* 0x040fe20000000000 */
[----:B------:R-:W-:Y:S01]  /*e430*/  R2UR UR7, R15 ;  /* 0x000000000f0772ca */ /* 0x000fe200000e0000 */
[----:B------:R-:W-:Y:S01]  /*e440*/  IMAD.MOV.U32 R15, RZ, RZ, 0x40000040 ;  /* 0x40000040ff0f7424 */ /* 0x000fe200078e00ff */
[----:B------:R-:W-:Y:S01]  /*e450*/  MOV R21, 0x40000040 ;  /* 0x4000004000157802 */ /* 0x000fe20000000f00 */
[----:B------:R-:W-:Y:S01]  /*e460*/  VIADD R8, R8, 0x580 ;  /* 0x0000058008087836 */ /* 0x000fe20000000000 */
[----:B------:R-:W-:-:S02]  /*e470*/  WARPGROUP.DEPBAR.LE gsb0, 0x0 ;  /* 0x00008000000079c5 */ /* 0x000fc40000010000 */
[----:B------:R-:W-:-:S07]  /*e480*/  WARPGROUP.ARRIVE ;  /* 0x00000000000079c5 */ /* 0x000fce0000000000 */
[----:B------:R-:W-:Y:S01]  /*e490*/  HGMMA.64x64x16.F32 R120, gdesc[UR4].tnspB, R120, gsb0 ;  /* 0x40e00000047879f0 */ /* 0x000fe20008000878 */
[----:B------:R-:W-:Y:S02]  /*e4a0*/  R2UR UR4, R20 ;  /* 0x00000000140472ca */ /* 0x000fe400000e0000 */
[----:B------:R-:W-:Y:S01]  /*e4b0*/  R2UR UR5, R21 ;  /* 0x00000000150572ca */ /* 0x000fe200000e0000 */
[----:B------:R-:W-:Y:S01]  /*e4c0*/  IMAD.MOV.U32 R21, RZ, RZ, -0x800000 ;  /* 0xff800000ff157424 */ /* 0x000fe200078e00ff */
[----:B------:R-:W-:Y:S02]  /*e4d0*/  R2UR UR6, R14 ;  /* 0x000000000e0672ca */ /* 0x000fe400000e0000 */
[----:B------:R-:W-:Y:S01]  /*e4e0*/  R2UR UR7, R15 ;  /* 0x000000000f0772ca */ /* 0x000fe200000e0000 */
[----:B------:R-:W-:Y:S02]  /*e4f0*/  WARPGROUP.DEPBAR.LE gsb0, 0x0 ;  /* 0x00008000000079c5 */ /* 0x000fe40000010000 */
[----:B------:R-:W-:-:S10]  /*e500*/  WARPGROUP.ARRIVE ;  /* 0x00000000000079c5 */ /* 0x000fd40000000000 */
[----:B------:R-:W-:Y:S01]  /*e510*/  HGMMA.64x64x16.F32 R120, gdesc[UR4].tnspB, R120, gsb0 ;  /* 0x40e00000047879f0 */ /* 0x000fe20008000878 */
[----:B------:R-:W-:Y:S01]  /*e520*/  R2UR UR4, R6 ;  /* 0x00000000060472ca */ /* 0x000fe200000e0000 */
[----:B------:R-:W-:Y:S01]  /*e530*/  FADD.FTZ R6, R2, R11 ;  /* 0x0000000b02067221 */ /* 0x000fe20000010000 */
[----:B------:R-:W-:Y:S01]  /*e540*/  R2UR UR5, R7 ;  /* 0x00000000070572ca */ /* 0x000fe200000e0000 */
[----:B------:R-:W0:Y:S01]  /*e550*/  SHFL.BFLY PT, R2, R5, 0x1, 0x1f ;  /* 0x0c201f0005027f89 */ /* 0x000e2200000e0000 */
[----:B------:R-:W-:Y:S02]  /*e560*/  R2UR UR6, R8 ;  /* 0x00000000080672ca */ /* 0x000fe400000e0000 */
[----:B------:R-:W-:Y:S01]  /*e570*/  R2UR UR7, R9 ;  /* 0x00000000090772ca */ /* 0x000fe200000e0000 */
[----:B------:R-:W1:Y:S01]  /*e580*/  SHFL.BFLY PT, R7, R6, 0x1, 0x1f ;  /* 0x0c201f0006077f89 */ /* 0x000e6200000e0000 */
[----:B0-----:R-:W-:Y:S01]  /*e590*/  FADD.FTZ R8, R5, R2 ;  /* 0x0000000205087221 */ /* 0x001fe20000010000 */
[----:B-1----:R-:W-:-:S04]  /*e5a0*/  FADD.FTZ R9, R6, R7 ;  /* 0x0000000706097221 */ /* 0x002fc80000010000 */
[----:B------:R-:W-:Y:S01]  /*e5b0*/  FSETP.NE.FTZ.AND P2, PT, R8, RZ, PT ;  /* 0x000000ff0800720b */ /* 0x000fe20003f55000 */
[----:B------:R-:W-:Y:S01]  /*e5c0*/  @!P1 VIADD R6, R12, 0x30860 ;  /* 0x000308600c069836 */ /* 0x000fe20000000000 */
[----:B------:R-:W-:-:S04]  /*e5d0*/  FSETP.NE.FTZ.AND P3, PT, R9, RZ, PT ;  /* 0x000000ff0900720b */ /* 0x000fc80003f75000 */
[----:B------:R-:W-:-:S07]  /*e5e0*/  @!P1 PRMT R6, RZ, 0x654, R6 ;  /* 0x00000654ff069816 */ /* 0x000fce0000000006 */
[----:B------:R-:W0:Y:S01]  /*e5f0*/  @P2 MUFU.LG2 R2, R8 ;  /* 0x0000000800022308 */ /* 0x000e220000000c00 */
[C---:B------:R-:W-:Y:S01]  /*e600*/  @P2 FMUL.FTZ R5, R3.reuse, 0.69314718246459960938 ;  /* 0x3f31721803052820 */ /* 0x040fe20000410000 */
[----:B------:R-:W-:-:S06]  /*e610*/  @P3 FMUL.FTZ R12, R3, 0.69314718246459960938 ;  /* 0x3f317218030c3820 */ /* 0x000fcc0000410000 */
[----:B------:R-:W1:Y:S08]  /*e620*/  @P3 MUFU.LG2 R7, R9 ;  /* 0x0000000900073308 */ /* 0x000e700000000c00 */
[----:B------:R-:W2:Y:S01]  /*e630*/  @P2 MUFU.RCP R27, R8 ;  /* 0x00000008001b2308 */ /* 0x000ea20000001000 */
[----:B0-----:R-:W-:-:S04]  /*e640*/  @P2 FMUL.FTZ R2, R2, 0.69314718246459960938 ;  /* 0x3f31721802022820 */ /* 0x001fc80000410000 */
[----:B------:R-:W-:-:S03]  /*e650*/  @P2 FFMA.FTZ R21, R5, R0, R2 ;  /* 0x0000000005152223 */ /* 0x000fc60000010002 */
[----:B------:R-:W0:Y:S01]  /*e660*/  @P3 MUFU.RCP R4, R9 ;  /* 0x0000000900043308 */ /* 0x000e220000001000 */
[----:B-1----:R-:W-:-:S04]  /*e670*/  @P3 FMUL.FTZ R7, R7, 0.69314718246459960938 ;  /* 0x3f31721807073820 */ /* 0x002fc80000410000 */
[----:B------:R-:W-:Y:S01]  /*e680*/  @P3 FFMA.FTZ R28, R12, R10, R7 ;  /* 0x0000000a0c1c3223 */ /* 0x000fe20000010007 */
        /* <DEDUP_REMOVED lines=21> */
[----:B------:R-:W-:Y:S01]  /*e7e0*/  PLOP3.LUT P1, PT, PT, PT, PT, 0x8, 0x0 ;  /* 0x000000000000781c */ /* 0x000fe20003f2e170 */
[-C--:B0-----:R-:W-:Y:S01]  /*e7f0*/  FMUL.FTZ R58, R122, R4.reuse ;  /* 0x000000047a3a7220 */ /* 0x081fe20000410000 */
        /* <DEDUP_REMOVED lines=15> */
.L_x_371:
[----:B------:R-:W2:Y:S01]  /*e8f0*/  LDL R63, [R1+0x48] ;  /* 0x00004800013f7983 */ /* 0x000ea20000100800 */
[----:B------:R-:W-:Y:S05]  /*e900*/  WARPSYNC.ALL ;  /* 0x0000000000007948 */ /* 0x000fea0003800000 */
[----:B------:R-:W0:Y:S01]  /*e910*/  S2R R5, SR_TID.X ;  /* 0x0000000000057919 */ /* 0x000e220000002100 */
[----:B------:R-:W1:Y:S01]  /*e920*/  S2UR UR5, SR_CgaCtaId ;  /* 0x00000000000579c3 */ /* 0x000e620000008800 */
[----:B------:R-:W-:Y:S01]  /*e930*/  UMOV UR4, 0x400 ;  /* 0x0000040000047882 */ /* 0x000fe20000000000 */
[----:B------:R-:W-:Y:S01]  /*e940*/  BSSY B0, `(.L_x_427) ;  /* 0x00001a3000007945 */ /* 0x000fe20003800000 */
[----:B-1----:R-:W-:-:S06]  /*e950*/  ULEA UR4, UR5, UR4, 0x18 ;  /* 0x0000000405047291 */ /* 0x002fcc000f8ec03f */
[----:B------:R-:W-:Y:S01]  /*e960*/  IMAD.U32 R2, RZ, RZ, UR4 ;  /* 0x00000004ff027e24 */ /* 0x000fe2000f8e00ff */
[----:B------:R-:W-:Y:S01]  /*e970*/  BAR.SYNC.DEFER_BLOCKING 0x5, 0x1a0 ;  /* 0x0146800000007b1d */ /* 0x000fe20000010000 */
[----:B0-----:R-:W-:-:S05]  /*e980*/  VIADD R64, R5, 0xffffff80 ;  /* 0xffffff8005407836 */ /* 0x001fca0000000000 */
[----:B------:R-:W-:-:S04]  /*e990*/  SHF.R.S32.HI R4, RZ, 0x1f, R64 ;  /* 0x0000001fff047819 */ /* 0x000fc80000011440 */
[----:B------:R-:W-:-:S04]  /*e9a0*/  LEA.HI R20, R4, R64, RZ, 0x3 ;  /* 0x0000004004147211 */ /* 0x000fc800078f18ff */
[----:B------:R-:W-:Y:S02]  /*e9b0*/  LOP3.LUT R0, R20, 0x1ffffff8, RZ, 0xc0, !PT ;  /* 0x1ffffff814007812 */ /* 0x000fe400078ec0ff */
[----:B------:R-:W-:-:S03]  /*e9c0*/  SHF.R.S32.HI R20, RZ, 0x3, R20 ;  /* 0x00000003ff147819 */ /* 0x000fc60000011414 */
[----:B------:R-:W-:-:S04]  /*e9d0*/  IMAD.IADD R0, R64, 0x1, -R0 ;  /* 0x0000000140007824 */ /* 0x000fc800078e0a00 */
[----:B------:R-:W-:Y:S01]  /*e9e0*/  IMAD.SHL.U32 R0, R0, 0x8, RZ ;  /* 0x0000000800007824 */ /* 0x000fe200078e00ff */
[----:B------:R0:W1:Y:S01]  /*e9f0*/  LDS.128 R32, [R2+0x308d0] ;  /* 0x0308d00002207984 */ /* 0x0000620000000c00 */
[----:B------:R-:W-:Y:S06]  /*ea00*/  BAR.ARV 0x4, 0x1a0 ;  /* 0x0106800000007b1d */ /* 0x000fec0000002000 */
[----:B--2---:R-:W-:Y:S01]  /*ea10*/  SHF.R.S32.HI R3, RZ, 0x1f, R63 ;  /* 0x0000001fff037819 */ /* 0x004fe2000001143f */
[----:B------:R-:W-:-:S03]  /*ea20*/  IMAD.SHL.U32 R62, R63, 0x4, RZ ;  /* 0x000000043f3e7824 */ /* 0x000fc600078e00ff */
[----:B------:R-:W-:Y:S01]  /*ea30*/  SHF.L.U64.HI R60, R63, 0x2, R3 ;  /* 0x000000023f3c7819 */ /* 0x000fe20000010203 */
[----:B01----:R-:W-:Y:S06]  /*ea40*/  @P1 BRA `(.L_x_428) ;  /* 0x0000001000101947 */ /* 0x003fec0003800000 */
[----:B------:R-:W-:Y:S01]  /*ea50*/  IADD3 R6, R5, -0x80, RZ ;  /* 0xffffff8005067810 */ /* 0x000fe20007ffe0ff */
[----:B------:R-:W-:Y:S05]  /*ea60*/  WARPSYNC.ALL ;  /* 0x0000000000007948 */ /* 0x000fea0003800000 */
[----:B------:R-:W0:Y:S01]  /*ea70*/  S2R R5, SR_SWINHI ;  /* 0x0000000000057919 */ /* 0x000e220000002f00 */
[----:B------:R-:W-:Y:S01]  /*ea80*/  LEA.HI R4, R4, R64, RZ, 0x4 ;  /* 0x0000004004047211 */ /* 0x000fe200078f20ff */
[----:B------:R-:W-:Y:S01]  /*ea90*/  ULDC.64 UR4, c[0x0][0xbd8] ;  /* 0x0002f60000047ab9 */ /* 0x000fe20000000a00 */
[----:B------:R-:W-:Y:S01]  /*eaa0*/  SHF.R.S32.HI R8, RZ, 0x1f, R6 ;  /* 0x0000001fff087819 */ /* 0x000fe20000011406 */
[----:B------:R-:W1:Y:S01]  /*eab0*/  S2R R65, SR_TID.X ;  /* 0x0000000000417919 */ /* 0x000e620000002100 */
[----:B------:R-:W-:-:S02]  /*eac0*/  SHF.R.S32.HI R7, RZ, 0x4, R4 ;  /* 0x00000004ff077819 */ /* 0x000fc40000011404 */
[----:B------:R-:W-:Y:S02]  /*ead0*/  LEA.HI R8, R8, R6, RZ, 0x5 ;  /* 0x0000000608087211 */ /* 0x000fe400078f28ff */
[C---:B------:R-:W-:Y:S02]  /*eae0*/  LEA.HI R6, R4.reuse, R7, RZ, 0x1 ;  /* 0x0000000704067211 */ /* 0x040fe400078f08ff */
[----:B------:R-:W-:Y:S02]  /*eaf0*/  SHF.R.S32.HI R8, RZ, 0x5, R8 ;  /* 0x00000005ff087819 */ /* 0x000fe40000011408 */
[----:B------:R-:W-:Y:S02]  /*eb00*/  LOP3.LUT R4, R4, 0xfffffff0, RZ, 0xc0, !PT ;  /* 0xfffffff004047812 */ /* 0x000fe400078ec0ff */
[----:B------:R-:W-:Y:S01]  /*eb10*/  LOP3.LUT R6, R6, 0x1ffffffe, RZ, 0xc0, !PT ;  /* 0x1ffffffe06067812 */ /* 0x000fe200078ec0ff */
[----:B------:R-:W-:Y:S01]  /*eb20*/  IMAD.SHL.U32 R9, R8, 0x400, RZ ;  /* 0x0000040008097824 */ /* 0x000fe200078e00ff */
[----:B------:R-:W-:Y:S01]  /*eb30*/  F2FP.F16.F32.PACK_AB R12, R12, R55 ;  /* 0x000000370c0c723e */ /* 0x000fe200000000ff */
[----:B------:R-:W-:Y:S01]  /*eb40*/  IMAD.IADD R4, R64, 0x1, -R4 ;  /* 0x0000000140047824 */ /* 0x000fe200078e0a04 */
[----:B------:R-:W-:Y:S01]  /*eb50*/  F2FP.F16.F32.PACK_AB R13, R13, R58 ;  /* 0x0000003a0d0d723e */ /* 0x000fe200000000ff */
[----:B------:R-:W-:Y:S01]  /*eb60*/  IMAD.IADD R6, R7, 0x1, -R6 ;  /* 0x0000000107067824 */ /* 0x000fe200078e0a06 */
[----:B------:R-:W-:Y:S01]  /*eb70*/  F2FP.F16.F32.PACK_AB R14, R14, R53 ;  /* 0x000000350e0e723e */ /* 0x000fe200000000ff */
[----:B------:R-:W-:Y:S01]  /*eb80*/  IMAD R9, R4, 0x40, R9 ;  /* 0x0000004004097824 */ /* 0x000fe200078e0209 */
[----:B------:R-:W-:Y:S01]  /*eb90*/  F2FP.F16.F32.PACK_AB R15, R15, R56 ;  /* 0x000000380f0f723e */ /* 0x000fe200000000ff */
[----:B------:R-:W-:-:S05]  /*eba0*/  IMAD.SHL.U32 R6, R6, 0x8, RZ ;  /* 0x0000000806067824 */ /* 0x000fca00078e00ff */
[----:B------:R-:W-:Y:S02]  /*ebb0*/  IADD3 R9, R6, R9, RZ ;  /* 0x0000000906097210 */ /* 0x000fe40007ffe0ff */
[----:B-----5:R-:W-:Y:S02]  /*ebc0*/  MOV R24, R2 ;  /* 0x0000000200187202 */ /* 0x020fe40000000f00 */
[----:B0-----:R-:W-:Y:S01]  /*ebd0*/  MOV R25, R5 ;  /* 0x0000000500197202 */ /* 0x001fe20000000f00 */
[----:B-1----:R-:W-:Y:S02]  /*ebe0*/  VIADD R66, R65, 0xffffff80 ;  /* 0xffffff8041427836 */ /* 0x002fe40000000000 */
[----:B------:R-:W-:-:S03]  /*ebf0*/  IMAD.WIDE R10, R9, 0x2, R24 ;  /* 0x00000002090a7825 */ /* 0x000fc600078e0218 */
[C---:B------:R-:W-:Y:S01]  /*ec00*/  LOP3.LUT R9, R10.reuse, 0x380, RZ, 0xc0, !PT ;  /* 0x000003800a097812 */ /* 0x040fe200078ec0ff */
[----:B------:R-:W-:Y:S01]  /*ec10*/  BAR.SYNC.DEFER_BLOCKING 0x1, 0x180 ;  /* 0x0046000000007b1d */ /* 0x000fe20000010000 */
[C---:B------:R-:W-:Y:S02]  /*ec20*/  IADD3 R57, P2, R10.reuse, 0x20, RZ ;  /* 0x000000200a397810 */ /* 0x040fe40007f5e0ff */
[C---:B------:R-:W-:Y:S02]  /*ec30*/  IADD3 R61, P0, R10.reuse, 0x60, RZ ;  /* 0x000000600a3d7810 */ /* 0x040fe40007f1e0ff */
[----:B------:R-:W-:Y:S02]  /*ec40*/  IADD3 R59, P1, R10, 0x40, RZ ;  /* 0x000000400a3b7810 */ /* 0x000fe40007f3e0ff */
[----:B------:R-:W-:Y:S01]  /*ec50*/  SHF.R.U64 R9, R9, 0x3, RZ ;  /* 0x0000000309097819 */ /* 0x000fe200000012ff */
[--C-:B------:R-:W-:Y:S01]  /*ec60*/  IMAD.X R5, RZ, RZ, R11.reuse, P0 ;  /* 0x000000ffff057224 */ /* 0x100fe200000e060b */
[----:B------:R-:W-:Y:S01]  /*ec70*/  LOP3.LUT R4, R57, 0x380, RZ, 0xc0, !PT ;  /* 0x0000038039047812 */ /* 0x000fe200078ec0ff */
[----:B------:R-:W-:Y:S01]  /*ec80*/  IMAD.X R7, RZ, RZ, R11, P1 ;  /* 0x000000ffff077224 */ /* 0x000fe200008e060b */
[----:B------:R-:W-:-:S02]  /*ec90*/  LOP3.LUT R6, R59, 0x380, RZ, 0xc0, !PT ;  /* 0x000003803b067812 */ /* 0x000fc400078ec0ff */
[----:B------:R-:W-:Y:S02]  /*eca0*/  LOP3.LUT R32, R61, 0x380, RZ, 0xc0, !PT ;  /* 0x000003803d207812 */ /* 0x000fe400078ec0ff */
[----:B------:R-:W-:Y:S01]  /*ecb0*/  LOP3.LUT R10, R9, R10, RZ, 0x3c, !PT ;  /* 0x0000000a090a7212 */ /* 0x000fe200078e3cff */
[----:B------:R-:W-:Y:S01]  /*ecc0*/  IMAD.X R9, RZ, RZ, R11, P2 ;  /* 0x000000ffff097224 */ /* 0x000fe200010e060b */
[----:B------:R-:W-:Y:S02]  /*ecd0*/  SHF.R.U64 R4, R4, 0x3, RZ ;  /* 0x0000000304047819 */ /* 0x000fe400000012ff */
[----:B------:R-:W-:Y:S02]  /*ece0*/  SHF.R.U64 R6, R6, 0x3, RZ ;  /* 0x0000000306067819 */ /* 0x000fe400000012ff */
[----:B------:R-:W-:Y:S02]  /*ecf0*/  SHF.R.U64 R32, R32, 0x3, RZ ;  /* 0x0000000320207819 */ /* 0x000fe400000012ff */
[----:B------:R-:W-:-:S02]  /*ed00*/  MOV R10, R10 ;  /* 0x0000000a000a7202 */ /* 0x000fc40000000f00 */
[----:B------:R-:W-:Y:S02]  /*ed10*/  LOP3.LUT R8, R4, R57, RZ, 0x3c, !PT ;  /* 0x0000003904087212 */ /* 0x000fe400078e3cff */
[----:B------:R-:W-:Y:S01]  /*ed20*/  LOP3.LUT R6, R6, R59, RZ, 0x3c, !PT ;  /* 0x0000003b06067212 */ /* 0x000fe200078e3cff */
[----:B------:R0:W-:Y:S01]  /*ed30*/  STSM.16.M88.4 [R10], R12 ;  /* 0x0000000c0a007844 */ /* 0x0001e20000000200 */
[----:B------:R-:W-:Y:S02]  /*ed40*/  LOP3.LUT R4, R32, R61, RZ, 0x3c, !PT ;  /* 0x0000003d20047212 */ /* 0x000fe400078e3cff */
[----:B------:R-:W-:Y:S02]  /*ed50*/  MOV R53, R6 ;  /* 0x0000000600357202 */ /* 0x000fe40000000f00 */
[----:B------:R-:W-:Y:S02]  /*ed60*/  MOV R32, R4 ;  /* 0x0000000400207202 */ /* 0x000fe40000000f00 */
[----:B------:R-:W-:-:S02]  /*ed70*/  ISETP.NE.U32.AND P0, PT, RZ, UR4, PT ;  /* 0x00000004ff007c0c */ /* 0x000fc4000bf05070 */
[----:B------:R-:W-:Y:S02]  /*ed80*/  MOV R55, R8 ;  /* 0x0000000800377202 */ /* 0x000fe40000000f00 */
[----:B------:R-:W-:Y:S02]  /*ed90*/  F2FP.F16.F32.PACK_AB R4, R38, R37 ;  /* 0x000000252604723e */ /* 0x000fe400000000ff */
[----:B------:R-:W-:Y:S02]  /*eda0*/  F2FP.F16.F32.PACK_AB R5, R51, R54 ;  /* 0x000000363305723e */ /* 0x000fe400000000ff */
[----:B------:R-:W-:Y:S01]  /*edb0*/  F2FP.F16.F32.PACK_AB R6, R41, R36 ;  /* 0x000000242906723e */ /* 0x000fe200000000ff */
[----:B------:R-:W-:Y:S01]  /*edc0*/  IMAD.MOV.U32 R41, RZ, RZ, RZ ;  /* 0x000000ffff297224 */ /* 0x000fe200078e00ff */
[----:B0-----:R-:W-:Y:S02]  /*edd0*/  F2FP.F16.F32.PACK_AB R10, R39, R30 ;  /* 0x0000001e270a723e */ /* 0x001fe400000000ff */
[----:B------:R-:W-:-:S02]  /*ede0*/  IADD3 R30, P1, R62, UR4, RZ ;  /* 0x000000043e1e7c10 */ /* 0x000fc4000ff3e0ff */
[----:B------:R-:W-:Y:S02]  /*edf0*/  F2FP.F16.F32.PACK_AB R7, R49, R52 ;  /* 0x000000343107723e */ /* 0x000fe400000000ff */
[----:B------:R-:W-:Y:S02]  /*ee00*/  F2FP.F16.F32.PACK_AB R8, R42, R31 ;  /* 0x0000001f2a08723e */ /* 0x000fe400000000ff */
[----:B------:R-:W-:Y:S01]  /*ee10*/  F2FP.F16.F32.PACK_AB R9, R47, R50 ;  /* 0x000000322f09723e */ /* 0x000fe200000000ff */
[----:B------:R0:W-:Y:S01]  /*ee20*/  STSM.16.M88.4 [R55], R4 ;  /* 0x0000000437007844 */ /* 0x0001e20000000200 */
[----:B------:R-:W-:Y:S02]  /*ee30*/  F2FP.F16.F32.PACK_AB R11, R45, R48 ;  /* 0x000000302d0b723e */ /* 0x000fe400000000ff */
[----:B------:R-:W-:Y:S02]  /*ee40*/  F2FP.F16.F32.PACK_AB R12, R40, R29 ;  /* 0x0000001d280c723e */ /* 0x000fe400000000ff */
[----:B------:R-:W-:Y:S01]  /*ee50*/  F2FP.F16.F32.PACK_AB R13, R43, R46 ;  /* 0x0000002e2b0d723e */ /* 0x000fe200000000ff */
[----:B------:R1:W-:Y:S01]  /*ee60*/  STSM.16.M88.4 [R53], R8 ;  /* 0x0000000835007844 */ /* 0x0003e20000000200 */
[----:B------:R-:W-:-:S02]  /*ee70*/  F2FP.F16.F32.PACK_AB R14, R27, R26 ;  /* 0x0000001a1b0e723e */ /* 0x000fc400000000ff */
[----:B------:R-:W-:Y:S02]  /*ee80*/  F2FP.F16.F32.PACK_AB R15, R151, R44 ;  /* 0x0000002c970f723e */ /* 0x000fe400000000ff */
[----:B------:R-:W-:Y:S02]  /*ee90*/  ISETP.NE.AND.EX P0, PT, RZ, UR5, PT, P0 ;  /* 0x00000005ff007c0c */ /* 0x000fe4000bf05300 */
[----:B------:R-:W-:Y:S01]  /*eea0*/  IADD3.X R31, R60, UR5, RZ, P1, !PT ;  /* 0x000000053c1f7c10 */ /* 0x000fe20008ffe4ff */
[----:B------:R-:W-:Y:S01]  /*eeb0*/  ULDC.64 UR4, c[0x0][0xbe0] ;  /* 0x0002f80000047ab9 */ /* 0x000fe20000000a00 */
[----:B------:R1:W-:Y:S01]  /*eec0*/  STSM.16.M88.4 [R32], R12 ;  /* 0x0000000c20007844 */ /* 0x0003e20000000200 */
[----:B------:R-:W-:Y:S01]  /*eed0*/  BAR.SYNC.DEFER_BLOCKING 0x1, 0x180 ;  /* 0x0046000000007b1d */ /* 0x000fe20000010000 */
[----:B------:R-:W-:-:S04]  /*eee0*/  ISETP.NE.U32.AND P1, PT, RZ, UR4, PT ;  /* 0x00000004ff007c0c */ /* 0x000fc8000bf25070 */
[----:B------:R-:W-:-:S13]  /*eef0*/  ISETP.NE.AND.EX P1, PT, RZ, UR5, PT, P1 ;  /* 0x00000005ff007c0c */ /* 0x000fda000bf25310 */
[----:B------:R-:W-:Y:S01]  /*ef00*/  @P1 IADD3 R26, P2, R62, UR4, RZ ;  /* 0x000000043e1a1c10 */ /* 0x000fe2000ff5e0ff */
[----:B------:R-:W-:Y:S02]  /*ef10*/  ULDC UR4, c[0x0][0xa88] ;  /* 0x0002a20000047ab9 */ /* 0x000fe40000000800 */
[----:B------:R-:W-:Y:S01]  /*ef20*/  IMAD.U32 R29, RZ, RZ, UR4 ;  /* 0x00000004ff1d7e24 */ /* 0x000fe2000f8e00ff */
[----:B------:R-:W-:Y:S01]  /*ef30*/  @P1 IADD3.X R27, R60, UR5, RZ, P2, !PT ;  /* 0x000000053c1b1c10 */ /* 0x000fe200097fe4ff */
[----:B------:R1:W5:Y:S01]  /*ef40*/  @P0 LDG.E R41, desc[UR56][R30.64] ;  /* 0x000000381e290981 */ /* 0x000362000c1e1900 */
[----:B------:R-:W-:-:S03]  /*ef50*/  SHF.R.S32.HI R65, RZ, 0x1f, R66 ;  /* 0x0000001fff417819 */ /* 0x000fc60000011442 */
[----:B------:R1:W5:Y:S01]  /*ef60*/  @P1 LDG.E R29, desc[UR56][R26.64] ;  /* 0x000000381a1d1981 */ /* 0x000362000c1e1900 */
[----:B------:R-:W-:-:S04]  /*ef70*/  LEA.HI R65, R65, R66, RZ, 0x7 ;  /* 0x0000004241417211 */ /* 0x000fc800078f38ff */
[----:B------:R-:W-:-:S04]  /*ef80*/  LOP3.LUT R65, R65, 0xffffff80, RZ, 0xc0, !PT ;  /* 0xffffff8041417812 */ /* 0x000fc800078ec0ff */
[----:B------:R-:W-:-:S04]  /*ef90*/  IADD3 R65, R66, -R65, RZ ;  /* 0x8000004142417210 */ /* 0x000fc80007ffe0ff */
[----:B------:R-:W-:-:S04]  /*efa0*/  SHF.R.S32.HI R36, RZ, 0x1f, R65 ;  /* 0x0000001fff247819 */ /* 0x000fc80000011441 */
[----:B0-----:R-:W-:-:S04]  /*efb0*/  LEA.HI R4, R36, R65, RZ, 0x2 ;  /* 0x0000004124047211 */ /* 0x001fc800078f10ff */
[--C-:B------:R-:W-:Y:S02]  /*efc0*/  SHF.R.S32.HI R6, RZ, 0x2, R4.reuse ;  /* 0x00000002ff067819 */ /* 0x100fe40000011404 */
[----:B------:R-:W-:-:S04]  /*efd0*/  SHF.R.S32.HI R5, RZ, 0x1f, R4 ;  /* 0x0000001fff057819 */ /* 0x000fc80000011404 */
[----:B------:R-:W-:Y:S01]  /*efe0*/  LEA.HI R7, R5, R6, RZ, 0x3 ;  /* 0x0000000605077211 */ /* 0x000fe200078f18ff */
[----:B-1----:R-:W-:Y:S06]  /*eff0*/  @P1 BRA `(.L_x_429) ;  /* 0x0000000000101947 */ /* 0x002fec0003800000 */
[----:B------:R-:W-:Y:S05]  /*f000*/  @!P0 BRA `(.L_x_429) ;  /* 0x00000000000c8947 */ /* 0x000fea0003800000 */
[----:B------:R-:W2:Y:S04]  /*f010*/  LDG.E R4, desc[UR56][R30.64] ;  /* 0x000000381e047981 */ /* 0x000ea8000c1e1900 */
[----:B-----5:R-:W2:Y:S02]  /*f020*/  LDG.E R29, desc[UR56][R30.64+0x4] ;  /* 0x000004381e1d7981 */ /* 0x020ea4000c1e1900 */
[----:B--2---:R-:W-:-:S07]  /*f030*/  IMAD.IADD R29, R29, 0x1, -R4 ;  /* 0x000000011d1d7824 */ /* 0x004fce00078e0a04 */
.L_x_429:
[----:B------:R-:W2:Y:S01]  /*f040*/  LDL.LU R45, [R1+0x4c] ;  /* 0x00004c00012d7983 */ /* 0x000ea20000300800 */
[----:B------:R-:W-:Y:S01]  /*f050*/  SHF.R.S32.HI R8, RZ, 0x1f, R66 ;  /* 0x0000001fff087819 */ /* 0x000fe20000011442 */
[----:B------:R-:W-:Y:S02]  /*f060*/  ULDC.64 UR4, c[0x0][0xb70] ;  /* 0x0002dc0000047ab9 */ /* 0x000fe40000000a00 */
[----:B------:R-:W3:Y:S01]  /*f070*/  LDL.LU R44, [R1+0x58] ;  /* 0x00005800012c7983 */ /* 0x000ee20000300800 */
[----:B------:R-:W-:-:S04]  /*f080*/  LEA.HI R8, R8, R66, RZ, 0x7 ;  /* 0x0000004208087211 */ /* 0x000fc800078f38ff */
[----:B------:R-:W-:Y:S02]  /*f090*/  SHF.R.S32.HI R8, RZ, 0x7, R8 ;  /* 0x00000007ff087819 */ /* 0x000fe40000011408 */
[----:B------:R-:W-:Y:S02]  /*f0a0*/  LOP3.LUT R7, R7, 0xfffffff8, RZ, 0xc0, !PT ;  /* 0xfffffff807077812 */ /* 0x000fe400078ec0ff */
[----:B------:R-:W-:Y:S01]  /*f0b0*/  LEA.HI R36, R36, R65, RZ, 0x5 ;  /* 0x0000004124247211 */ /* 0x000fe200078f28ff */
[----:B------:R-:W-:Y:S01]  /*f0c0*/  IMAD.HI R5, R8, 0x55555556, RZ ;  /* 0x5555555608057827 */ /* 0x000fe200078e02ff */
[----:B-----5:R-:W-:Y:S02]  /*f0d0*/  SHF.R.S32.HI R31, RZ, 0x1f, R41 ;  /* 0x0000001fff1f7819 */ /* 0x020fe40000011429 */
[----:B------:R-:W-:Y:S01]  /*f0e0*/  SHF.R.S32.HI R36, RZ, 0x5, R36 ;  /* 0x00000005ff247819 */ /* 0x000fe20000011424 */
[----:B------:R-:W-:Y:S01]  /*f0f0*/  IMAD.IADD R9, R6, 0x1, -R7 ;  /* 0x0000000106097824 */ /* 0x000fe200078e0a07 */
[----:B------:R-:W-:Y:S01]  /*f100*/  LEA.HI R6, R5, R5, RZ, 0x1 ;  /* 0x0000000505067211 */ /* 0x000fe200078f08ff */
[----:B------:R-:W-:-:S02]  /*f110*/  IMAD.MOV.U32 R30, RZ, RZ, R41 ;  /* 0x000000ffff1e7224 */ /* 0x000fc400078e0029 */
[----:B------:R-:W-:Y:S02]  /*f120*/  IMAD R9, R36, 0x10, R9 ;  /* 0x0000001024097824 */ /* 0x000fe400078e0209 */
[----:B------:R-:W-:Y:S01]  /*f130*/  IMAD R6, R6, -0x3, R8 ;  /* 0xfffffffd06067824 */ /* 0x000fe200078e0208 */
[----:B------:R-:W-:Y:S02]  /*f140*/  SEL R42, R3, RZ, !P0 ;  /* 0x000000ff032a7207 */ /* 0x000fe40004000000 */
[----:B------:R-:W-:Y:S01]  /*f150*/  SEL R43, R63, RZ, !P0 ;  /* 0x000000ff3f2b7207 */ /* 0x000fe20004000000 */
[----:B------:R-:W-:Y:S02]  /*f160*/  IMAD R9, R6, 0x40, R9 ;  /* 0x0000004006097824 */ /* 0x000fe400078e0209 */
[----:B------:R-:W-:-:S04]  /*f170*/  IMAD R3, R20, 0x40, R0 ;  /* 0x0000004014037824 */ /* 0x000fc800078e0200 */
[----:B------:R-:W-:Y:S01]  /*f180*/  IMAD.WIDE R24, R3, 0x2, R24 ;  /* 0x0000000203187825 */ /* 0x000fe200078e0218 */
[----:B------:R-:W-:Y:S02]  /*f190*/  LOP3.LUT P0, RZ, R65, 0x3, RZ, 0xc0, !PT ;  /* 0x0000000341ff7812 */ /* 0x000fe4000780c0ff */
[----:B------:R-:W-:-:S05]  /*f1a0*/  IADD3 R10, P3, R24, 0x3000, RZ ;  /* 0x00003000180a7810 */ /* 0x000fca0007f7e0ff */
[----:B------:R-:W-:Y:S01]  /*f1b0*/  IMAD.X R13, RZ, RZ, R25, P3 ;  /* 0x000000ffff0d7224 */ /* 0x000fe200018e0619 */
[--C-:B------:R-:W-:Y:S01]  /*f1c0*/  SHF.R.S32.HI R37, RZ, 0x1f, R0.reuse ;  /* 0x0000001fff257819 */ /* 0x100fe20000011400 */
[----:B------:R-:W-:Y:S01]  /*f1d0*/  IMAD.MOV.U32 R36, RZ, RZ, R0 ;  /* 0x000000ffff247224 */ /* 0x000fe200078e0000 */
[----:B------:R-:W-:Y:S01]  /*f1e0*/  BSSY B1, `(.L_x_430) ;  /* 0x000005b000017945 */ /* 0x000fe20003800000 */
[----:B--2---:R-:W-:-:S05]  /*f1f0*/  SHF.R.S32.HI R40, RZ, 0x1f, R45 ;  /* 0x0000001fff287819 */ /* 0x004fca000001142d */
[----:B------:R-:W-:-:S04]  /*f200*/  IMAD R4, R40, UR4, RZ ;  /* 0x0000000428047c24 */ /* 0x000fc8000f8e02ff */
[C---:B------:R-:W-:Y:S02]  /*f210*/  IMAD R7, R45.reuse, UR5, R4 ;  /* 0x000000052d077c24 */ /* 0x040fe4000f8e0204 */
[----:B------:R-:W-:Y:S01]  /*f220*/  IMAD.WIDE.U32 R4, R45, UR4, R30 ;  /* 0x000000042d047c25 */ /* 0x000fe2000f8e001e */
[----:B------:R-:W-:-:S04]  /*f230*/  ULDC.64 UR4, c[0x0][0xb78] ;  /* 0x0002de0000047ab9 */ /* 0x000fc80000000a00 */
[----:B------:R-:W-:Y:S01]  /*f240*/  IADD3 R5, R5, R7, RZ ;  /* 0x0000000705057210 */ /* 0x000fe20007ffe0ff */
[----:B---3--:R-:W-:Y:S02]  /*f250*/  IMAD R9, R44, 0xc0, R9 ;  /* 0x000000c02c097824 */ /* 0x008fe400078e0209 */
[----:B------:R-:W-:Y:S02]  /*f260*/  IMAD R6, R42, UR4, RZ ;  /* 0x000000042a067c24 */ /* 0x000fe4000f8e02ff */
[----:B------:R-:W-:Y:S01]  /*f270*/  IMAD.WIDE.U32 R4, R43, UR4, R4 ;  /* 0x000000042b047c25 */ /* 0x000fe2000f8e0004 */
[----:B------:R-:W-:-:S03]  /*f280*/  SHF.R.S32.HI R7, RZ, 0x1f, R9 ;  /* 0x0000001fff077819 */ /* 0x000fc60000011409 */
[----:B------:R-:W-:Y:S01]  /*f290*/  IMAD R8, R43, UR5, R6 ;  /* 0x000000052b087c24 */ /* 0x000fe2000f8e0206 */
[----:B------:R-:W-:Y:S01]  /*f2a0*/  IADD3 R6, P1, R9, R4, RZ ;  /* 0x0000000409067210 */ /* 0x000fe20007f3e0ff */
[----:B------:R-:W-:-:S03]  /*f2b0*/  ULDC.64 UR4, c[0x0][0xb40] ;  /* 0x0002d00000047ab9 */ /* 0x000fc60000000a00 */
[----:B------:R-:W-:Y:S02]  /*f2c0*/  IADD3.X R7, R7, R5, R8, P1, !PT ;  /* 0x0000000507077210 */ /* 0x000fe40000ffe408 */
[----:B------:R-:W-:Y:S01]  /*f2d0*/  LEA R38, P2, R6, UR4, 0x2 ;  /* 0x0000000406267c11 */ /* 0x000fe2000f8410ff */
[----:B------:R-:W-:-:S03]  /*f2e0*/  VIADD R4, R9, 0x8 ;  /* 0x0000000809047836 */ /* 0x000fc60000000000 */
[----:B------:R-:W-:Y:S01]  /*f2f0*/  LEA.HI.X R39, R6, UR5, R7, 0x2, P2 ;  /* 0x0000000506277c11 */ /* 0x000fe200090f1407 */
[----:B------:R-:W-:Y:S01]  /*f300*/  ULDC.64 UR4, c[0x0][0xaa0] ;  /* 0x0002a80000047ab9 */ /* 0x000fe20000000a00 */
[C---:B------:R-:W-:Y:S02]  /*f310*/  IADD3 R11, P2, R24.reuse, 0x1800, RZ ;  /* 0x00001800180b7810 */ /* 0x040fe40007f5e0ff */
[C---:B------:R-:W-:Y:S02]  /*f320*/  IADD3 R6, P4, R24.reuse, 0x4800, RZ ;  /* 0x0000480018067810 */ /* 0x040fe40007f9e0ff */
[-C--:B------:R-:W-:Y:S02]  /*f330*/  ISETP.GE.OR P1, PT, R9, R29.reuse, P0 ;  /* 0x0000001d0900720c */ /* 0x080fe40000726670 */
[----:B------:R-:W-:Y:S02]  /*f340*/  LOP3.LUT R5, R24, 0x380, RZ, 0xc0, !PT ;  /* 0x0000038018057812 */ /* 0x000fe400078ec0ff */
[----:B------:R-:W-:-:S02]  /*f350*/  ISETP.GE.OR P0, PT, R4, R29, P0 ;  /* 0x0000001d0400720c */ /* 0x000fc40000706670 */
[----:B------:R-:W-:Y:S02]  /*f360*/  LOP3.LUT R8, R11, 0x380, RZ, 0xc0, !PT ;  /* 0x000003800b087812 */ /* 0x000fe400078ec0ff */
[----:B------:R-:W-:Y:S02]  /*f370*/  LOP3.LUT R7, R10, 0x380, RZ, 0xc0, !PT ;  /* 0x000003800a077812 */ /* 0x000fe400078ec0ff */
[----:B------:R-:W-:Y:S02]  /*f380*/  LOP3.LUT R3, R6, 0x380, RZ, 0xc0, !PT ;  /* 0x0000038006037812 */ /* 0x000fe400078ec0ff */
[----:B------:R-:W-:Y:S02]  /*f390*/  SHF.R.U64 R5, R5, 0x3, RZ ;  /* 0x0000000305057819 */ /* 0x000fe400000012ff */
[----:B------:R-:W-:Y:S02]  /*f3a0*/  SHF.R.U64 R8, R8, 0x3, RZ ;  /* 0x0000000308087819 */ /* 0x000fe400000012ff */
[----:B------:R-:W-:-:S02]  /*f3b0*/  SHF.R.U64 R7, R7, 0x3, RZ ;  /* 0x0000000307077819 */ /* 0x000fc400000012ff */
[----:B------:R-:W-:Y:S01]  /*f3c0*/  SHF.R.U64 R3, R3, 0x3, RZ ;  /* 0x0000000303037819 */ /* 0x000fe200000012ff */
[--C-:B------:R-:W-:Y:S01]  /*f3d0*/  IMAD.X R9, RZ, RZ, R25.reuse, P2 ;  /* 0x000000ffff097224 */ /* 0x100fe200010e0619 */
[----:B------:R-:W-:Y:S01]  /*f3e0*/  LOP3.LUT R4, R5, R24, RZ, 0x3c, !PT ;  /* 0x0000001805047212 */ /* 0x000fe200078e3cff */
[----:B------:R-:W-:Y:S01]  /*f3f0*/  IMAD.MOV.U32 R5, RZ, RZ, R25 ;  /* 0x000000ffff057224 */ /* 0x000fe200078e0019 */
[----:B------:R-:W-:Y:S02]  /*f400*/  IADD3.X R27, RZ, R25, RZ, P4, !PT ;  /* 0x00000019ff1b7210 */ /* 0x000fe400027fe4ff */
[----:B------:R-:W-:Y:S02]  /*f410*/  LOP3.LUT R8, R8, R11, RZ, 0x3c, !PT ;  /* 0x0000000b08087212 */ /* 0x000fe400078e3cff */
[----:B------:R-:W-:Y:S02]  /*f420*/  LOP3.LUT R12, R7, R10, RZ, 0x3c, !PT ;  /* 0x0000000a070c7212 */ /* 0x000fe400078e3cff */
[----:B------:R-:W-:Y:S01]  /*f430*/  LOP3.LUT R26, R3, R6, RZ, 0x3c, !PT ;  /* 0x00000006031a7212 */ /* 0x000fe200078e3cff */
[----:B------:R0:W-:Y:S01]  /*f440*/  @!P1 STG.E desc[UR56][R38.64], R21 ;  /* 0x0000001526009986 */ /* 0x0001e2000c101938 */
[----:B------:R-:W-:-:S03]  /*f450*/  IMAD R32, R31, UR4, RZ ;  /* 0x000000041f207c24 */ /* 0x000fc6000f8e02ff */
[----:B------:R1:W-:Y:S01]  /*f460*/  @!P0 STG.E desc[UR56][R38.64+0x20], R28 ;  /* 0x0000201c26008986 */ /* 0x0003e2000c101938 */
[C---:B------:R-:W-:Y:S01]  /*f470*/  IMAD.WIDE.U32 R30, R41.reuse, UR4, R36 ;  /* 0x00000004291e7c25 */ /* 0x040fe2000f8e0024 */
[----:B------:R-:W-:Y:S02]  /*f480*/  ULDC UR4, c[0x0][0xa8c] ;  /* 0x0002a30000047ab9 */ /* 0x000fe40000000800 */
[----:B------:R-:W5:Y:S04]  /*f490*/  LD.E.128 R4, desc[UR56][R4.64] ;  /* 0x0000003804047980 */ /* 0x000f68000c101d00 */
[----:B------:R-:W5:Y:S04]  /*f4a0*/  LD.E.128 R8, desc[UR56][R8.64] ;  /* 0x0000003808087980 */ /* 0x000f68000c101d00 */
[----:B------:R-:W5:Y:S04]  /*f4b0*/  LD.E.128 R12, desc[UR56][R12.64] ;  /* 0x000000380c0c7980 */ /* 0x000f68000c101d00 */
[----:B------:R-:W5:Y:S01]  /*f4c0*/  LD.E.128 R24, desc[UR56][R26.64] ;  /* 0x000000381a187980 */ /* 0x000f62000c101d00 */
[----:B------:R-:W-:Y:S01]  /*f4d0*/  @!PT LDS RZ, [RZ] ;  /* 0x00000000fffff984 */ /* 0x000fe20000000800 */
[----:B------:R-:W-:Y:S01]  /*f4e0*/  @!PT LDS RZ, [RZ] ;  /* 0x00000000fffff984 */ /* 0x000fe20000000800 */
[----:B------:R-:W-:Y:S01]  /*f4f0*/  @!PT LDS RZ, [RZ] ;  /* 0x00000000fffff984 */ /* 0x000fe20000000800 */
[----:B------:R-:W-:Y:S01]  /*f500*/  @!PT LDS RZ, [RZ] ;  /* 0x00000000fffff984 */ /* 0x000fe20000000800 */
[----:B------:R2:W-:Y:S06]  /*f510*/  MEMBAR.ALL.CTA ;  /* 0x0000000000007992 */ /* 0x0005ec0000008000 */
[----:B--2---:R-:W2:Y:S01]  /*f520*/  FENCE.VIEW.ASYNC.S ;  /* 0x00000000000073c6 */ /* 0x004ea20000000000 */
[----:B------:R-:W-:Y:S01]  /*f530*/  IMAD R41, R41, UR5, R32 ;  /* 0x0000000529297c24 */ /* 0x000fe2000f8e0220 */
[----:B------:R-:W-:Y:S01]  /*f540*/  ISETP.GE.AND P0, PT, R0, UR4, PT ;  /* 0x0000000400007c0c */ /* 0x000fe2000bf06270 */
[C---:B------:R-:W-:Y:S01]  /*f550*/  VIADD R0, R20.reuse, 0x30 ;  /* 0x0000003014007836 */ /* 0x040fe20000000000 */
[----:B0-----:R-:W-:Y:S01]  /*f560*/  IADD3 R21, R20, 0x90, RZ ;  /* 0x0000009014157810 */ /* 0x001fe20007ffe0ff */
[----:B------:R-:W-:Y:S01]  /*f570*/  IMAD R32, R44, -0xc0, R29 ;  /* 0xffffff402c207824 */ /* 0x000fe200078e021d */
[----:B------:R-:W-:Y:S01]  /*f580*/  ULDC.64 UR4, c[0x0][0xae0] ;  /* 0x0002b80000047ab9 */ /* 0x000fe20000000a00 */
[----:B------:R-:W-:-:S02]  /*f590*/  VIADD R3, R20, 0x60 ;  /* 0x0000006014037836 */ /* 0x000fc40000000000 */
[----:B-1----:R-:W-:Y:S01]  /*f5a0*/  IMAD R28, R40, UR4, RZ ;  /* 0x00000004281c7c24 */ /* 0x002fe2000f8e02ff */
[-C--:B------:R-:W-:Y:S01]  /*f5b0*/  ISETP.GE.OR P3, PT, R0, R32.reuse, P0 ;  /* 0x000000200000720c */ /* 0x080fe20000766670 */
[----:B------:R-:W-:Y:S01]  /*f5c0*/  IMAD.IADD R31, R31, 0x1, R41 ;  /* 0x000000011f1f7824 */ /* 0x000fe200078e0229 */
[-C--:B------:R-:W-:Y:S02]  /*f5d0*/  ISETP.GE.OR P1, PT, R3, R32.reuse, P0 ;  /* 0x000000200300720c */ /* 0x080fe40000726670 */
[-C--:B------:R-:W-:Y:S02]  /*f5e0*/  ISETP.GE.OR P2, PT, R21, R32.reuse, P0 ;  /* 0x000000201500720c */ /* 0x080fe40000746670 */
[----:B------:R-:W-:Y:S01]  /*f5f0*/  ISETP.GE.OR P0, PT, R20, R32, P0 ;  /* 0x000000201400720c */ /* 0x000fe20000706670 */
[C---:B------:R-:W-:Y:S02]  /*f600*/  IMAD R37, R45.reuse, UR5, R28 ;  /* 0x000000052d257c24 */ /* 0x040fe4000f8e021c */
[----:B------:R-:W-:Y:S01]  /*f610*/  IMAD.WIDE.U32 R28, R45, UR4, R30 ;  /* 0x000000042d1c7c25 */ /* 0x000fe2000f8e001e */
[----:B------:R-:W-:-:S03]  /*f620*/  ULDC.64 UR4, c[0x0][0xae8] ;  /* 0x0002ba0000047ab9 */ /* 0x000fc60000000a00 */
[----:B------:R-:W-:Y:S02]  /*f630*/  VIADD R0, R2, 0x30820 ;  /* 0x0003082002007836 */ /* 0x000fe40000000000 */
[----:B------:R-:W-:Y:S02]  /*f640*/  IMAD.IADD R29, R29, 0x1, R37 ;  /* 0x000000011d1d7824 */ /* 0x000fe400078e0225 */
[----:B------:R-:W-:Y:S01]  /*f650*/  IMAD R3, R42, UR4, RZ ;  /* 0x000000042a037c24 */ /* 0x000fe2000f8e02ff */
[----:B------:R-:W-:Y:S01]  /*f660*/  PRMT R0, RZ, 0x654, R0 ;  /* 0x00000654ff007816 */ /* 0x000fe20000000000 */
[C---:B------:R-:W-:Y:S01]  /*f670*/  IMAD.WIDE.U32 R36, R43.reuse, UR4, R28 ;  /* 0x000000042b247c25 */ /* 0x040fe2000f8e001c */
[----:B------:R-:W-:Y:S02]  /*f680*/  SHF.R.S32.HI R21, RZ, 0x1f, R20 ;  /* 0x0000001fff157819 */ /* 0x000fe40000011414 */
[----:B--2---:R0:W-:Y:S01]  /*f690*/  SYNCS.ARRIVE.TRANS64.RED.A1T0 RZ, [R0+URZ], RZ ;  /* 0x000000ff00ff79a7 */ /* 0x0041e2000810043f */
[----:B------:R-:W-:-:S02]  /*f6a0*/  IMAD R3, R43, UR5, R3 ;  /* 0x000000052b037c24 */ /* 0x000fc4000f8e0203 */
[----:B------:R-:W-:-:S04]  /*f6b0*/  IMAD.WIDE R30, R44, 0xc0, R20 ;  /* 0x000000c02c1e7825 */ /* 0x000fc800078e0214 */
[----:B------:R-:W-:Y:S01]  /*f6c0*/  IMAD.IADD R39, R37, 0x1, R3 ;  /* 0x0000000125277824 */ /* 0x000fe200078e0203 */
[----:B0-----:R-:W-:Y:S06]  /*f6d0*/  @P0 BRA `(.L_x_431) ;  /* 0x00000000002c0947 */ /* 0x001fec0003800000 */
[----:B------:R-:W-:Y:S01]  /*f6e0*/  ULDC.64 UR4, c[0x0][0xad8] ;  /* 0x0002b60000047ab9 */ /* 0x000fe20000000a00 */
[----:B------:R-:W-:Y:S02]  /*f6f0*/  IMAD.MOV.U32 R20, RZ, RZ, R36 ;  /* 0x000000ffff147224 */ /* 0x000fe400078e0024 */
[----:B------:R-:W-:Y:S02]  /*f700*/  IMAD R3, R31, UR4, RZ ;  /* 0x000000041f037c24 */ /* 0x000fe4000f8e02ff */
[----:B------:R-:W-:Y:S02]  /*f710*/  IMAD.MOV.U32 R21, RZ, RZ, R39 ;  /* 0x000000ffff157224 */ /* 0x000fe400078e0027 */
[C---:B------:R-:W-:Y:S02]  /*f720*/  IMAD R3, R30.reuse, UR5, R3 ;  /* 0x000000051e037c24 */ /* 0x040fe4000f8e0203 */
[----:B------:R-:W-:Y:S01]  /*f730*/  IMAD.WIDE.U32 R20, R30, UR4, R20 ;  /* 0x000000041e147c25 */ /* 0x000fe2000f8e0014 */
[----:B------:R-:W-:-:S02]  /*f740*/  ULDC.64 UR4, c[0x0][0xa80] ;  /* 0x0002a00000047ab9 */ /* 0x000fc40000000a00 */
[----:B------:R-:W-:Y:S02]  /*f750*/  LEA R28, P0, R20, UR4, 0x1 ;  /* 0x00000004141c7c11 */ /* 0x000fe4000f8008ff */
[----:B------:R-:W-:-:S04]  /*f760*/  IADD3 R3, R21, R3, RZ ;  /* 0x0000000315037210 */ /* 0x000fc80007ffe0ff */
[----:B------:R-:W-:-:S05]  /*f770*/  LEA.HI.X R29, R20, UR5, R3, 0x1, P0 ;  /* 0x00000005141d7c11 */ /* 0x000fca00080f0c03 */
[----:B-----5:R0:W-:Y:S02]  /*f780*/  STG.E.128 desc[UR56][R28.64], R4 ;  /* 0x000000041c007986 */ /* 0x0201e4000c101d38 */
.L_x_431:
[----:B------:R-:W-:Y:S05]  /*f790*/  BSYNC B1 ;  /* 0x0000000000017941 */ /* 0x000fea0003800000 */
.L_x_430:
[----:B------:R-:W-:Y:S04]  /*f7a0*/  BSSY B1, `(.L_x_432) ;  /* 0x000000f000017945 */ /* 0x000fe80003800000 */
[----:B------:R-:W-:Y:S05]  /*f7b0*/  @P3 BRA `(.L_x_433) ;  /* 0x0000000000343947 */ /* 0x000fea0003800000 */
[----:B------:R-:W-:Y:S01]  /*f7c0*/  IADD3 R3, P0, R30, 0x30, RZ ;  /* 0x000000301e037810 */ /* 0x000fe20007f1e0ff */
[----:B------:R-:W-:Y:S01]  /*f7d0*/  ULDC.64 UR4, c[0x0][0xad8] ;  /* 0x0002b60000047ab9 */ /* 0x000fe20000000a00 */
[----:B0----5:R-:W-:Y:S02]  /*f7e0*/  IMAD.MOV.U32 R4, RZ, RZ, R36 ;  /* 0x000000ffff047224 */ /* 0x021fe400078e0024 */
        /* <DEDUP_REMOVED lines=10> */
.L_x_433:
[----:B------:R-:W-:Y:S05]  /*f890*/  BSYNC B1 ;  /* 0x0000000000017941 */ /* 0x000fea0003800000 */
.L_x_432:
[----:B------:R-:W-:Y:S04]  /*f8a0*/  BSSY B1, `(.L_x_434) ;  /* 0x000000f000017945 */ /* 0x000fe80003800000 */
[----:B------:R-:W-:Y:S05]  /*f8b0*/  @P1 BRA `(.L_x_435) ;  /* 0x0000000000341947 */ /* 0x000fea0003800000 */
[----:B------:R-:W-:Y:S01]  /*f8c0*/  IADD3 R3, P0, R30, 0x60, RZ ;  /* 0x000000601e037810 */ /* 0x000fe20007f1e0ff */
[----:B------:R-:W-:Y:S01]  /*f8d0*/  ULDC.64 UR4, c[0x0][0xad8] ;  /* 0x0002b60000047ab9 */ /* 0x000fe20000000a00 */
[----:B0----5:R-:W-:Y:S01]  /*f8e0*/  MOV R4, R36 ;  /* 0x0000002400047202 */ /* 0x021fe20000000f00 */
        /* <DEDUP_REMOVED lines=9> */
[----:B------:R2:W-:Y:S02]  /*f980*/  STG.E.128 desc[UR56][R6.64], R12 ;  /* 0x0000000c06007986 */ /* 0x0005e4000c101d38 */
.L_x_435:
[----:B------:R-:W-:Y:S05]  /*f990*/  BSYNC B1 ;  /* 0x0000000000017941 */ /* 0x000fea0003800000 */
.L_x_434:
        /* <DEDUP_REMOVED lines=10> */
[----:B-12---:R-:W-:Y:S02]  /*fa40*/  LEA R6, P0, R4, UR4, 0x1 ;  /* 0x0000000404067c11 */ /* 0x006fe4000f8008ff */
[----:B------:R-:W-:-:S04]  /*fa50*/  IADD3 R3, R5, R3, RZ ;  /* 0x0000000305037210 */ /* 0x000fc80007ffe0ff */
[----:B------:R-:W-:-:S05]  /*fa60*/  LEA.HI.X R7, R4, UR5, R3, 0x1, P0 ;  /* 0x0000000504077c11 */ /* 0x000fca00080f0c03 */
[----:B------:R3:W-:Y:S01]  /*fa70*/  STG.E.128 desc[UR56][R6.64], R24 ;  /* 0x0000001806007986 */ /* 0x0007e2000c101d38 */
[----:B------:R-:W-:Y:S05]  /*fa80*/  BRA `(.L_x_436) ;  /* 0x0000000800387947 */ /* 0x000fea0003800000 */
.L_x_428:
[----:B------:R-:W-:Y:S01]  /*fa90*/  ULDC.64 UR4, c[0x0][0xbd8] ;  /* 0x0002f60000047ab9 */ /* 0x000fe20000000a00 */
[----:B------:R-:W-:Y:S01]  /*faa0*/  IMAD.MOV.U32 R9, RZ, RZ, RZ ;  /* 0x000000ffff097224 */ /* 0x000fe200078e00ff */
[----:B------:R-:W-:Y:S02]  /*fab0*/  ISETP.NE.U32.AND P0, PT, RZ, UR4, PT ;  /* 0x00000004ff007c0c */ /* 0x000fe4000bf05070 */
[----:B------:R-:W-:Y:S02]  /*fac0*/  IADD3 R4, P1, R62, UR4, RZ ;  /* 0x000000043e047c10 */ /* 0x000fe4000ff3e0ff */
[----:B------:R-:W-:Y:S02]  /*fad0*/  ISETP.NE.AND.EX P0, PT, RZ, UR5, PT, P0 ;  /* 0x00000005ff007c0c */ /* 0x000fe4000bf05300 */
[----:B------:R-:W-:Y:S01]  /*fae0*/  IADD3.X R5, R60, UR5, RZ, P1, !PT ;  /* 0x000000053c057c10 */ /* 0x000fe20008ffe4ff */
[----:B------:R-:W-:Y:S02]  /*faf0*/  ULDC.64 UR4, c[0x0][0xbe0] ;  /* 0x0002f80000047ab9 */ /* 0x000fe40000000a00 */
[----:B------:R-:W-:-:S04]  /*fb00*/  ISETP.NE.U32.AND P1, PT, RZ, UR4, PT ;  /* 0x00000004ff007c0c */ /* 0x000fc8000bf25070 */
[----:B------:R-:W-:-:S04]  /*fb10*/  ISETP.NE.AND.EX P1, PT, RZ, UR5, PT, P1 ;  /* 0x00000005ff007c0c */ /* 0x000fc8000bf25310 */
[----:B------:R0:W5:Y:S09]  /*fb20*/  @P0 LDG.E R9, desc[UR56][R4.64] ;  /* 0x0000003804090981 */ /* 0x000172000c1e1900 */
[----:B------:R-:W-:Y:S01]  /*fb30*/  @P1 IADD3 R6, P2, R62, UR4, RZ ;  /* 0x000000043e061c10 */ /* 0x000fe2000ff5e0ff */
[----:B------:R-:W-:-:S02]  /*fb40*/  ULDC UR4, c[0x0][0xa88] ;  /* 0x0002a20000047ab9 */ /* 0x000fc40000000800 */
[----:B------:R-:W-:Y:S01]  /*fb50*/  IMAD.U32 R8, RZ, RZ, UR4 ;  /* 0x00000004ff087e24 */ /* 0x000fe2000f8e00ff */
[----:B------:R-:W-:-:S05]  /*fb60*/  @P1 IADD3.X R7, R60, UR5, RZ, P2, !PT ;  /* 0x000000053c071c10 */ /* 0x000fca00097fe4ff */
[----:B------:R0:W5:Y:S01]  /*fb70*/  @P1 LDG.E R8, desc[UR56][R6.64] ;  /* 0x0000003806081981 */ /* 0x000162000c1e1900 */
[----:B------:R-:W-:Y:S01]  /*fb80*/  ISETP.GT.AND P2, PT, R64, 0xbf, PT ;  /* 0x000000bf4000780c */ /* 0x000fe20003f44270 */
[----:B------:R-:W-:-:S12]  /*fb90*/  @P1 BRA `(.L_x_437) ;  /* 0x0000000000101947 */ /* 0x000fd80003800000 */
[----:B------:R-:W-:Y:S05]  /*fba0*/  @!P0 BRA `(.L_x_437) ;  /* 0x00000000000c8947 */ /* 0x000fea0003800000 */
[----:B0-----:R-:W2:Y:S04]  /*fbb0*/  LDG.E R7, desc[UR56][R4.64] ;  /* 0x0000003804077981 */ /* 0x001ea8000c1e1900 */
[----:B-----5:R-:W2:Y:S02]  /*fbc0*/  LDG.E R8, desc[UR56][R4.64+0x4] ;  /* 0x0000043804087981 */ /* 0x020ea4000c1e1900 */
[----:B--2---:R-:W-:-:S07]  /*fbd0*/  IMAD.IADD R8, R8, 0x1, -R7 ;  /* 0x0000000108087824 */ /* 0x004fce00078e0a07 */
.L_x_437:
[----:B-----5:R-:W2:Y:S04]  /*fbe0*/  LDL R24, [R1+0x4c] ;  /* 0x00004c0001187983 */ /* 0x020ea80000100800 */
[----:B------:R1:W5:Y:S01]  /*fbf0*/  LDL R14, [R1+0x58] ;  /* 0x00005800010e7983 */ /* 0x0003620000100800 */
[----:B------:R-:W-:Y:S01]  /*fc00*/  BSSY B1, `(.L_x_438) ;  /* 0x000001d000017945 */ /* 0x000fe20003800000 */
[----:B------:R-:W-:Y:S02]  /*fc10*/  SHF.R.S32.HI R15, RZ, 0x1f, R0 ;  /* 0x0000001fff0f7819 */ /* 0x000fe40000011400 */
[----:B------:R-:W-:Y:S02]  /*fc20*/  SEL R13, R63, RZ, !P0 ;  /* 0x000000ff3f0d7207 */ /* 0x000fe40004000000 */
[----:B------:R-:W-:-:S02]  /*fc30*/  SEL R12, R3, RZ, !P0 ;  /* 0x000000ff030c7207 */ /* 0x000fc40004000000 */
[----:B------:R-:W-:Y:S02]  /*fc40*/  SHF.R.S32.HI R10, RZ, 0x1f, R9 ;  /* 0x0000001fff0a7819 */ /* 0x000fe40000011409 */
[----:B--2---:R-:W-:Y:S01]  /*fc50*/  SHF.R.S32.HI R11, RZ, 0x1f, R24 ;  /* 0x0000001fff0b7819 */ /* 0x004fe20000011418 */
[----:B-1----:R-:W-:Y:S06]  /*fc60*/  @P2 BRA `(.L_x_439) ;  /* 0x0000000000582947 */ /* 0x002fec0003800000 */
[----:B0-----:R-:W0:Y:S02]  /*fc70*/  S2R R4, SR_TID.X ;  /* 0x0000000000047919 */ /* 0x001e240000002100 */
[----:B0----5:R-:W-:-:S04]  /*fc80*/  IMAD R3, R14, 0xc0, R4 ;  /* 0x000000c00e037824 */ /* 0x021fc800078e0204 */
[----:B------:R-:W-:-:S05]  /*fc90*/  VIADD R3, R3, 0xffffff80 ;  /* 0xffffff8003037836 */ /* 0x000fca0000000000 */
[----:B------:R-:W-:-:S13]  /*fca0*/  ISETP.GE.AND P0, PT, R3, R8, PT ;  /* 0x000000080300720c */ /* 0x000fda0003f06270 */
[----:B------:R-:W-:Y:S05]  /*fcb0*/  @P0 BRA `(.L_x_439) ;  /* 0x0000000000440947 */ /* 0x000fea0003800000 */
[----:B------:R-:W-:Y:S01]  /*fcc0*/  IADD3 R4, P0, R3, R9, RZ ;  /* 0x0000000903047210 */ /* 0x000fe20007f1e0ff */
[----:B------:R-:W-:-:S03]  /*fcd0*/  ULDC.64 UR4, c[0x0][0xb70] ;  /* 0x0002dc0000047ab9 */ /* 0x000fc60000000a00 */
[----:B------:R-:W-:Y:S01]  /*fce0*/  LEA.HI.X.SX32 R5, R3, R10, 0x1, P0 ;  /* 0x0000000a03057211 */ /* 0x000fe200000f0eff */
[----:B------:R-:W-:-:S04]  /*fcf0*/  IMAD R3, R11, UR4, RZ ;  /* 0x000000040b037c24 */ /* 0x000fc8000f8e02ff */
[C---:B------:R-:W-:Y:S02]  /*fd00*/  IMAD R3, R24.reuse, UR5, R3 ;  /* 0x0000000518037c24 */ /* 0x040fe4000f8e0203 */
[----:B------:R-:W-:Y:S01]  /*fd10*/  IMAD.WIDE.U32 R4, R24, UR4, R4 ;  /* 0x0000000418047c25 */ /* 0x000fe2000f8e0004 */
[----:B------:R-:W-:-:S03]  /*fd20*/  ULDC.64 UR4, c[0x0][0xb78] ;  /* 0x0002de0000047ab9 */ /* 0x000fc60000000a00 */
[----:B------:R-:W-:Y:S02]  /*fd30*/  IMAD R6, R12, UR4, RZ ;  /* 0x000000040c067c24 */ /* 0x000fe4000f8e02ff */
[----:B------:R-:W-:Y:S02]  /*fd40*/  IMAD.IADD R5, R5, 0x1, R3 ;  /* 0x0000000105057824 */ /* 0x000fe400078e0203 */
[C---:B------:R-:W-:Y:S02]  /*fd50*/  IMAD R3, R13.reuse, UR5, R6 ;  /* 0x000000050d037c24 */ /* 0x040fe4000f8e0206 */
[----:B------:R-:W-:Y:S01]  /*fd60*/  IMAD.WIDE.U32 R4, R13, UR4, R4 ;  /* 0x000000040d047c25 */ /* 0x000fe2000f8e0004 */
[----:B------:R-:W-:-:S04]  /*fd70*/  ULDC.64 UR4, c[0x0][0xb40] ;  /* 0x0002d00000047ab9 */ /* 0x000fc80000000a00 */
[----:B------:R-:W-:Y:S02]  /*fd80*/  IADD3 R3, R5, R3, RZ ;  /* 0x0000000305037210 */ /* 0x000fe40007ffe0ff */
[----:B------:R-:W-:-:S04]  /*fd90*/  LEA R6, P0, R4, UR4, 0x2 ;  /* 0x0000000404067c11 */ /* 0x000fc8000f8010ff */
[----:B------:R-:W-:Y:S01]  /*fda0*/  LEA.HI.X R7, R4, UR5, R3, 0x2, P0 ;  /* 0x0000000504077c11 */ /* 0x000fe200080f1403 */
[----:B------:R-:W-:-:S05]  /*fdb0*/  IMAD.MOV.U32 R3, RZ, RZ, -0x800000 ;  /* 0xff800000ff037424 */ /* 0x000fca00078e00ff */
[----:B------:R1:W-:Y:S03]  /*fdc0*/  STG.E desc[UR56][R6.64], R3 ;  /* 0x0000000306007986 */ /* 0x0003e6000c101938 */
.L_x_439:
[----:B------:R-:W-:Y:S05]  /*fdd0*/  BSYNC B1 ;  /* 0x0000000000017941 */ /* 0x000fea0003800000 */
.L_x_438:
[----:B------:R-:W-:Y:S01]  /*fde0*/  ULDC.64 UR4, c[0x0][0xaa0] ;  /* 0x0002a80000047ab9 */ /* 0x000fe20000000a00 */
[----:B0-----:R-:W-:Y:S01]  /*fdf0*/  IMAD.MOV.U32 R4, RZ, RZ, R0 ;  /* 0x000000ffff047224 */ /* 0x001fe200078e0000 */
[----:B------:R-:W-:Y:S01]  /*fe00*/  ULDC.64 UR6, c[0x0][0xae0] ;  /* 0x0002b80000067ab9 */ /* 0x000fe20000000a00 */
[----:B------:R-:W-:Y:S01]  /*fe10*/  IMAD.MOV.U32 R5, RZ, RZ, R15 ;  /* 0x000000ffff057224 */ /* 0x000fe200078e000f */
[----:B------:R-:W-:Y:S01]  /*fe20*/  SHF.R.S32.HI R21, RZ, 0x1f, R20 ;  /* 0x0000001fff157819 */ /* 0x000fe20000011414 */
[----:B-1----:R-:W-:Y:S01]  /*fe30*/  IMAD R6, R10, UR4, RZ ;  /* 0x000000040a067c24 */ /* 0x002fe2000f8e02ff */
[----:B------:R-:W-:Y:S01]  /*fe40*/  BSSY B1, `(.L_x_440) ;  /* 0x0000024000017945 */ /* 0x000fe20003800000 */
[C---:B------:R-:W-:Y:S01]  /*fe50*/  IMAD.WIDE.U32 R4, R9.reuse, UR4, R4 ;  /* 0x0000000409047c25 */ /* 0x040fe2000f8e0004 */
[----:B------:R-:W-:Y:S02]  /*fe60*/  ULDC UR4, c[0x0][0xa8c] ;  /* 0x0002a30000047ab9 */ /* 0x000fe40000000800 */
[----:B------:R-:W-:Y:S01]  /*fe70*/  ISETP.GE.AND P0, PT, R0, UR4, PT ;  /* 0x0000000400007c0c */ /* 0x000fe2000bf06270 */
[----:B------:R-:W-:Y:S01]  /*fe80*/  IMAD R9, R9, UR5, R6 ;  /* 0x0000000509097c24 */ /* 0x000fe2000f8e0206 */
[----:B------:R-:W-:Y:S01]  /*fe90*/  ULDC.64 UR4, c[0x0][0xae8] ;  /* 0x0002ba0000047ab9 */ /* 0x000fe20000000a00 */
[----:B------:R-:W-:-:S02]  /*fea0*/  VIADD R6, R20, 0x30 ;  /* 0x0000003014067836 */ /* 0x000fc40000000000 */
[----:B-----5:R-:W-:Y:S02]  /*feb0*/  IMAD R7, R14, -0xc0, R8 ;  /* 0xffffff400e077824 */ /* 0x020fe400078e0208 */
[----:B------:R-:W-:Y:S02]  /*fec0*/  IMAD R0, R11, UR6, RZ ;  /* 0x000000060b007c24 */ /* 0x000fe4000f8e02ff */
[----:B------:R-:W-:Y:S01]  /*fed0*/  IMAD.IADD R5, R5, 0x1, R9 ;  /* 0x0000000105057824 */ /* 0x000fe200078e0209 */
[-C--:B------:R-:W-:Y:S01]  /*fee0*/  ISETP.GE.OR P3, PT, R6, R7.reuse, P0 ;  /* 0x000000070600720c */ /* 0x080fe20000766670 */
[----:B------:R-:W-:Y:S01]  /*fef0*/  IMAD R3, R24, UR7, R0 ;  /* 0x0000000718037c24 */ /* 0x000fe2000f8e0200 */
[C---:B------:R-:W-:Y:S01]  /*ff00*/  IADD3 R0, R20.reuse, 0x60, RZ ;  /* 0x0000006014007810 */ /* 0x040fe20007ffe0ff */
[----:B------:R-:W-:Y:S02]  /*ff10*/  VIADD R6, R20, 0x90 ;  /* 0x0000009014067836 */ /* 0x000fe40000000000 */
[----:B------:R-:W-:Y:S01]  /*ff20*/  IMAD.WIDE.U32 R4, R24, UR6, R4 ;  /* 0x0000000618047c25 */ /* 0x000fe2000f8e0004 */
[----:B------:R-:W-:-:S02]  /*ff30*/  ISETP.GE.OR P1, PT, R0, R7, P0 ;  /* 0x000000070000720c */ /* 0x000fc40000726670 */
[-C--:B------:R-:W-:Y:S01]  /*ff40*/  ISETP.GE.OR P2, PT, R6, R7.reuse, P0 ;  /* 0x000000070600720c */ /* 0x080fe20000746670 */
[----:B------:R-:W-:Y:S01]  /*ff50*/  IMAD.IADD R5, R5, 0x1, R3 ;  /* 0x0000000105057824 */ /* 0x000fe200078e0203 */
[----:B------:R-:W-:Y:S01]  /*ff60*/  ISETP.GE.OR P0, PT, R20, R7, P0 ;  /* 0x000000071400720c */ /* 0x000fe20000706670 */
[----:B------:R-:W-:Y:S02]  /*ff70*/  IMAD R0, R12, UR4, RZ ;  /* 0x000000040c007c24 */ /* 0x000fe4000f8e02ff */
[----:B------:R-:W-:-:S04]  /*ff80*/  IMAD.WIDE.U32 R6, R13, UR4, R4 ;  /* 0x000000040d067c25 */ /* 0x000fc8000f8e0004 */
[----:B------:R-:W-:Y:S02]  /*ff90*/  IMAD R3, R13, UR5, R0 ;  /* 0x000000050d037c24 */ /* 0x000fe4000f8e0200 */
[----:B------:R-:W-:-:S04]  /*ffa0*/  IMAD.WIDE R20, R14, 0xc0, R20 ;  /* 0x000000c00e147825 */ /* 0x000fc800078e0214 */
[----:B------:R-:W-:Y:S01]  /*ffb0*/  IMAD.IADD R9, R7, 0x1, R3 ;  /* 0x0000000107097824 */ /* 0x000fe200078e0203 */
[----:B------:R-:W-:Y:S06]  /*ffc0*/  @P0 BRA `(.L_x_441) ;  /* 0x00000000002c0947 */ /* 0x000fec0003800000 */
        /* <DEDUP_REMOVED lines=10> */
[----:B------:R0:W-:Y:S02]  /*10070*/  STG.E.128 desc[UR56][R10.64], RZ ;  /* 0x000000ff0a007986 */ /* 0x0001e4000c101d38 */
.L_x_441:
[----:B------:R-:W-:Y:S05]  /*10080*/  BSYNC B1 ;  /* 0x0000000000017941 */ /* 0x000fea0003800000 */
.L_x_440:
        /* <DEDUP_REMOVED lines=11> */
[----:B0-----:R-:W-:Y:S01]  /*10140*/  LEA R10, P0, R4, UR4, 0x1 ;  /* 0x00000004040a7c11 */ /* 0x001fe2000f8008ff */
[----:B------:R-:W-:-:S05]  /*10150*/  IMAD.IADD R3, R5, 0x1, R3 ;  /* 0x0000000105037824 */ /* 0x000fca00078e0203 */
[----:B------:R-:W-:-:S05]  /*10160*/  LEA.HI.X R11, R4, UR5, R3, 0x1, P0 ;  /* 0x00000005040b7c11 */ /* 0x000fca00080f0c03 */
[----:B------:R1:W-:Y:S02]  /*10170*/  STG.E.128 desc[UR56][R10.64], RZ ;  /* 0x000000ff0a007986 */ /* 0x0003e4000c101d38 */
.L_x_443:
[----:B------:R-:W-:Y:S05]  /*10180*/  BSYNC B1 ;  /* 0x0000000000017941 */ /* 0x000fea0003800000 */
.L_x_442:
[----:B------:R-:W-:Y:S04]  /*10190*/  BSSY B1, `(.L_x_444) ;  /* 0x000000f000017945 */ /* 0x000fe80003800000 */
[----:B------:R-:W-:Y:S05]  /*101a0*/  @P1 BRA `(.L_x_445) ;  /* 0x0000000000341947 */ /* 0x000fea0003800000 */
[----:B------:R-:W-:Y:S01]  /*101b0*/  IADD3 R3, P0, R20, 0x60, RZ ;  /* 0x0000006014037810 */ /* 0x000fe20007f1e0ff */
[----:B------:R-:W-:Y:S01]  /*101c0*/  ULDC.64 UR4, c[0x0][0xad8] ;  /* 0x0002b60000047ab9 */ /* 0x000fe20000000a00 */
[----:B------:R-:W-:Y:S01]  /*101d0*/  MOV R4, R6 ;  /* 0x0000000600047202 */ /* 0x000fe20000000f00 */
[----:B------:R-:W-:Y:S02]  /*101e0*/  IMAD.MOV.U32 R5, RZ, RZ, R9 ;  /* 0x000000ffff057224 */ /* 0x000fe400078e0009 */
[----:B------:R-:W-:Y:S02]  /*101f0*/  IMAD.X R0, RZ, RZ, R21, P0 ;  /* 0x000000ffff007224 */ /* 0x000fe400000e0615 */
[----:B------:R-:W-:-:S04]  /*10200*/  IMAD.WIDE.U32 R4, R3, UR4, R4 ;  /* 0x0000000403047c25 */ /* 0x000fc8000f8e0004 */
[----:B------:R-:W-:-:S04]  /*10210*/  IMAD R0, R0, UR4, RZ ;  /* 0x0000000400007c24 */ /* 0x000fc8000f8e02ff */
[----:B------:R-:W-:Y:S01]  /*10220*/  IMAD R3, R3, UR5, R0 ;  /* 0x0000000503037c24 */ /* 0x000fe2000f8e0200 */
[----:B------:R-:W-:Y:S02]  /*10230*/  ULDC.64 UR4, c[0x0][0xa80] ;  /* 0x0002a00000047ab9 */ /* 0x000fe40000000a00 */
[----:B01----:R-:W-:Y:S01]  /*10240*/  LEA R10, P0, R4, UR4, 0x1 ;  /* 0x00000004040a7c11 */ /* 0x003fe2000f8008ff */
[----:B------:R-:W-:-:S05]  /*10250*/  IMAD.IADD R3, R5, 0x1, R3 ;  /* 0x0000000105037824 */ /* 0x000fca00078e0203 */
[----:B------:R-:W-:-:S05]  /*10260*/  LEA.HI.X R11, R4, UR5, R3, 0x1, P0 ;  /* 0x00000005040b7c11 */ /* 0x000fca00080f0c03 */
[----:B------:R2:W-:Y:S02]  /*10270*/  STG.E.128 desc[UR56][R10.64], RZ ;  /* 0x000000ff0a007986 */ /* 0x0005e4000c101d38 */
.L_x_445:
[----:B------:R-:W-:Y:S05]  /*10280*/  BSYNC B1 ;  /* 0x0000000000017941 */ /* 0x000fea0003800000 */
.L_x_444:
        /* <DEDUP_REMOVED lines=10> */
[----:B------:R-:W-:Y:S02]  /*10330*/  LEA R6, P0, R4, UR4, 0x1 ;  /* 0x0000000404067c11 */ /* 0x000fe4000f8008ff */
[----:B------:R-:W-:-:S04]  /*10340*/  IADD3 R3, R5, R3, RZ ;  /* 0x0000000305037210 */ /* 0x000fc80007ffe0ff */
[----:B------:R-:W-:-:S05]  /*10350*/  LEA.HI.X R7, R4, UR5, R3, 0x1, P0 ;  /* 0x0000000504077c11 */ /* 0x000fca00080f0c03 */
[----:B------:R4:W-:Y:S02]  /*10360*/  STG.E.128 desc[UR56][R6.64], RZ ;  /* 0x000000ff06007986 */ /* 0x0009e4000c101d38 */
.L_x_436:
[----:B------:R-:W-:Y:S05]  /*10370*/  BSYNC B0 ;  /* 0x0000000000007941 */ /* 0x000fea0003800000 */
.L_x_427:
[----:B------:R-:W-:Y:S02]  /*10380*/  ULDC UR4, c[0x0][0xc14] ;  /* 0x0003050000047ab9 */ /* 0x000fe40000000800 */
[----:B------:R-:W-:-:S13]  /*10390*/  ISETP.GE.AND P0, PT, R35, UR4, PT ;  /* 0x0000000423007c0c */ /* 0x000fda000bf06270 */
[----:B------:R-:W-:Y:S05]  /*103a0*/  @!P0 BRA `(.L_x_446) ;  /* 0xffffff0c00188947 */ /* 0x000fea000383ffff */
[----:B------:R-:W-:Y:S05]  /*103b0*/  BRA `(.L_x_311) ;  /* 0x0000004800687947 */ /* 0x000fea0003800000 */
.L_x_309:
[----:B------:R-:W-:-:S08]  /*103c0*/  NOP ;  /* 0x0000000000007918 */ /* 0x000fd00000000000 */
[----:B--2---:R-:W0:-:S00]  /*103d0*/  USETMAXREG.DEALLOC.CTAPOOL 0x20 ;  /* 0x00000020000079c8 */ /* 0x004e0000080e0500 */
[----:B0-----:R-:W-:-:S06]  /*103e0*/  LOP3.LUT R0, R0, 0x3, RZ, 0xc0, !PT ;  /* 0x0000000300007812 */ /* 0x001fcc00078ec0ff */
[----:B------:R-:W0:Y:S02]  /*103f0*/  SHFL.IDX PT, R0, R0, RZ, 0x1f ;  /* 0x00001fff00007589 */ /* 0x000e2400000e0000 */
[----:B0-----:R-:W-:-:S13]  /*10400*/  ISETP.NE.AND P0, PT, R0, RZ, PT ;  /* 0x000000ff0000720c */ /* 0x001fda0003f05270 */
[----:B------:R-:W-:Y:S05]  /*10410*/  @P0 BRA `(.L_x_311) ;  /* 0x0000004800500947 */ /* 0x000fea0003800000 */
[----:B------:R-:W2:Y:S01]  /*10420*/  LDL.LU R7, [R1] ;  /* 0x0000000001077983 */ /* 0x000ea20000300800 */
[----:B------:R-:W-:Y:S01]  /*10430*/  ULDC UR5, c[0x0][0xc14] ;  /* 0x0003050000057ab9 */ /* 0x000fe20000000800 */
[----:B------:R-:W0:Y:S01]  /*10440*/  S2R R2, SR_TID.X ;  /* 0x0000000000027919 */ /* 0x000e220000002100 */
[----:B------:R-:W-:Y:S01]  /*10450*/  IMAD.MOV.U32 R0, RZ, RZ, RZ ;  /* 0x000000ffff007224 */ /* 0x000fe200078e00ff */
[----:B------:R-:W1:Y:S01]  /*10460*/  S2UR UR6, SR_CTAID.X ;  /* 0x00000000000679c3 */ /* 0x000e620000002500 */
[----:B------:R-:W-:Y:S01]  /*10470*/  ULDC UR4, c[0x0][0xc10] ;  /* 0x0003040000047ab9 */ /* 0x000fe20000000800 */
[----:B0-----:R-:W-:-:S04]  /*10480*/  LOP3.LUT R29, R2, 0x1f, RZ, 0xc0, !PT ;  /* 0x0000001f021d7812 */ /* 0x001fc800078ec0ff */
[----:B------:R-:W-:Y:S02]  /*10490*/  ISETP.NE.AND P0, PT, R29, 0x1f, PT ;  /* 0x0000001f1d00780c */ /* 0x000fe40003f05270 */
[----:B--2---:R-:W-:-:S11]  /*104a0*/  LOP3.LUT R7, R7, 0xffffffdf, RZ, 0xc0, !PT ;  /* 0xffffffdf07077812 */ /* 0x004fd600078ec0ff */
[----:B------:R-:W-:Y:S02]  /*104b0*/  @P0 LOP3.LUT R7, R7, 0x20, RZ, 0xfc, !PT ;  /* 0x0000002007070812 */ /* 0x000fe400078efcff */
[----:B------:R-:W-:-:S13]  /*104c0*/  ISETP.GE.OR P0, PT, R29, UR5, !P0 ;  /* 0x000000051d007c0c */ /* 0x000fda000c706670 */
[----:B------:R-:W0:Y:S02]  /*104d0*/  @!P0 LDC.64 R2, c[0x0][0xc58] ;  /* 0x00031600ff028b82 */ /* 0x000e240000000a00 */
[----:B0-----:R-:W-:-:S05]  /*104e0*/  @!P0 IMAD.WIDE.U32 R2, R29, 0x4, R2 ;  /* 0x000000041d028825 */ /* 0x001fca00078e0002 */
[----:B------:R-:W2:Y:S01]  /*104f0*/  @!P0 LDG.E R0, desc[UR56][R2.64] ;  /* 0x0000003802008981 */ /* 0x000ea2000c1e1900 */
[C---:B------:R-:W-:Y:S02]  /*10500*/  ISETP.NE.AND P1, PT, R29.reuse, RZ, PT ;  /* 0x000000ff1d00720c */ /* 0x040fe40003f25270 */
[----:B------:R-:W-:Y:S02]  /*10510*/  ISETP.GE.U32.AND P0, PT, R29, 0x2, PT ;  /* 0x000000021d00780c */ /* 0x000fe40003f06070 */
[----:B------:R-:W-:-:S09]  /*10520*/  LOP3.LUT R7, R7, 0xfffffffe, RZ, 0xc0, !PT ;  /* 0xfffffffe07077812 */ /* 0x000fd200078ec0ff */
[----:B------:R-:W-:-:S04]  /*10530*/  @P1 LOP3.LUT R7, R7, 0x1, RZ, 0xfc, !PT ;  /* 0x0000000107071812 */ /* 0x000fc800078efcff */
[----:B------:R-:W-:-:S04]  /*10540*/  LOP3.LUT R7, R7, 0xffffffef, RZ, 0xc0, !PT ;  /* 0xffffffef07077812 */ /* 0x000fc800078ec0ff */
[----:B------:R-:W-:-:S04]  /*10550*/  @P0 LOP3.LUT R7, R7, 0x10, RZ, 0xfc, !PT ;  /* 0x0000001007070812 */ /* 0x000fc800078efcff */
[----:B------:R-:W-:Y:S01]  /*10560*/  LOP3.LUT R7, R7, 0xfffffff7, RZ, 0xc0, !PT ;  /* 0xfffffff707077812 */ /* 0x000fe200078ec0ff */
[----:B------:R-:W-:Y:S01]  /*10570*/  IMAD.MOV.U32 R16, RZ, RZ, RZ ;  /* 0x000000ffff107224 */ /* 0x000fe200078e00ff */
[----:B--2---:R-:W0:Y:S02]  /*10580*/  SHFL.UP PT, R4, R0, 0x1, RZ ;  /* 0x0420000000047989 */ /* 0x004e2400000e00ff */
[----:B0-----:R-:W-:-:S05]  /*10590*/  SEL R5, R4, RZ, P1 ;  /* 0x000000ff04057207 */ /* 0x001fca0000800000 */
[----:B------:R-:W-:-:S05]  /*105a0*/  IMAD.IADD R5, R0, 0x1, R5 ;  /* 0x0000000100057824 */ /* 0x000fca00078e0205 */
[----:B------:R-:W0:Y:S02]  /*105b0*/  SHFL.UP PT, R4, R5, 0x2, RZ ;  /* 0x0440000005047989 */ /* 0x000e2400000e00ff */
[----:B0-----:R-:W-:-:S05]  /*105c0*/  SEL R4, R4, RZ, P0 ;  /* 0x000000ff04047207 */ /* 0x001fca0000000000 */
[----:B------:R-:W-:-:S05]  /*105d0*/  IMAD.IADD R4, R5, 0x1, R4 ;  /* 0x0000000105047824 */ /* 0x000fca00078e0204 */
[----:B------:R-:W0:Y:S01]  /*105e0*/  SHFL.UP PT, R6, R4, 0x4, RZ ;  /* 0x0480000004067989 */ /* 0x000e2200000e00ff */
[----:B------:R-:W-:-:S04]  /*105f0*/  ISETP.GE.U32.AND P0, PT, R29, 0x4, PT ;  /* 0x000000041d00780c */ /* 0x000fc80003f06070 */
[----:B0-----:R-:W-:-:S05]  /*10600*/  SEL R3, R6, RZ, P0 ;  /* 0x000000ff06037207 */ /* 0x001fca0000000000 */
[----:B------:R-:W-:-:S05]  /*10610*/  IMAD.IADD R3, R4, 0x1, R3 ;  /* 0x0000000104037824 */ /* 0x000fca00078e0203 */
[----:B------:R-:W0:Y:S01]  /*10620*/  SHFL.UP PT, R2, R3, 0x8, RZ ;  /* 0x0500000003027989 */ /* 0x000e2200000e00ff */
[----:B------:R-:W-:Y:S02]  /*10630*/  @P0 LOP3.LUT R7, R7, 0x8, RZ, 0xfc, !PT ;  /* 0x0000000807070812 */ /* 0x000fe400078efcff */
[----:B------:R-:W-:-:S04]  /*10640*/  ISETP.GE.U32.AND P0, PT, R29, 0x8, PT ;  /* 0x000000081d00780c */ /* 0x000fc80003f06070 */
[----:B0-----:R-:W-:-:S05]  /*10650*/  SEL R2, R2, RZ, P0 ;  /* 0x000000ff02027207 */ /* 0x001fca0000000000 */
[----:B------:R-:W-:-:S05]  /*10660*/  IMAD.IADD R2, R3, 0x1, R2 ;  /* 0x0000000103027824 */ /* 0x000fca00078e0202 */
[----:B------:R-:W0:Y:S01]  /*10670*/  SHFL.UP PT, R5, R2, 0x10, RZ ;  /* 0x0600000002057989 */ /* 0x000e2200000e00ff */
[----:B------:R-:W-:-:S04]  /*10680*/  LOP3.LUT R7, R7, 0xfffffffb, RZ, 0xc0, !PT ;  /* 0xfffffffb07077812 */ /* 0x000fc800078ec0ff */
[----:B------:R-:W-:Y:S02]  /*10690*/  @P0 LOP3.LUT R7, R7, 0x4, RZ, 0xfc, !PT ;  /* 0x0000000407070812 */ /* 0x000fe400078efcff */
[----:B------:R-:W-:-:S04]  /*106a0*/  ISETP.GE.U32.AND P0, PT, R29, 0x10, PT ;  /* 0x000000101d00780c */ /* 0x000fc80003f06070 */
[----:B0-----:R-:W-:-:S04]  /*106b0*/  SEL R5, R5, RZ, P0 ;  /* 0x000000ff05057207 */ /* 0x001fc80000000000 */
[----:B------:R-:W-:-:S05]  /*106c0*/  IADD3 R6, R2, R5, RZ ;  /* 0x0000000502067210 */ /* 0x000fca0007ffe0ff */
[----:B------:R-:W0:Y:S01]  /*106d0*/  SHFL.IDX PT, R5, R6, 0x1f, 0x1f ;  /* 0x03e01f0006057f89 */ /* 0x000e2200000e0000 */
[----:B------:R-:W-:-:S04]  /*106e0*/  LOP3.LUT R7, R7, 0xfffffffd, RZ, 0xc0, !PT ;  /* 0xfffffffd07077812 */ /* 0x000fc800078ec0ff */
[----:B------:R-:W-:-:S05]  /*106f0*/  @P0 LOP3.LUT R7, R7, 0x2, RZ, 0xfc, !PT ;  /* 0x0000000207070812 */ /* 0x000fca00078efcff */
[----:B------:R2:W-:Y:S01]  /*10700*/  STL [R1], R7 ;  /* 0x0000000701007387 */ /* 0x0005e20000100800 */
[----:B0-----:R-:W-:-:S05]  /*10710*/  IMAD R5, R5, UR4, RZ ;  /* 0x0000000405057c24 */ /* 0x001fca000f8e02ff */
[----:B-1----:R-:W-:Y:S01]  /*10720*/  ISETP.GT.AND P0, PT, R5, UR6, PT ;  /* 0x0000000605007c0c */ /* 0x002fe2000bf04270 */
[----:B------:R-:W-:Y:S02]  /*10730*/  IMAD.MOV.U32 R4, RZ, RZ, RZ ;  /* 0x000000ffff047224 */ /* 0x000fe400078e00ff */
[----:B------:R-:W-:-:S10]  /*10740*/  IMAD.MOV.U32 R2, RZ, RZ, R5 ;  /* 0x000000ffff027224 */ /* 0x000fd400078e0005 */
[----:B--2---:R-:W-:Y:S05]  /*10750*/  @P0 BRA `(.L_x_447) ;  /* 0x0000000000b00947 */ /* 0x004fea0003800000 */
[----:B------:R-:W-:Y:S01]  /*10760*/  IMAD.MOV.U32 R5, RZ, RZ, R2 ;  /* 0x000000ffff057224 */ /* 0x000fe200078e0002 */
[----:B------:R-:W-:Y:S01]  /*10770*/  ULDC UR5, c[0x0][0xc14] ;  /* 0x0003050000057ab9 */ /* 0x000fe20000000800 */
[----:B------:R-:W-:Y:S01]  /*10780*/  IMAD.MOV.U32 R4, RZ, RZ, RZ ;  /* 0x000000ffff047224 */ /* 0x000fe200078e00ff */
[----:B------:R-:W-:Y:S01]  /*10790*/  ULDC UR7, c[0x0][0xc14] ;  /* 0x0003050000077ab9 */ /* 0x000fe20000000800 */
[----:B------:R-:W-:-:S05]  /*107a0*/  ULDC UR4, c[0x0][0xc10] ;  /* 0x0003040000047ab9 */ /* 0x000fca0000000800 */
.L_x_451:
[----:B------:R-:W-:Y:S01]  /*107b0*/  IADD3 R4, R4, 0x1f, RZ ;  /* 0x0000001f04047810 */ /* 0x000fe20007ffe0ff */
        /* <DEDUP_REMOVED lines=12> */
.L_x_450:
[----:B------:R-:W-:Y:S05]  /*10880*/  BSYNC B0 ;  /* 0x0000000000007941 */ /* 0x000fea0003800000 */
.L_x_449:
        /* <DEDUP_REMOVED lines=12> */
[----:B------:R-:W-:Y:S02]  /*10950*/  ISETP.GE.U32.AND P0, PT, R29, 0x10, PT ;  /* 0x000000101d00780c */ /* 0x000fe40003f06070 */
[----:B------:R-:W-:-:S05]  /*10960*/  IADD3 R7, R2, R7, RZ ;  /* 0x0000000702077210 */ /* 0x000fca0007ffe0ff */
        /* <DEDUP_REMOVED lines=11> */
.L_x_447:
        /* <DEDUP_REMOVED lines=13> */
[----:B------:R-:W-:-:S05]  /*10af0*/  IADD3 R7, R19, -0x1, RZ ;  /* 0xffffffff13077810 */ /* 0x000fca0007ffe0ff */
[----:B------:R2:W3:Y:S02]  /*10b00*/  SHFL.IDX PT, R16, R6, R7, 0x1f ;  /* 0x00001f0706107589 */ /* 0x0004e400000e0000 */
.L_x_452:
        /* <DEDUP_REMOVED lines=16> */
[----:B------:R-:W-:Y:S01]  /*10c10*/  @!P0 IMAD.IADD R6, R6, 0x1, -R5 ;  /* 0x0000000106068824 */ /* 0x000fe200078e0a05 */
[----:B------:R-:W-:-:S04]  /*10c20*/  @!P0 IADD3 R2, R2, 0x1, RZ ;  /* 0x0000000102028810 */ /* 0x000fc80007ffe0ff */
[----:B------:R-:W-:-:S13]  /*10c30*/  ISETP.GE.U32.AND P0, PT, R6, R5, PT ;  /* 0x000000050600720c */ /* 0x000fda0003f06070 */
[----:B------:R-:W-:Y:S01]  /*10c40*/  @P0 VIADD R2, R2, 0x1 ;  /* 0x0000000102020836 */ /* 0x000fe20000000000 */
[----:B------:R-:W-:-:S13]  /*10c50*/  ISETP.GE.AND P0, PT, R3, RZ, PT ;  /* 0x000000ff0300720c */ /* 0x000fda0003f06270 */
[----:B------:R-:W-:Y:S01]  /*10c60*/  @!P0 IMAD.MOV R2, RZ, RZ, -R2 ;  /* 0x000000ffff028224 */ /* 0x000fe200078e0a02 */
[----:B------:R-:W-:-:S13]  /*10c70*/  ISETP.NE.AND P0, PT, R0, RZ, PT ;  /* 0x000000ff0000720c */ /* 0x000fda0003f05270 */
[----:B------:R-:W-:-:S04]  /*10c80*/  @!P0 LOP3.LUT R2, RZ, R0, RZ, 0x33, !PT ;  /* 0x00000000ff028212 */ /* 0x000fc800078e33ff */
[----:B------:R-:W-:Y:S01]  /*10c90*/  MOV R18, R2 ;  /* 0x0000000200127202 */ /* 0x000fe20000000f00 */
[----:B------:R-:W-:-:S04]  /*10ca0*/  IMAD.MOV R17, RZ, RZ, -R2 ;  /* 0x000000ffff117224 */ /* 0x000fc800078e0a02 */
[----:B------:R-:W-:Y:S01]  /*10cb0*/  IMAD R17, R0, R17, R9 ;  /* 0x0000001100117224 */ /* 0x000fe200078e0209 */
[----:B------:R-:W-:Y:S06]  /*10cc0*/  BRA `(.L_x_453) ;  /* 0x00000000000c7947 */ /* 0x000fec0003800000 */
.L_x_448:
[----:B------:R-:W-:Y:S02]  /*10cd0*/  IMAD.MOV.U32 R17, RZ, RZ, RZ ;  /* 0x000000ffff117224 */ /* 0x000fe400078e00ff */
[----:B------:R-:W-:Y:S02]  /*10ce0*/  IMAD.U32 R16, RZ, RZ, UR6 ;  /* 0x00000006ff107e24 */ /* 0x000fe4000f8e00ff */
[----:B------:R-:W-:-:S07]  /*10cf0*/  IMAD.MOV.U32 R18, RZ, RZ, RZ ;  /* 0x000000ffff127224 */ /* 0x000fce00078e00ff */
.L_x_453:
        /* <DEDUP_REMOVED lines=12> */
[----:B------:R-:W-:Y:S01]  /*10dc0*/  MOV R24, 0x1 ;  /* 0x0000000100187802 */ /* 0x000fe20000000f00 */
[----:B------:R-:W-:Y:S01]  /*10dd0*/  IMAD.MOV.U32 R22, RZ, RZ, RZ ;  /* 0x000000ffff167224 */ /* 0x000fe200078e00ff */
[----:B------:R-:W-:Y:S01]  /*10de0*/  ULDC.64 UR38, c[0x0][0x198] ;  /* 0x0000660000267ab9 */ /* 0x000fe20000000a00 */
[----:B------:R-:W-:Y:S01]  /*10df0*/  IMAD.MOV.U32 R27, RZ, RZ, 0x1 ;  /* 0x00000001ff1b7424 */ /* 0x000fe200078e00ff */
[----:B------:R-:W-:Y:S01]  /*10e00*/  ULDC UR36, c[0x0][0xc] ;  /* 0x0000030000247ab9 */ /* 0x000fe20000000800 */
[----:B------:R-:W-:-:S07]  /*10e10*/  IMAD.MOV.U32 R26, RZ, RZ, RZ ;  /* 0x000000ffff1a7224 */ /* 0x000fce00078e00ff */
.L_x_536:
[----:B--2---:R-:W2:Y:S02]  /*10e20*/  LDC.64 R2, c[0x0][0xc60] ;  /* 0x00031800ff027b82 */ /* 0x004ea40000000a00 */
[----:B--2---:R-:W-:-:S05]  /*10e30*/  IMAD.WIDE R2, R19, 0x4, R2 ;  /* 0x0000000413027825 */ /* 0x004fca00078e0202 */
[----:B------:R-:W0:Y:S01]  /*10e40*/  LDG.E R9, desc[UR56][R2.64] ;  /* 0x0000003802097981 */ /* 0x000e22000c1e1900 */
[----:B------:R-:W-:Y:S05]  /*10e50*/  YIELD ;  /* 0x0000000000007946 */ /* 0x000fea0003800000 */
[----:B------:R-:W-:Y:S01]  /*10e60*/  ULDC.64 UR4, c[0x0][0xa28] ;  /* 0x00028a0000047ab9 */ /* 0x000fe20000000a00 */
[----:B------:R-:W-:Y:S01]  /*10e70*/  IMAD.MOV.U32 R6, RZ, RZ, RZ ;  /* 0x000000ffff067224 */ /* 0x000fe200078e00ff */
[----:B------:R-:W-:Y:S01]  /*10e80*/  ISETP.NE.U32.AND P1, PT, RZ, UR4, PT ;  /* 0x00000004ff007c0c */ /* 0x000fe2000bf25070 */
[----:B------:R-:W-:Y:S01]  /*10e90*/  IMAD.MOV.U32 R23, RZ, RZ, RZ ;  /* 0x000000ffff177224 */ /* 0x000fe200078e00ff */
[----:B------:R-:W-:-:S02]  /*10ea0*/  ULDC.64 UR6, c[0x0][0xa10] ;  /* 0x0002840000067ab9 */ /* 0x000fc40000000a00 */
[----:B------:R-:W-:Y:S02]  /*10eb0*/  ISETP.NE.AND.EX P1, PT, RZ, UR5, PT, P1 ;  /* 0x00000005ff007c0c */ /* 0x000fe4000bf25310 */
[----:B0-----:R-:W-:Y:S01]  /*10ec0*/  SHF.R.S32.HI R0, RZ, 0x1f, R9 ;  /* 0x0000001fff007819 */ /* 0x001fe20000011409 */
[----:B------:R-:W-:Y:S10]  /*10ed0*/  STL [R1], R9 ;  /* 0x0000000901007387 */ /* 0x000ff40000100800 */
[----:B------:R-:W-:-:S04]  /*10ee0*/  @P1 LEA R4, P0, R9, UR4, 0x2 ;  /* 0x0000000409041c11 */ /* 0x000fc8000f8010ff */
[----:B------:R-:W-:Y:S01]  /*10ef0*/  @P1 LEA.HI.X R5, R9, UR5, R0, 0x2, P0 ;  /* 0x0000000509051c11 */ /* 0x000fe200080f1400 */
[----:B------:R-:W-:Y:S02]  /*10f00*/  ULDC.64 UR4, c[0x0][0xa00] ;  /* 0x0002800000047ab9 */ /* 0x000fe40000000a00 */
[----:B------:R-:W-:Y:S02]  /*10f10*/  ISETP.NE.U32.AND P0, PT, RZ, UR4, PT ;  /* 0x00000004ff007c0c */ /* 0x000fe4000bf05070 */
[----:B------:R0:W5:Y:S02]  /*10f20*/  @P1 LDG.E R23, desc[UR56][R4.64] ;  /* 0x0000003804171981 */ /* 0x000164000c1e1900 */
[----:B------:R-:W-:-:S13]  /*10f30*/  ISETP.NE.AND.EX P0, PT, RZ, UR5, PT, P0 ;  /* 0x00000005ff007c0c */ /* 0x000fda000bf05300 */
[----:B------:R-:W-:-:S04]  /*10f40*/  @P0 LEA R2, P2, R9, UR4, 0x2 ;  /* 0x0000000409020c11 */ /* 0x000fc8000f8410ff */
[----:B------:R-:W-:Y:S01]  /*10f50*/  @P0 LEA.HI.X R3, R9, UR5, R0, 0x2, P2 ;  /* 0x0000000509030c11 */ /* 0x000fe200090f1400 */
[----:B------:R-:W-:-:S04]  /*10f60*/  ULDC.64 UR4, c[0x0][0xa20] ;  /* 0x0002880000047ab9 */ /* 0x000fc80000000a00 */
[----:B------:R-:W2:Y:S01]  /*10f70*/  @P0 LDG.E R6, desc[UR56][R2.64] ;  /* 0x0000003802060981 */ /* 0x000ea2000c1e1900 */
[----:B------:R-:W-:-:S04]  /*10f80*/  ISETP.NE.U32.AND P1, PT, RZ, UR4, PT ;  /* 0x00000004ff007c0c */ /* 0x000fc8000bf25070 */
[----:B------:R-:W-:Y:S02]  /*10f90*/  ISETP.NE.AND.EX P1, PT, RZ, UR5, PT, P1 ;  /* 0x00000005ff007c0c */ /* 0x000fe4000bf25310 */
[C---:B0-----:R-:W-:Y:S02]  /*10fa0*/  SHF.L.U32 R4, R9.reuse, 0x2, RZ ;  /* 0x0000000209047819 */ /* 0x041fe400000006ff */
[----:B------:R-:W-:-:S03]  /*10fb0*/  SHF.L.U64.HI R0, R9, 0x2, R0 ;  /* 0x0000000209007819 */ /* 0x000fc60000010200 */
[----:B------:R-:W-:Y:S01]  /*10fc0*/  STL [R1+0x8], R4 ;  /* 0x0000080401007387 */ /* 0x000fe20000100800 */
[----:B------:R-:W-:-:S03]  /*10fd0*/  IMAD.MOV.U32 R8, RZ, RZ, RZ ;  /* 0x000000ffff087224 */ /* 0x000fc600078e00ff */
[----:B--2---:R0:W-:Y:S02]  /*10fe0*/  STL [R1+0x18], R6 ;  /* 0x0000180601007387 */ /* 0x0041e40000100800 */
[----:B0-----:R-:W-:-:S04]  /*10ff0*/  @P1 IADD3 R6, P0, R4, UR4, RZ ;  /* 0x0000000404061c10 */ /* 0x001fc8000ff1e0ff */
[----:B------:R-:W-:Y:S01]  /*11000*/  @P1 IADD3.X R7, R0, UR5, RZ, P0, !PT ;  /* 0x0000000500071c10 */ /* 0x000fe200087fe4ff */
[----:B------:R-:W-:Y:S02]  /*11010*/  ULDC.64 UR4, c[0x0][0xa08] ;  /* 0x0002820000047ab9 */ /* 0x000fe40000000a00 */
[----:B------:R-:W-:Y:S02]  /*11020*/  IADD3 R2, P0, R4, UR4, RZ ;  /* 0x0000000404027c10 */ /* 0x000fe4000ff1e0ff */
[----:B------:R-:W-:Y:S02]  /*11030*/  ISETP.NE.U32.AND P2, PT, RZ, UR4, PT ;  /* 0x00000004ff007c0c */ /* 0x000fe4000bf45070 */
[----:B------:R-:W-:Y:S02]  /*11040*/  IADD3.X R3, R0, UR5, RZ, P0, !PT ;  /* 0x0000000500037c10 */ /* 0x000fe400087fe4ff */
[----:B------:R-:W-:Y:S01]  /*11050*/  ISETP.NE.AND.EX P2, PT, RZ, UR5, PT, P2 ;  /* 0x00000005ff007c0c */ /* 0x000fe2000bf45320 */
[----:B------:R-:W-:-:S02]  /*11060*/  ULDC.64 UR4, c[0x0][0x3f8] ;  /* 0x0000fe0000047ab9 */ /* 0x000fc40000000a00 */
[----:B------:R-:W-:-:S03]  /*11070*/  UISETP.NE.U32.AND UP0, UPT, UR4, URZ, UPT ;  /* 0x0000003f0400728c */ /* 0x000fc6000bf05070 */
[----:B------:R-:W-:Y:S01]  /*11080*/  ULDC UR4, c[0x0][0x404] ;  /* 0x0001010000047ab9 */ /* 0x000fe20000000800 */
[----:B------:R-:W-:-:S03]  /*11090*/  UISETP.NE.AND.EX UP0, UPT, UR5, URZ, UPT, UP0 ;  /* 0x0000003f0500728c */ /* 0x000fc6000bf05300 */
[----:B------:R-:W-:Y:S01]  /*110a0*/  ULDC UR5, c[0x0][0x2e0] ;  /* 0x0000b80000057ab9 */ /* 0x000fe20000000800 */
[----:B------:R-:W-:Y:S02]  /*110b0*/  USEL UR4, UR4, 0x1, UP0 ;  /* 0x0000000104047887 */ /* 0x000fe40008000000 */
[----:B------:R0:W5:Y:S02]  /*110c0*/  @P2 LDG.E R8, desc[UR56][R2.64] ;  /* 0x0000003802082981 */ /* 0x000164000c1e1900 */
[----:B------:R-:W-:-:S06]  /*110d0*/  UIMAD UR4, UR4, UR5, URZ ;  /* 0x00000005040472a4 */ /* 0x000fcc000f8e023f */
[----:B------:R-:W-:-:S06]  /*110e0*/  IMAD.U32 R10, RZ, RZ, UR4 ;  /* 0x00000004ff0a7e24 */ /* 0x000fcc000f8e00ff */
[----:B------:R0:W5:Y:S01]  /*110f0*/  @P1 LDG.E R10, desc[UR56][R6.64] ;  /* 0x00000038060a1981 */ /* 0x000162000c1e1900 */
[----:B------:R-:W-:Y:S01]  /*11100*/  IADD3 R4, P0, R4, UR6, RZ ;  /* 0x0000000604047c10 */ /* 0x000fe2000ff1e0ff */
[----:B------:R-:W-:-:S03]  /*11110*/  ULDC UR4, c[0x0][0x338] ;  /* 0x0000ce0000047ab9 */ /* 0x000fc60000000800 */
[----:B------:R-:W-:Y:S02]  /*11120*/  IADD3.X R5, R0, UR7, RZ, P0, !PT ;  /* 0x0000000700057c10 */ /* 0x000fe400087fe4ff */
[----:B------:R-:W-:Y:S01]  /*11130*/  ISETP.NE.U32.AND P0, PT, RZ, UR6, PT ;  /* 0x00000006ff007c0c */ /* 0x000fe2000bf05070 */
[----:B------:R2:W-:Y:S03]  /*11140*/  STL [R1+0xc], R0 ;  /* 0x00000c0001007387 */ /* 0x0005e60000100800 */
[----:B------:R-:W-:Y:S01]  /*11150*/  ISETP.NE.AND.EX P0, PT, RZ, UR7, PT, P0 ;  /* 0x00000007ff007c0c */ /* 0x000fe2000bf05300 */
[----:B--2---:R-:W-:Y:S01]  /*11160*/  IMAD.U32 R0, RZ, RZ, UR4 ;  /* 0x00000004ff007e24 */ /* 0x004fe2000f8e00ff */
[----:B0-----:R-:W-:Y:S11]  /*11170*/  @P1 BRA `(.L_x_455) ;  /* 0x0000000000101947 */ /* 0x001ff60003800000 */
[----:B------:R-:W-:Y:S05]  /*11180*/  @!P2 BRA `(.L_x_455) ;  /* 0x00000000000ca947 */ /* 0x000fea0003800000 */
[----:B------:R-:W2:Y:S04]  /*11190*/  LDG.E R7, desc[UR56][R2.64] ;  /* 0x0000003802077981 */ /* 0x000ea8000c1e1900 */
[----:B-----5:R-:W2:Y:S02]  /*111a0*/  LDG.E R10, desc[UR56][R2.64+0x4] ;  /* 0x00000438020a7981 */ /* 0x020ea4000c1e1900 */
[----:B--2---:R-:W-:-:S07]  /*111b0*/  IMAD.IADD R10, R10, 0x1, -R7 ;  /* 0x000000010a0a7824 */ /* 0x004fce00078e0a07 */
.L_x_455:
[----:B------:R-:W2:Y:S04]  /*111c0*/  @P0 LDG.E R3, desc[UR56][R4.64] ;  /* 0x0000003804030981 */ /* 0x000ea8000c1e1900 */
[----:B------:R-:W2:Y:S02]  /*111d0*/  @P0 LDG.E R2, desc[UR56][R4.64+0x4] ;  /* 0x0000043804020981 */ /* 0x000ea4000c1e1900 */
[----:B--2---:R-:W-:Y:S01]  /*111e0*/  @P0 IMAD.IADD R0, R2, 0x1, -R3 ;  /* 0x0000000102000824 */ /* 0x004fe200078e0a03 */
[----:B-----5:R-:W-:-:S05]  /*111f0*/  IADD3 R3, -R23, R10, RZ ;  /* 0x0000000a17037210 */ /* 0x020fca0007ffe1ff */
[----:B------:R-:W-:-:S04]  /*11200*/  IMAD.IADD R6, R3, 0x1, R0 ;  /* 0x0000000103067824 */ /* 0x000fc800078e0200 */
[----:B------:R-:W-:Y:S01]  /*11210*/  VIADD R2, R6, 0xbf ;  /* 0x000000bf06027836 */ /* 0x000fe20000000000 */
[----:B------:R0:W-:Y:S03]  /*11220*/  STL [R1+0x14], R6 ;  /* 0x0000140601007387 */ /* 0x0001e60000100800 */
[----:B------:R-:W-:-:S05]  /*11230*/  IMAD.HI R2, R2, 0x2aaaaaab, RZ ;  /* 0x2aaaaaab02027827 */ /* 0x000fca00078e02ff */
[----:B------:R-:W-:-:S04]  /*11240*/  SHF.R.U32.HI R7, RZ, 0x1f, R2 ;  /* 0x0000001fff077819 */ /* 0x000fc80000011602 */
[----:B0-----:R-:W-:Y:S01]  /*11250*/  LEA.HI.SX32 R6, R2, R7, 0x1b ;  /* 0x0000000702067211 */ /* 0x001fe200078fdaff */
[----:B------:R-:W-:-:S04]  /*11260*/  IMAD.MOV R2, RZ, RZ, -R3 ;  /* 0x000000ffff027224 */ /* 0x000fc800078e0a03 */
[----:B------:R-:W-:Y:S01]  /*11270*/  IMAD R7, R6, 0xc0, -R3 ;  /* 0x000000c006077824 */ /* 0x000fe200078e0a03 */
[----:B------:R-:W-:Y:S01]  /*11280*/  VIMNMX R2, RZ, R2, !PT ;  /* 0x00000002ff027248 */ /* 0x000fe20007fe0100 */
[----:B------:R0:W-:Y:S03]  /*11290*/  STL [R1+0x4], R6 ;  /* 0x0000040601007387 */ /* 0x0001e60000100800 */
[----:B------:R-:W-:-:S04]  /*112a0*/  VIMNMX R7, R7, R0, PT ;  /* 0x0000000007077248 */ /* 0x000fc80003fe0100 */
[----:B------:R-:W-:Y:S01]  /*112b0*/  ISETP.GT.AND P1, PT, R7, R2, PT ;  /* 0x000000020700720c */ /* 0x000fe20003f24270 */
[----:B------:R-:W-:-:S05]  /*112c0*/  IMAD.WIDE.U32 R2, R2, -0x55555555, RZ ;  /* 0xaaaaaaab02027825 */ /* 0x000fca00078e00ff */
[----:B------:R-:W-:-:S05]  /*112d0*/  SHF.R.U32.HI R0, RZ, 0x7, R3 ;  /* 0x00000007ff007819 */ /* 0x000fca0000011603 */
[----:B------:R-:W-:Y:S02]  /*112e0*/  IMAD.MOV.U32 R2, RZ, RZ, R0 ;  /* 0x000000ffff027224 */ /* 0x000fe400078e0000 */
[----:B0-----:R-:W-:-:S04]  /*112f0*/  @P1 VIADD R6, R7, 0xbf ;  /* 0x000000bf07061836 */ /* 0x001fc80000000000 */
[----:B------:R-:W-:-:S05]  /*11300*/  @P1 IMAD.HI R6, R6, 0x2aaaaaab, RZ ;  /* 0x2aaaaaab06061827 */ /* 0x000fca00078e02ff */
[----:B------:R-:W-:-:S04]  /*11310*/  @P1 SHF.R.U32.HI R3, RZ, 0x1f, R6 ;  /* 0x0000001fff031819 */ /* 0x000fc80000011606 */
[----:B------:R-:W-:Y:S02]  /*11320*/  @P1 LEA.HI.SX32 R2, R6, R3, 0x1b ;  /* 0x0000000306021211 */ /* 0x000fe400078fdaff */
[----:B------:R-:W-:-:S06]  /*11330*/  MOV R3, RZ ;  /* 0x000000ff00037202 */ /* 0x000fcc0000000f00 */
[----:B------:R0:W5:Y:S01]  /*11340*/  @P0 LDG.E R3, desc[UR56][R4.64] ;  /* 0x0000003804030981 */ /* 0x000162000c1e1900 */
[----:B------:R-:W-:Y:S01]  /*11350*/  ISETP.GT.AND P1, PT, R2, R0, PT ;  /* 0x000000000200720c */ /* 0x000fe20003f24270 */
[----:B------:R-:W-:Y:S01]  /*11360*/  BSSY B0, `(.L_x_456) ;  /* 0x000009b000007945 */ /* 0x000fe20003800000 */
[----:B------:R-:W-:Y:S01]  /*11370*/  IMAD.IADD R23, R8, 0x1, R23 ;  /* 0x0000000108177824 */ /* 0x000fe200078e0217 */
[----:B------:R-:W-:-:S10]  /*11380*/  PLOP3.LUT P2, PT, PT, PT, PT, 0x80, 0x0 ;  /* 0x000000000000781c */ /* 0x000fd40003f4f070 */
[----:B0-----:R-:W-:Y:S05]  /*11390*/  @!P1 BRA `(.L_x_457) ;  /* 0x00000008005c9947 */ /* 0x001fea0003800000 */
[----:B------:R-:W0:Y:S01]  /*113a0*/  LDC R4, c[0x0][0x428] ;  /* 0x00010a00ff047b82 */ /* 0x000e220000000800 */
[----:B------:R-:W-:Y:S01]  /*113b0*/  UMOV UR4, 0xffffffff ;  /* 0xffffffff00047882 */ /* 0x000fe20000000000 */
[----:B0-----:R-:W-:-:S13]  /*113c0*/  ISETP.NE.AND P1, PT, R4, 0x1, PT ;  /* 0x000000010400780c */ /* 0x001fda0003f25270 */
[----:B------:R-:W0:Y:S08]  /*113d0*/  @P1 LDC R5, c[0x0][0x42c] ;  /* 0x00010b00ff051b82 */ /* 0x000e300000000800 */
[----:B------:R-:W2:Y:S01]  /*113e0*/  @P1 LDC R7, c[0x0][0x430] ;  /* 0x00010c00ff071b82 */ /* 0x000ea20000000800 */
[----:B0-----:R-:W-:-:S04]  /*113f0*/  @P1 IMAD.HI.U32 R4, R18, R5, RZ ;  /* 0x0000000512041227 */ /* 0x001fc800078e00ff */
[----:B------:R-:W-:Y:S01]  /*11400*/  IMAD.MOV.U32 R5, RZ, RZ, R18 ;  /* 0x000000ffff057224 */ /* 0x000fe200078e0012 */
[----:B--2---:R-:W-:Y:S02]  /*11410*/  @P1 SHF.R.U32.HI R5, RZ, R7, R4 ;  /* 0x00000007ff051219 */ /* 0x004fe40000011604 */
[----:B------:R-:W-:Y:S01]  /*11420*/  SEL R4, R9, RZ, !P0 ;  /* 0x000000ff09047207 */ /* 0x000fe20004000000 */
[----:B------:R-:W-:Y:S06]  /*11430*/  BRA.DIV UR4, `(.L_x_458) ;  /* 0x0000004204987947 */ /* 0x000fec000b800000 */
.L_x_582:
[----:B------:R-:W-:-:S03]  /*11440*/  UMOV UR4, 0xffffffff ;  /* 0xffffffff00047882 */ /* 0x000fc60000000000 */
[----:B------:R-:W-:Y:S05]  /*11450*/  BRA.DIV UR4, `(.L_x_459) ;  /* 0x0000004204c47947 */ /* 0x000fea000b800000 */
[----:B------:R-:W-:-:S13]  /*11460*/  ELECT P6, URZ, PT ;  /* 0x00000000003f782f */ /* 0x000fda00038c0000 */
.L_x_585:
[----:B------:R-:W2:Y:S01]  /*11470*/  LDL R6, [R1+0x10] ;  /* 0x0000100001067983 */ /* 0x000ea20000100800 */
[----:B------:R-:W-:Y:S01]  /*11480*/  BSSY B1, `(.L_x_460) ;  /* 0x000000b000017945 */ /* 0x000fe20003800000 */
[----:B------:R-:W0:Y:S01]  /*11490*/  S2R R9, SR_CgaCtaId ;  /* 0x0000000000097919 */ /* 0x000e220000008800 */
[----:B--2---:R-:W-:-:S05]  /*114a0*/  VIADD R7, R6, 0x1 ;  /* 0x0000000106077836 */ /* 0x004fca0000000000 */
[----:B------:R-:W-:-:S04]  /*114b0*/  LEA.HI R6, R7, R7, RZ, 0x1 ;  /* 0x0000000707067211 */ /* 0x000fc800078f08ff */
[----:B------:R-:W-:-:S05]  /*114c0*/  LOP3.LUT R6, R6, 0xfffffffe, RZ, 0xc0, !PT ;  /* 0xfffffffe06067812 */ /* 0x000fca00078ec0ff */
[----:B------:R-:W-:Y:S01]  /*114d0*/  IMAD.IADD R7, R7, 0x1, -R6 ;  /* 0x0000000107077824 */ /* 0x000fe200078e0a06 */
[----:B------:R-:W-:-:S04]  /*114e0*/  MOV R6, 0x400 ;  /* 0x0000040000067802 */ /* 0x000fc80000000f00 */
[----:B0-----:R-:W-:Y:S02]  /*114f0*/  LEA R6, R9, R6, 0x18 ;  /* 0x0000000609067211 */ /* 0x001fe400078ec0ff */
[----:B------:R-:W-:-:S04]  /*11500*/  SHF.L.U32 R7, R7, 0x1f, RZ ;  /* 0x0000001f07077819 */ /* 0x000fc800000006ff */
[----:B------:R-:W0:Y:S02]  /*11510*/  SYNCS.PHASECHK.TRANS64.TRYWAIT P0, [R6+URZ+0x30820], R7 ;  /* 0x03082007060075a7 */ /* 0x000e24000800017f */
[----:B0-----:R-:W-:Y:S05]  /*11520*/  @!P0 BRA `(.L_x_461) ;  /* 0x0000004000b08947 */ /* 0x001fea0003800000 */
.L_x_586:
[----:B------:R-:W-:Y:S05]  /*11530*/  BSYNC B1 ;  /* 0x0000000000017941 */ /* 0x000fea0003800000 */
.L_x_460:
[----:B------:R-:W-:Y:S04]  /*11540*/  BSSY B1, `(.L_x_462) ;  /* 0x0000035000017945 */ /* 0x000fe80003800000 */
[----:B------:R-:W-:Y:S05]  /*11550*/  @!P6 BRA `(.L_x_463) ;  /* 0x0000000000cce947 */ /* 0x000fea0003800000 */
[----:B0-----:R-:W-:Y:S01]  /*11560*/  IMAD R7, R26, 0x8, R6 ;  /* 0x000000081a077824 */ /* 0x001fe200078e0206 */
[----:B------:R-:W-:-:S04]  /*11570*/  SHF.L.U32 R8, R27, 0x1f, RZ ;  /* 0x0000001f1b087819 */ /* 0x000fc800000006ff */
[----:B------:R-:W0:Y:S02]  /*11580*/  SYNCS.PHASECHK.TRANS64.TRYWAIT P0, [R7+URZ+0x308a0], R8 ;  /* 0x0308a008070075a7 */ /* 0x000e24000800017f */
[----:B0-----:R-:W-:Y:S05]  /*11590*/  @!P0 BRA `(.L_x_464) ;  /* 0x0000004000a88947 */ /* 0x001fea0003800000 */
.L_x_587:
[----:B------:R-:W2:Y:S02]  /*115a0*/  S2R R9, SR_TID.X ;  /* 0x0000000000097919 */ /* 0x000ea40000002100 */
[----:B--2---:R-:W-:-:S04]  /*115b0*/  LOP3.LUT R9, R9, 0x7f, RZ, 0xc0, !PT ;  /* 0x0000007f09097812 */ /* 0x004fc800078ec0ff */
[----:B------:R-:W-:-:S13]  /*115c0*/  ISETP.NE.AND P1, PT, R9, RZ, PT ;  /* 0x000000ff0900720c */ /* 0x000fda0003f25270 */
[----:B------:R-:W-:Y:S05]  /*115d0*/  @P1 BRA `(.L_x_465) ;  /* 0x0000000000141947 */ /* 0x000fea0003800000 */
[----:B------:R-:W-:Y:S02]  /*115e0*/  ISETP.NE.AND P0, PT, R29, RZ, PT ;  /* 0x000000ff1d00720c */ /* 0x000fe40003f05270 */
[----:B------:R-:W-:-:S04]  /*115f0*/  MOV R9, 0x6000 ;  /* 0x0000600000097802 */ /* 0x000fc80000000f00 */
[----:B------:R2:W-:Y:S07]  /*11600*/  SYNCS.ARRIVE.TRANS64 RZ, [R7+URZ+0x30890], R9 ;  /* 0x0308900907ff79a7 */ /* 0x0005ee000800003f */
[----:B------:R-:W-:Y:S05]  /*11610*/  @!P0 BRA `(.L_x_465) ;  /* 0x0000000000048947 */ /* 0x000fea0003800000 */
[----:B------:R-:W-:Y:S01]  /*11620*/  BPT.TRAP 0x1 ;  /* 0x000000040000795c */ /* 0x000fe20000300000 */
.L_x_465:
[----:B--2---:R-:W-:Y:S01]  /*11630*/  IMAD R9, R26, 0x6000, R6 ;  /* 0x000060001a097824 */ /* 0x004fe200078e0206 */
[----:B------:R-:W-:Y:S01]  /*11640*/  R2UR UR9, R7 ;  /* 0x00000000070972ca */ /* 0x000fe200000e0000 */
[----:B-----5:R-:W-:Y:S01]  /*11650*/  IMAD R10, R2, 0xc0, R3 ;  /* 0x000000c0020a7824 */ /* 0x020fe200078e0203 */
[----:B------:R-:W-:Y:S01]  /*11660*/  R2UR UR12, R5 ;  /* 0x00000000050c72ca */ /* 0x000fe200000e0000 */
[----:B------:R-:W-:Y:S01]  /*11670*/  UIADD3 UR4, UP0, UR38, 0x570, URZ ;  /* 0x0000057026047890 */ /* 0x000fe2000ff1e03f */
[----:B------:R-:W-:Y:S01]  /*11680*/  R2UR UR8, R9 ;  /* 0x00000000090872ca */ /* 0x000fe200000e0000 */
[----:B------:R-:W-:Y:S01]  /*11690*/  VIADD R10, R10, 0xffffff40 ;  /* 0xffffff400a0a7836 */ /* 0x000fe20000000000 */
[----:B------:R-:W-:Y:S01]  /*116a0*/  R2UR UR13, R4 ;  /* 0x00000000040d72ca */ /* 0x000fe200000e0000 */
[----:B------:R-:W-:Y:S01]  /*116b0*/  UIADD3.X UR5, URZ, UR39, URZ, UP0, !UPT ;  /* 0x000000273f057290 */ /* 0x000fe200087fe43f */
[----:B------:R-:W-:Y:S02]  /*116c0*/  UMOV UR6, 0x0 ;  /* 0x0000000000067882 */ /* 0x000fe40000000000 */
[----:B------:R-:W-:Y:S01]  /*116d0*/  R2UR UR11, R10 ;  /* 0x000000000a0b72ca */ /* 0x000fe200000e0000 */
[----:B------:R-:W-:Y:S01]  /*116e0*/  UMOV UR7, 0x12f00000 ;  /* 0x12f0000000077882 */ /* 0x000fe20000000000 */
[----:B------:R-:W-:Y:S01]  /*116f0*/  UMOV UR10, URZ ;  /* 0x0000003f000a7c82 */ /* 0x000fe20008000000 */
[----:B------:R-:W-:-:S04]  /*11700*/  UIADD3 UR9, UR9, 0x30890, URZ ;  /* 0x0003089009097890 */ /* 0x000fc8000fffe03f */
[----:B------:R-:W-:-:S09]  /*11710*/  UIADD3 UR8, UR8, 0x12400, URZ ;  /* 0x0001240008087890 */ /* 0x000fd2000fffe03f */
[----:B------:R2:W-:Y:S01]  /*11720*/  UTMALDG.4D [UR8], [UR4], desc[UR6] ;  /* 0x00000608040075b4 */ /* 0x0005e20008019000 */
[----:B------:R-:W3:Y:S02]  /*11730*/  SYNCS.PHASECHK.TRANS64.TRYWAIT P0, [R7+URZ+0x308c0], R8 ;  /* 0x0308c008070075a7 */ /* 0x000ee4000800017f */
[----:B--23--:R-:W-:Y:S05]  /*11740*/  @!P0 BRA `(.L_x_466) ;  /* 0x0000004000508947 */ /* 0x00cfea0003800000 */
.L_x_588:
[----:B------:R-:W-:Y:S05]  /*11750*/  @P1 BRA `(.L_x_467) ;  /* 0x0000000000141947 */ /* 0x000fea0003800000 */
[----:B------:R-:W-:Y:S01]  /*11760*/  ISETP.NE.AND P0, PT, R29, RZ, PT ;  /* 0x000000ff1d00720c */ /* 0x000fe20003f05270 */
[----:B0-2---:R-:W-:-:S04]  /*11770*/  IMAD.MOV.U32 R8, RZ, RZ, 0x6000 ;  /* 0x00006000ff087424 */ /* 0x005fc800078e00ff */
[----:B------:R3:W-:Y:S08]  /*11780*/  SYNCS.ARRIVE.TRANS64 RZ, [R7+URZ+0x308b0], R8 ;  /* 0x0308b00807ff79a7 */ /* 0x0007f0000800003f */
[----:B------:R-:W-:Y:S05]  /*11790*/  @!P0 BRA `(.L_x_467) ;  /* 0x0000000000048947 */ /* 0x000fea0003800000 */
[----:B------:R-:W-:Y:S01]  /*117a0*/  BPT.TRAP 0x1 ;  /* 0x000000040000795c */ /* 0x000fe20000300000 */
.L_x_467:
        /* <DEDUP_REMOVED lines=10> */
[----:B------:R-:W-:Y:S02]  /*11850*/  UIADD3 UR8, UR8, 0x400, URZ ;  /* 0x0000040008087890 */ /* 0x000fe4000fffe03f */
[----:B------:R-:W-:-:S09]  /*11860*/  UIADD3 UR9, UR9, 0x308b0, URZ ;  /* 0x000308b009097890 */ /* 0x000fd2000fffe03f */
[----:B------:R4:W-:Y:S02]  /*11870*/  UTMALDG.4D [UR8], [UR4], desc[UR6] ;  /* 0x00000608040075b4 */ /* 0x0009e40008019000 */
[----:B----4-:R-:W-:Y:S01]  /*11880*/  NOP ;  /* 0x0000000000007918 */ /* 0x010fe20000000000 */
.L_x_463:
[----:B------:R-:W-:Y:S05]  /*11890*/  BSYNC B1 ;  /* 0x0000000000017941 */ /* 0x000fea0003800000 */
.L_x_462:
[----:B------:R-:W-:Y:S01]  /*118a0*/  VIADD R26, R26, 0x1 ;  /* 0x000000011a1a7836 */ /* 0x000fe20000000000 */
[----:B------:R-:W-:Y:S01]  /*118b0*/  PLOP3.LUT P2, PT, PT, PT, PT, 0x8, 0x0 ;  /* 0x000000000000781c */ /* 0x000fe20003f4e170 */
[----:B------:R-:W-:-:S03]  /*118c0*/  VIADD R2, R2, 0xfffffffe ;  /* 0xfffffffe02027836 */ /* 0x000fc60000000000 */
[----:B------:R-:W-:-:S04]  /*118d0*/  ISETP.NE.AND P0, PT, R26, 0x2, PT ;  /* 0x000000021a00780c */ /* 0x000fc80003f05270 */
[----:B------:R-:W-:Y:S02]  /*118e0*/  SEL R26, R26, RZ, P0 ;  /* 0x000000ff1a1a7207 */ /* 0x000fe40000000000 */
[----:B0-23--:R-:W-:Y:S02]  /*118f0*/  SEL R8, RZ, 0x1, P0 ;  /* 0x00000001ff087807 */ /* 0x00dfe40000000000 */
[----:B------:R-:W-:Y:S02]  /*11900*/  ISETP.GE.AND P0, PT, R2, R0, PT ;  /* 0x000000000200720c */ /* 0x000fe40003f06270 */
[----:B------:R-:W-:-:S11]  /*11910*/  LOP3.LUT R27, R27, R8, RZ, 0x3c, !PT ;  /* 0x000000081b1b7212 */ /* 0x000fd600078e3cff */
[----:B------:R-:W-:Y:S05]  /*11920*/  @!P0 BRA `(.L_x_457) ;  /* 0x0000000000f88947 */ /* 0x000fea0003800000 */
.L_x_474:
[----:B------:R-:W-:Y:S05]  /*11930*/  YIELD ;  /* 0x0000000000007946 */ /* 0x000fea0003800000 */
[----:B------:R-:W-:Y:S04]  /*11940*/  BSSY B1, `(.L_x_468) ;  /* 0x0000034000017945 */ /* 0x000fe80003800000 */
[----:B0-23--:R-:W-:Y:S05]  /*11950*/  @!P6 BRA `(.L_x_469) ;  /* 0x0000000000c8e947 */ /* 0x00dfea0003800000 */
[----:B------:R-:W-:Y:S01]  /*11960*/  IMAD R7, R26, 0x8, R6 ;  /* 0x000000081a077824 */ /* 0x000fe200078e0206 */
[----:B------:R-:W-:-:S04]  /*11970*/  SHF.L.U32 R10, R27, 0x1f, RZ ;  /* 0x0000001f1b0a7819 */ /* 0x000fc800000006ff */
[----:B------:R-:W0:Y:S02]  /*11980*/  SYNCS.PHASECHK.TRANS64.TRYWAIT P0, [R7+URZ+0x308a0], R10 ;  /* 0x0308a00a070075a7 */ /* 0x000e24000800017f */
[----:B0-----:R-:W-:Y:S05]  /*11990*/  @!P0 BRA `(.L_x_470) ;  /* 0x0000003c00d08947 */ /* 0x001fea0003800000 */
.L_x_589:
        /* <DEDUP_REMOVED lines=9> */
.L_x_471:
[----:B--2---:R-:W-:Y:S01]  /*11a30*/  IMAD R8, R26, 0x6000, R6 ;  /* 0x000060001a087824 */ /* 0x004fe200078e0206 */
[----:B------:R-:W-:Y:S01]  /*11a40*/  R2UR UR9, R7 ;  /* 0x00000000070972ca */ /* 0x000fe200000e0000 */
[----:B-----5:R-:W-:Y:S01]  /*11a50*/  IMAD R9, R2, 0xc0, R3 ;  /* 0x000000c002097824 */ /* 0x020fe200078e0203 */
        /* <DEDUP_REMOVED lines=8> */
[----:B------:R-:W-:-:S03]  /*11ae0*/  UMOV UR10, URZ ;  /* 0x0000003f000a7c82 */ /* 0x000fc60008000000 */
[----:B------:R-:W-:-:S04]  /*11af0*/  UIADD3 UR9, UR9, 0x30890, URZ ;  /* 0x0003089009097890 */ /* 0x000fc8000fffe03f */
[----:B------:R-:W-:-:S09]  /*11b00*/  UIADD3 UR8, UR8, 0x12400, URZ ;  /* 0x0001240008087890 */ /* 0x000fd2000fffe03f */
[----:B------:R2:W-:Y:S01]  /*11b10*/  UTMALDG.4D [UR8], [UR4], desc[UR6] ;  /* 0x00000608040075b4 */ /* 0x0005e20008019000 */
[----:B------:R-:W3:Y:S02]  /*11b20*/  SYNCS.PHASECHK.TRANS64.TRYWAIT P1, [R7+URZ+0x308c0], R10 ;  /* 0x0308c00a070075a7 */ /* 0x000ee4000802017f */
[----:B--23--:R-:W-:Y:S05]  /*11b30*/  @!P1 BRA `(.L_x_472) ;  /* 0x0000003c007c9947 */ /* 0x00cfea0003800000 */
.L_x_590:
[----:B------:R-:W-:Y:S05]  /*11b40*/  @P0 BRA `(.L_x_473) ;  /* 0x0000000000140947 */ /* 0x000fea0003800000 */
[----:B------:R-:W-:Y:S01]  /*11b50*/  ISETP.NE.AND P1, PT, R29, RZ, PT ;  /* 0x000000ff1d00720c */ /* 0x000fe20003f25270 */
[----:B0-2---:R-:W-:-:S04]  /*11b60*/  IMAD.MOV.U32 R10, RZ, RZ, 0x6000 ;  /* 0x00006000ff0a7424 */ /* 0x005fc800078e00ff */
[----:B------:R3:W-:Y:S08]  /*11b70*/  SYNCS.ARRIVE.TRANS64 RZ, [R7+URZ+0x308b0], R10 ;  /* 0x0308b00a07ff79a7 */ /* 0x0007f0000800003f */
[----:B------:R-:W-:Y:S05]  /*11b80*/  @!P1 BRA `(.L_x_473) ;  /* 0x0000000000049947 */ /* 0x000fea0003800000 */
[----:B------:R-:W-:Y:S01]  /*11b90*/  BPT.TRAP 0x1 ;  /* 0x000000040000795c */ /* 0x000fe20000300000 */
.L_x_473:
        /* <DEDUP_REMOVED lines=14> */
.L_x_469:
[----:B------:R-:W-:Y:S05]  /*11c80*/  BSYNC B1 ;  /* 0x0000000000017941 */ /* 0x000fea0003800000 */
.L_x_468:
[----:B------:R-:W-:-:S05]  /*11c90*/  VIADD R26, R26, 0x1 ;  /* 0x000000011a1a7836 */ /* 0x000fca0000000000 */
[----:B------:R-:W-:-:S04]  /*11ca0*/  ISETP.NE.AND P0, PT, R26, 0x2, PT ;  /* 0x000000021a00780c */ /* 0x000fc80003f05270 */
[----:B------:R-:W-:Y:S02]  /*11cb0*/  SEL R8, RZ, 0x1, P0 ;  /* 0x00000001ff087807 */ /* 0x000fe40000000000 */
[----:B------:R-:W-:Y:S02]  /*11cc0*/  SEL R26, R26, RZ, P0 ;  /* 0x000000ff1a1a7207 */ /* 0x000fe40000000000 */
[C---:B------:R-:W-:Y:S01]  /*11cd0*/  ISETP.GT.AND P0, PT, R2.reuse, R0, PT ;  /* 0x000000000200720c */ /* 0x040fe20003f04270 */
[----:B------:R-:W-:Y:S01]  /*11ce0*/  VIADD R2, R2, 0xffffffff ;  /* 0xffffffff02027836 */ /* 0x000fe20000000000 */
[----:B------:R-:W-:-:S11]  /*11cf0*/  LOP3.LUT R27, R27, R8, RZ, 0x3c, !PT ;  /* 0x000000081b1b7212 */ /* 0x000fd600078e3cff */
[----:B------:R-:W-:Y:S05]  /*11d00*/  @P0 BRA `(.L_x_474) ;  /* 0xfffffffc00080947 */ /* 0x000fea000383ffff */
.L_x_457:
[----:B------:R-:W-:Y:S05]  /*11d10*/  BSYNC B0 ;  /* 0x0000000000007941 */ /* 0x000fea0003800000 */
.L_x_456:
[----:B0-23--:R-:W2:Y:S01]  /*11d20*/  LDL R7, [R1+0x14] ;  /* 0x0000140001077983 */ /* 0x00dea20000100800 */
[----:B------:R-:W-:Y:S05]  /*11d30*/  @!P2 WARPSYNC.ALL ;  /* 0x000000000000a948 */ /* 0x000fea0003800000 */
[----:B------:R-:W-:Y:S01]  /*11d40*/  BSSY B6, `(.L_x_475) ;  /* 0x0000233000067945 */ /* 0x000fe20003800000 */
[----:B------:R-:W-:Y:S01]  /*11d50*/  @!P2 BAR.SYNC.DEFER_BLOCKING 0xc, 0x1a0 ;  /* 0x030680000000ab1d */ /* 0x000fe20000010000 */
[----:B--2---:R-:W-:-:S13]  /*11d60*/  ISETP.GT.AND P0, PT, R7, RZ, PT ;  /* 0x000000ff0700720c */ /* 0x004fda0003f04270 */
[----:B------:R-:W-:Y:S05]  /*11d70*/  @P0 BRA `(.L_x_476) ;  /* 0x00000000003c0947 */ /* 0x000fea0003800000 */
[----:B------:R-:W-:-:S13]  /*11d80*/  ISETP.NE.AND P1, PT, R29, RZ, PT ;  /* 0x000000ff1d00720c */ /* 0x000fda0003f25270 */
[----:B------:R-:W-:Y:S05]  /*11d90*/  @P1 BRA `(.L_x_477) ;  /* 0x0000002000b41947 */ /* 0x000fea0003800000 */
[----:B------:R-:W0:Y:S01]  /*11da0*/  S2R R7, SR_LANEID ;  /* 0x0000000000077919 */ /* 0x000e220000000000 */
[----:B------:R-:W-:Y:S01]  /*11db0*/  VOTEU.ANY UR4, UPT, PT ;  /* 0x0000000000047886 */ /* 0x000fe200038e0100 */
[----:B-----5:R-:W2:Y:S01]  /*11dc0*/  LDC.64 R2, c[0x0][0xc38] ;  /* 0x00030e00ff027b82 */ /* 0x020ea20000000a00 */
        /* <DEDUP_REMOVED lines=10> */
.L_x_476:
[----:B-----5:R-:W0:Y:S01]  /*11e70*/  S2R R3, SR_CgaCtaId ;  /* 0x0000000000037919 */ /* 0x020e220000008800 */
        /* <DEDUP_REMOVED lines=9> */
[----:B------:R-:W-:Y:S01]  /*11f10*/  IMAD.U32 R4, RZ, RZ, UR6 ;  /* 0x00000006ff047e24 */ /* 0x000fe2000f8e00ff */
[----:B------:R-:W-:Y:S01]  /*11f20*/  MOV R5, UR7 ;  /* 0x0000000700057c02 */ /* 0x000fe20008000f00 */
[----:B------:R-:W0:Y:S01]  /*11f30*/  LDC.64 R2, c[0x4][R2] ;  /* 0x0100000002027b82 */ /* 0x000e220000000a00 */
[----:B------:R-:W-:Y:S01]  /*11f40*/  IMAD.U32 R6, RZ, RZ, UR8 ;  /* 0x00000008ff067e24 */ /* 0x000fe2000f8e00ff */
[----:B------:R-:W-:Y:S01]  /*11f50*/  MOV R12, 0x1 ;  /* 0x00000001000c7802 */ /* 0x000fe20000000f00 */
[----:B------:R-:W-:Y:S02]  /*11f60*/  IMAD.U32 R7, RZ, RZ, UR9 ;  /* 0x00000009ff077e24 */ /* 0x000fe4000f8e00ff */
[----:B------:R-:W-:-:S02]  /*11f70*/  IMAD.U32 R10, RZ, RZ, UR4 ;  /* 0x00000004ff0a7e24 */ /* 0x000fc4000f8e00ff */
[----:B------:R-:W-:Y:S02]  /*11f80*/  IMAD.U32 R11, RZ, RZ, UR5 ;  /* 0x00000005ff0b7e24 */ /* 0x000fe4000f8e00ff */
[----:B------:R-:W-:Y:S02]  /*11f90*/  IMAD.MOV.U32 R8, RZ, RZ, 0x70 ;  /* 0x00000070ff087424 */ /* 0x000fe400078e00ff */
[----:B------:R-:W-:-:S07]  /*11fa0*/  IMAD.MOV.U32 R13, RZ, RZ, RZ ;  /* 0x000000ffff0d7224 */ /* 0x000fce00078e00ff */
[----:B------:R-:W-:-:S07]  /*11fb0*/  LEPC R20, `(.L_x_478) ;  /* 0x000000001014794e */ /* 0x000fce0000000000 */
[----:B01----:R-:W-:Y:S05]  /*11fc0*/  CALL.ABS.NOINC R2 ;  /* 0x0000000002007343 */ /* 0x003fea0003c00000 */
.L_x_478:
        /* <DEDUP_REMOVED lines=19> */
.L_x_480:
[----:B------:R-:W-:Y:S01]  /*12100*/  MOV R2, 0x0 ;  /* 0x0000000000027802 */ /* 0x000fe20000000f00 */
[----:B------:R-:W-:Y:S01]  /*12110*/  ULDC.64 UR4, c[0x4][0xa8] ;  /* 0x01002a0000047ab9 */ /* 0x000fe20000000a00 */
[----:B------:R-:W-:Y:S01]  /*12120*/  ULDC.64 UR6, c[0x4][0xb0] ;  /* 0x01002c0000067ab9 */ /* 0x000fe20000000a00 */
[----:B------:R-:W-:Y:S01]  /*12130*/  ULDC.64 UR8, c[0x4][0x40] ;  /* 0x0100100000087ab9 */ /* 0x000fe20000000a00 */
[----:B------:R-:W-:Y:S01]  /*12140*/  MOV R4, UR4 ;  /* 0x0000000400047c02 */ /* 0x000fe20008000f00 */
[----:B------:R-:W-:Y:S01]  /*12150*/  IMAD.U32 R5, RZ, RZ, UR5 ;  /* 0x00000005ff057e24 */ /* 0x000fe2000f8e00ff */
        /* <DEDUP_REMOVED lines=9> */
[----:B0-----:R-:W-:Y:S05]  /*121f0*/  CALL.ABS.NOINC R2 ;  /* 0x0000000002007343 */ /* 0x001fea0003c00000 */
.L_x_479:
[----:B------:R-:W2:Y:S01]  /*12200*/  LDL.LU R2, [R1+0x8] ;  /* 0x0000080001027983 */ /* 0x000ea20000300800 */
[----:B------:R-:W-:-:S03]  /*12210*/  ULDC.64 UR4, c[0x0][0x9f8] ;  /* 0x00027e0000047ab9 */ /* 0x000fc60000000a00 */
[----:B------:R-:W3:Y:S04]  /*12220*/  LDL.LU R0, [R1+0xc] ;  /* 0x00000c0001007983 */ /* 0x000ee80000300800 */
[----:B------:R-:W4:Y:S04]  /*12230*/  LDL.LU R21, [R1] ;  /* 0x0000000001157983 */ /* 0x000f280000300800 */
[----:B------:R-:W4:Y:S01]  /*12240*/  LDL.LU R20, [R1+0x18] ;  /* 0x0000180001147983 */ /* 0x000f220000300800 */
[----:B------:R-:W-:-:S04]  /*12250*/  ISETP.NE.U32.AND P0, PT, RZ, UR4, PT ;  /* 0x00000004ff007c0c */ /* 0x000fc8000bf05070 */
        /* <DEDUP_REMOVED lines=8> */
[----:B------:R-:W-:Y:S01]  /*122e0*/  ULDC.64 UR4, c[0x0][0xa00] ;  /* 0x0002800000047ab9 */ /* 0x000fe20000000a00 */
[----:B------:R-:W0:Y:S01]  /*122f0*/  LDC R0, c[0x0][0x428] ;  /* 0x00010a00ff007b82 */ /* 0x000e220000000800 */
[----:B----4-:R-:W-:-:S06]  /*12300*/  IMAD.MOV.U32 R6, RZ, RZ, R21 ;  /* 0x000000ffff067224 */ /* 0x010fcc00078e0015 */
[----:B------:R2:W5:Y:S01]  /*12310*/  @P0 LDG.E R6, desc[UR56][R2.64] ;  /* 0x0000003802060981 */ /* 0x000562000c1e1900 */
[----:B------:R-:W-:Y:S01]  /*12320*/  IMAD R17, R17, 0xc0, R20 ;  /* 0x000000c011117824 */ /* 0x000fe200078e0214 */
[----:B------:R-:W-:Y:S02]  /*12330*/  PLOP3.LUT P1, PT, P6, PT, PT, 0x8, 0x0 ;  /* 0x000000000000781c */ /* 0x000fe4000372e170 */
[----:B0-----:R-:W-:Y:S01]  /*12340*/  ISETP.NE.AND P0, PT, R0, 0x1, PT ;  /* 0x000000010000780c */ /* 0x001fe20003f05270 */
[----:B------:R-:W-:-:S12]  /*12350*/  IMAD.MOV.U32 R0, RZ, RZ, R18 ;  /* 0x000000ffff007224 */ /* 0x000fd800078e0012 */
[----:B------:R-:W0:Y:S08]  /*12360*/  @P0 LDC R5, c[0x0][0x42c] ;  /* 0x00010b00ff050b82 */ /* 0x000e300000000800 */
[----:B------:R-:W3:Y:S01]  /*12370*/  @P0 LDC R4, c[0x0][0x430] ;  /* 0x00010c00ff040b82 */ /* 0x000ee20000000800 */
[----:B0-----:R-:W-:-:S05]  /*12380*/  @P0 IMAD.HI.U32 R5, R18, R5, RZ ;  /* 0x0000000512050227 */ /* 0x001fca00078e00ff */
[----:B---3--:R-:W-:Y:S02]  /*12390*/  @P0 SHF.R.U32.HI R0, RZ, R4, R5 ;  /* 0x00000004ff000219 */ /* 0x008fe40000011605 */
[----:B------:R-:W-:-:S04]  /*123a0*/  ISETP.NE.U32.AND P0, PT, RZ, UR4, PT ;  /* 0x00000004ff007c0c */ /* 0x000fc8000bf05070 */
[----:B------:R-:W-:-:S04]  /*123b0*/  ISETP.NE.AND.EX P0, PT, RZ, UR5, PT, P0 ;  /* 0x00000005ff007c0c */ /* 0x000fc8000bf05300 */
[----:B--2---:R-:W-:-:S09]  /*123c0*/  SEL R8, R21, RZ, !P0 ;  /* 0x000000ff15087207 */ /* 0x004fd20004000000 */
.L_x_481:
        /* <DEDUP_REMOVED lines=17> */
.L_x_593:
[----:B------:R-:W2:Y:S01]  /*124e0*/  LDL R4, [R1+0x4] ;  /* 0x0000040001047983 */ /* 0x000ea20000100800 */
[----:B------:R-:W-:Y:S01]  /*124f0*/  UMOV UR4, 0xffffffff ;  /* 0xffffffff00047882 */ /* 0x000fe20000000000 */
[----:B------:R-:W-:Y:S01]  /*12500*/  SHF.R.S32.HI R11, RZ, 0x1f, R6 ;  /* 0x0000001fff0b7819 */ /* 0x000fe20000011406 */
[----:B--2---:R-:W-:Y:S01]  /*12510*/  VIADD R9, R4, 0xffffffff ;  /* 0xffffffff04097836 */ /* 0x004fe20000000000 */
[----:B------:R-:W-:Y:S06]  /*12520*/  BRA.DIV UR4, `(.L_x_483) ;  /* 0x0000003604487947 */ /* 0x000fec000b800000 */
[----:B------:R-:W-:-:S13]  /*12530*/  ELECT P6, URZ, PT ;  /* 0x00000000003f782f */ /* 0x000fda00038c0000 */
.L_x_596:
[----:B------:R-:W-:Y:S05]  /*12540*/  @!P6 BRA `(.L_x_484) ;  /* 0x0000000000cce947 */ /* 0x000fea0003800000 */
[----:B------:R-:W-:Y:S02]  /*12550*/  ISETP.NE.U32.AND P0, PT, R2, RZ, PT ;  /* 0x000000ff0200720c */ /* 0x000fe40003f05070 */
[----:B------:R-:W-:Y:S02]  /*12560*/  MOV R25, R9 ;  /* 0x0000000900197202 */ /* 0x000fe40000000f00 */
[----:B------:R-:W-:-:S13]  /*12570*/  ISETP.NE.AND.EX P0, PT, R3, RZ, PT, P0 ;  /* 0x000000ff0300720c */ /* 0x000fda0003f05300 */
[----:B------:R-:W-:Y:S05]  /*12580*/  @!P0 BRA `(.L_x_485) ;  /* 0x0000000000448947 */ /* 0x000fea0003800000 */
[----:B------:R-:W0:Y:S01]  /*12590*/  LDC R10, c[0x0][0x41c] ;  /* 0x00010700ff0a7b82 */ /* 0x000e220000000800 */
[----:B------:R-:W-:Y:S02]  /*125a0*/  ULDC.64 UR4, c[0x0][0x408] ;  /* 0x0001020000047ab9 */ /* 0x000fe40000000a00 */
[----:B------:R-:W-:-:S04]  /*125b0*/  IMAD R7, R11, UR4, RZ ;  /* 0x000000040b077c24 */ /* 0x000fc8000f8e02ff */
[----:B------:R-:W-:Y:S01]  /*125c0*/  IMAD R7, R6, UR5, R7 ;  /* 0x0000000506077c24 */ /* 0x000fe2000f8e0207 */
[----:B0-----:R-:W-:-:S13]  /*125d0*/  ISETP.NE.AND P0, PT, R10, 0x1, PT ;  /* 0x000000010a00780c */ /* 0x001fda0003f05270 */
[----:B------:R-:W0:Y:S02]  /*125e0*/  @P0 LDC.64 R4, c[0x0][0x420] ;  /* 0x00010800ff040b82 */ /* 0x000e240000000a00 */
[----:B0-----:R-:W-:-:S04]  /*125f0*/  @P0 IMAD.HI.U32 R12, R9, R4, RZ ;  /* 0x00000004090c0227 */ /* 0x001fc800078e00ff */
[----:B------:R-:W-:Y:S01]  /*12600*/  IMAD.MOV.U32 R4, RZ, RZ, R9 ;  /* 0x000000ffff047224 */ /* 0x000fe200078e0009 */
[----:B------:R-:W-:-:S04]  /*12610*/  @P0 SHF.R.U32.HI R4, RZ, R5, R12 ;  /* 0x00000005ff040219 */ /* 0x000fc8000001160c */
[--C-:B------:R-:W-:Y:S01]  /*12620*/  SHF.R.S32.HI R5, RZ, 0x1f, R4.reuse ;  /* 0x0000001fff057819 */ /* 0x100fe20000011404 */
[--C-:B------:R-:W-:Y:S02]  /*12630*/  IMAD.MOV R25, RZ, RZ, -R4.reuse ;  /* 0x000000ffff197224 */ /* 0x100fe400078e0a04 */
[----:B------:R-:W-:-:S04]  /*12640*/  IMAD.WIDE.U32 R4, R6, UR4, R4 ;  /* 0x0000000406047c25 */ /* 0x000fc8000f8e0004 */
[----:B------:R-:W-:Y:S01]  /*12650*/  IMAD.IADD R7, R5, 0x1, R7 ;  /* 0x0000000105077824 */ /* 0x000fe200078e0207 */
[----:B------:R-:W-:Y:S01]  /*12660*/  LEA R12, P0, R4, R2, 0x2 ;  /* 0x00000002040c7211 */ /* 0x000fe200078010ff */
[----:B------:R-:W-:-:S03]  /*12670*/  IMAD R25, R10, R25, R9 ;  /* 0x000000190a197224 */ /* 0x000fc600078e0209 */
[----:B------:R-:W-:-:S05]  /*12680*/  LEA.HI.X R13, R4, R3, R7, 0x2, P0 ;  /* 0x00000003040d7211 */ /* 0x000fca00000f1407 */
[----:B------:R0:W5:Y:S04]  /*12690*/  LDG.E R7, desc[UR56][R12.64] ;  /* 0x000000380c077981 */ /* 0x000168000c1e1900 */
.L_x_485:
[----:B------:R-:W-:Y:S01]  /*126a0*/  IMAD R5, R22, 0x8, R28 ;  /* 0x0000000816057824 */ /* 0x000fe200078e021c */
[----:B------:R-:W-:-:S04]  /*126b0*/  SHF.L.U32 R4, R24, 0x1f, RZ ;  /* 0x0000001f18047819 */ /* 0x000fc800000006ff */
[----:B------:R-:W2:Y:S02]  /*126c0*/  SYNCS.PHASECHK.TRANS64.TRYWAIT P0, [R5+URZ+0x30840], R4 ;  /* 0x03084004050075a7 */ /* 0x000ea4000800017f */
[----:B--2---:R-:W-:Y:S05]  /*126d0*/  @!P0 BRA `(.L_x_486) ;  /* 0x0000003000fc8947 */ /* 0x004fea0003800000 */
.L_x_597:
        /* <DEDUP_REMOVED lines=9> */
.L_x_487:
        /* <DEDUP_REMOVED lines=17> */
.L_x_484:
        /* <DEDUP_REMOVED lines=14> */
[----:B------:R-:W-:Y:S01]  /*12960*/  @P0 MOV R5, 0x6000 ;  /* 0x0000600000050802 */ /* 0x000fe20000000f00 */
        /* <DEDUP_REMOVED lines=12> */
.L_x_598:
[----:B------:R-:W-:Y:S05]  /*12a30*/  BSYNC B0 ;  /* 0x0000000000007941 */ /* 0x000fea0003800000 */
.L_x_488:
[----:B------:R-:W3:Y:S01]  /*12a40*/  LDL.LU R4, [R1+0x14] ;  /* 0x0000140001047983 */ /* 0x000ee20000300800 */
[----:B------:R-:W-:Y:S01]  /*12a50*/  BSSY B0, `(.L_x_490) ;  /* 0x000012b000007945 */ /* 0x000fe20003800000 */
[----:B---3--:R-:W-:-:S13]  /*12a60*/  ISETP.GE.AND P0, PT, R4, 0xc1, PT ;  /* 0x000000c10400780c */ /* 0x008fda0003f06270 */
[----:B------:R-:W-:Y:S05]  /*12a70*/  @!P0 BRA `(.L_x_491) ;  /* 0x0000001000a08947 */ /* 0x000fea0003800000 */
[----:B------:R-:W0:Y:S01]  /*12a80*/  LDL R8, [R1+0x4] ;  /* 0x0000040001087983 */ /* 0x000e220000100800 */
[----:B------:R-:W-:Y:S01]  /*12a90*/  IMAD.MOV.U32 R4, RZ, RZ, 0x1 ;  /* 0x00000001ff047424 */ /* 0x000fe200078e00ff */
[----:B------:R-:W-:Y:S01]  /*12aa0*/  BSSY B1, `(.L_x_492) ;  /* 0x0000067000017945 */ /* 0x000fe20003800000 */
[----:B0-----:R-:W-:-:S05]  /*12ab0*/  IMAD.MOV R13, RZ, RZ, -R8 ;  /* 0x000000ffff0d7224 */ /* 0x001fca00078e0a08 */
[----:B------:R-:W-:-:S05]  /*12ac0*/  VIADDMNMX R13, R13, R4, 0xffffffff, !PT ;  /* 0xffffffff0d0d7446 */ /* 0x000fca0007800104 */
[C---:B------:R-:W-:Y:S01]  /*12ad0*/  IMAD.IADD R4, R8.reuse, 0x1, R13 ;  /* 0x0000000108047824 */ /* 0x040fe200078e020d */
[----:B------:R-:W-:-:S04]  /*12ae0*/  IADD3 R8, R8, -0x2, RZ ;  /* 0xfffffffe08087810 */ /* 0x000fc80007ffe0ff */
[----:B------:R-:W-:-:S04]  /*12af0*/  LOP3.LUT R4, R4, 0x1, RZ, 0xc0, !PT ;  /* 0x0000000104047812 */ /* 0x000fc800078ec0ff */
[----:B------:R-:W-:-:S13]  /*12b00*/  ISETP.NE.U32.AND P0, PT, R4, 0x1, PT ;  /* 0x000000010400780c */ /* 0x000fda0003f05070 */
[----:B------:R-:W-:Y:S05]  /*12b10*/  @P0 BRA `(.L_x_493) ;  /* 0x00000004007c0947 */ /* 0x000fea0003800000 */
[----:B------:R-:W-:Y:S01]  /*12b20*/  VIADD R10, R22, 0x1 ;  /* 0x00000001160a7836 */ /* 0x000fe20000000000 */
[----:B------:R-:W-:Y:S04]  /*12b30*/  BSSY B2, `(.L_x_494) ;  /* 0x0000059000027945 */ /* 0x000fe80003800000 */
[----:B------:R-:W-:-:S04]  /*12b40*/  ISETP.NE.AND P0, PT, R10, 0x2, PT ;  /* 0x000000020a00780c */ /* 0x000fc80003f05270 */
[----:B--2---:R-:W-:Y:S02]  /*12b50*/  SEL R5, RZ, 0x1, P0 ;  /* 0x00000001ff057807 */ /* 0x004fe40000000000 */
        /* <DEDUP_REMOVED lines=21> */
[----:B------:R-:W-:Y:S02]  /*12cb0*/  LEA.HI.X R3, R4, R3, R15, 0x2, P0 ;  /* 0x0000000304037211 */ /* 0x000fe400000f140f */
[----:B------:R-:W-:-:S05]  /*12cc0*/  IADD3 R4, -R12, RZ, RZ ;  /* 0x000000ff0c047210 */ /* 0x000fca0007ffe1ff */
[----:B------:R-:W-:Y:S02]  /*12cd0*/  IMAD R8, R17, R4, R8 ;  /* 0x0000000411087224 */ /* 0x000fe400078e0208 */
[----:B------:R0:W5:Y:S05]  /*12ce0*/  LDG.E R4, desc[UR56][R2.64] ;  /* 0x0000003802047981 */ /* 0x00016a000c1e1900 */
.L_x_496:
[----:B0-----:R-:W-:Y:S01]  /*12cf0*/  IMAD R3, R10, 0x8, R28 ;  /* 0x000000080a037824 */ /* 0x001fe200078e021c */
[----:B------:R-:W-:-:S04]  /*12d00*/  SHF.L.U32 R2, R14, 0x1f, RZ ;  /* 0x0000001f0e027819 */ /* 0x000fc800000006ff */
[----:B------:R-:W0:Y:S02]  /*12d10*/  SYNCS.PHASECHK.TRANS64.TRYWAIT P0, [R3+URZ+0x30840], R2 ;  /* 0x03084002030075a7 */ /* 0x000e24000800017f */
[----:B0-----:R-:W-:Y:S05]  /*12d20*/  @!P0 BRA `(.L_x_497) ;  /* 0x0000002c00908947 */ /* 0x001fea0003800000 */
.L_x_599:
[----:B------:R-:W2:Y:S02]  /*12d30*/  S2R R5, SR_TID.X ;  /* 0x0000000000057919 */ /* 0x000ea40000002100 */
        /* <DEDUP_REMOVED lines=8> */
.L_x_498:
        /* <DEDUP_REMOVED lines=21> */
.L_x_600:
[----:B------:R-:W-:Y:S05]  /*12f10*/  @P1 BRA `(.L_x_500) ;  /* 0x0000000000181947 */ /* 0x000fea0003800000 */
[----:B------:R-:W-:Y:S01]  /*12f20*/  ISETP.NE.AND P0, PT, R29, RZ, PT ;  /* 0x000000ff1d00720c */ /* 0x000fe20003f05270 */
[----:B------:R-:W-:Y:S01]  /*12f30*/  IMAD.MOV.U32 R3, RZ, RZ, 0x6000 ;  /* 0x00006000ff037424 */ /* 0x000fe200078e00ff */
[----:B0-----:R-:W-:-:S04]  /*12f40*/  LEA R2, R22, R28, 0x3 ;  /* 0x0000001c16027211 */ /* 0x001fc800078e18ff */
[----:B------:R2:W-:Y:S07]  /*12f50*/  SYNCS.ARRIVE.TRANS64 RZ, [R2+URZ+0x30850], R3 ;  /* 0x0308500302ff79a7 */ /* 0x0005ee000800003f */
[----:B------:R-:W-:Y:S05]  /*12f60*/  @!P0 BRA `(.L_x_500) ;  /* 0x0000000000048947 */ /* 0x000fea0003800000 */
[----:B------:R-:W-:Y:S01]  /*12f70*/  BPT.TRAP 0x1 ;  /* 0x000000040000795c */ /* 0x000fe20000300000 */
.L_x_500:
        /* <DEDUP_REMOVED lines=20> */
.L_x_495:
[----:B------:R-:W-:Y:S05]  /*130c0*/  BSYNC B2 ;  /* 0x0000000000027941 */ /* 0x000fea0003800000 */
.L_x_494:
[----:B------:R-:W2:Y:S01]  /*130d0*/  LDL.LU R2, [R1+0x4] ;  /* 0x0000040001027983 */ /* 0x000ea20000300800 */
[----:B------:R-:W-:Y:S02]  /*130e0*/  IMAD.MOV.U32 R22, RZ, RZ, R10 ;  /* 0x000000ffff167224 */ /* 0x000fe400078e000a */
[----:B------:R-:W-:Y:S01]  /*130f0*/  IMAD.MOV.U32 R24, RZ, RZ, R14 ;  /* 0x000000ffff187224 */ /* 0x000fe200078e000e */
[----:B--2---:R-:W-:-:S07]  /*13100*/  IADD3 R8, R2, -0x3, RZ ;  /* 0xfffffffd02087810 */ /* 0x004fce0007ffe0ff */
.L_x_493:
[----:B------:R-:W-:Y:S05]  /*13110*/  BSYNC B1 ;  /* 0x0000000000017941 */ /* 0x000fea0003800000 */
.L_x_492:
[----:B------:R-:W-:-:S05]  /*13120*/  IMAD.MOV R2, RZ, RZ, -R13 ;  /* 0x000000ffff027224 */ /* 0x000fca00078e0a0d */
[----:B------:R-:W-:-:S13]  /*13130*/  ISETP.NE.AND P0, PT, R9, R2, PT ;  /* 0x000000020900720c */ /* 0x000fda0003f05270 */
[----:B------:R-:W-:Y:S05]  /*13140*/  @!P0 BRA `(.L_x_491) ;  /* 0x0000000800ec8947 */ /* 0x000fea0003800000 */
[----:B------:R-:W-:-:S07]  /*13150*/  IMAD.MOV.U32 R4, RZ, RZ, R7 ;  /* 0x000000ffff047224 */ /* 0x000fce00078e0007 */
.L_x_515:
[----:B------:R-:W-:Y:S01]  /*13160*/  IADD3 R9, R22, 0x1, RZ ;  /* 0x0000000116097810 */ /* 0x000fe20007ffe0ff */
        /* <DEDUP_REMOVED lines=8> */
[----:B------:R-:W-:Y:S01]  /*131f0*/  IMAD.MOV.U32 R12, RZ, RZ, R8 ;  /* 0x000000ffff0c7224 */ /* 0x000fe200078e0008 */
        /* <DEDUP_REMOVED lines=17> */
[----:B------:R-:W-:Y:S02]  /*13310*/  LEA.HI.X R5, R2, UR5, R3, 0x2, P0 ;  /* 0x0000000502057c11 */ /* 0x000fe400080f1403 */
[----:B------:R-:W-:-:S03]  /*13320*/  IADD3 R3, -R13, RZ, RZ ;  /* 0x000000ff0d037210 */ /* 0x000fc60007ffe1ff */
[----:B------:R0:W5:Y:S02]  /*13330*/  LDG.E R4, desc[UR56][R4.64] ;  /* 0x0000003804047981 */ /* 0x000164000c1e1900 */
[----:B------:R-:W-:-:S07]  /*13340*/  IMAD R12, R12, R3, R8 ;  /* 0x000000030c0c7224 */ /* 0x000fce00078e0208 */
.L_x_503:
[----:B------:R-:W-:Y:S01]  /*13350*/  IMAD R3, R9, 0x8, R28 ;  /* 0x0000000809037824 */ /* 0x000fe200078e021c */
[----:B------:R-:W-:-:S04]  /*13360*/  SHF.L.U32 R2, R10, 0x1f, RZ ;  /* 0x0000001f0a027819 */ /* 0x000fc800000006ff */
[----:B------:R-:W3:Y:S02]  /*13370*/  SYNCS.PHASECHK.TRANS64.TRYWAIT P0, [R3+URZ+0x30840], R2 ;  /* 0x03084002030075a7 */ /* 0x000ee4000800017f */
[----:B---3--:R-:W-:Y:S05]  /*13380*/  @!P0 BRA `(.L_x_504) ;  /* 0x0000002800208947 */ /* 0x008fea0003800000 */
.L_x_601:
        /* <DEDUP_REMOVED lines=9> */
.L_x_505:
        /* <DEDUP_REMOVED lines=21> */
.L_x_602:
[----:B------:R-:W-:Y:S05]  /*13570*/  @P0 BRA `(.L_x_507) ;  /* 0x0000000000140947 */ /* 0x000fea0003800000 */
[----:B------:R-:W-:Y:S02]  /*13580*/  ISETP.NE.AND P1, PT, R29, RZ, PT ;  /* 0x000000ff1d00720c */ /* 0x000fe40003f25270 */
[----:B------:R-:W-:-:S04]  /*13590*/  MOV R2, 0x6000 ;  /* 0x0000600000027802 */ /* 0x000fc80000000f00 */
[----:B------:R2:W-:Y:S07]  /*135a0*/  SYNCS.ARRIVE.TRANS64 RZ, [R3+URZ+0x50], R2 ;  /* 0x0000500203ff79a7 */ /* 0x0005ee000800003f */
[----:B------:R-:W-:Y:S05]  /*135b0*/  @!P1 BRA `(.L_x_507) ;  /* 0x0000000000049947 */ /* 0x000fea0003800000 */
[----:B------:R-:W-:Y:S01]  /*135c0*/  BPT.TRAP 0x1 ;  /* 0x000000040000795c */ /* 0x000fe20000300000 */
.L_x_507:
        /* <DEDUP_REMOVED lines=19> */
.L_x_502:
[----:B------:R-:W-:Y:S05]  /*13700*/  BSYNC B1 ;  /* 0x0000000000017941 */ /* 0x000fea0003800000 */
.L_x_501:
[----:B------:R-:W-:Y:S01]  /*13710*/  VIADD R22, R9, 0x1 ;  /* 0x0000000109167836 */ /* 0x000fe20000000000 */
[----:B------:R-:W-:Y:S04]  /*13720*/  BSSY B1, `(.L_x_508) ;  /* 0x0000059000017945 */ /* 0x000fe80003800000 */
[----:B------:R-:W-:-:S04]  /*13730*/  ISETP.NE.AND P0, PT, R22, 0x2, PT ;  /* 0x000000021600780c */ /* 0x000fc80003f05270 */
[----:B0-2---:R-:W-:Y:S02]  /*13740*/  SEL R3, RZ, 0x1, P0 ;  /* 0x00000001ff037807 */ /* 0x005fe40000000000 */
        /* <DEDUP_REMOVED lines=9> */
[----:B------:R-:W-:Y:S01]  /*137e0*/  MOV R14, R13 ;  /* 0x0000000d000e7202 */ /* 0x000fe20000000f00 */
        /* <DEDUP_REMOVED lines=12> */
[----:B------:R-:W-:Y:S01]  /*138b0*/  LEA.HI.X R5, R2, UR5, R3, 0x2, P0 ;  /* 0x0000000502057c11 */ /* 0x000fe200080f1403 */
[----:B------:R-:W-:-:S04]  /*138c0*/  IMAD.MOV R2, RZ, RZ, -R14 ;  /* 0x000000ffff027224 */ /* 0x000fc800078e0a0e */
[----:B------:R0:W5:Y:S01]  /*138d0*/  LDG.E R4, desc[UR56][R4.64] ;  /* 0x0000003804047981 */ /* 0x000162000c1e1900 */
[----:B------:R-:W-:-:S07]  /*138e0*/  IMAD R13, R12, R2, R13 ;  /* 0x000000020c0d7224 */ /* 0x000fce00078e020d */
.L_x_510:
[----:B------:R-:W-:Y:S01]  /*138f0*/  IMAD R2, R22, 0x8, R28 ;  /* 0x0000000816027824 */ /* 0x000fe200078e021c */
[----:B------:R-:W-:-:S04]  /*13900*/  SHF.L.U32 R3, R24, 0x1f, RZ ;  /* 0x0000001f18037819 */ /* 0x000fc800000006ff */
[----:B------:R-:W2:Y:S02]  /*13910*/  SYNCS.PHASECHK.TRANS64.TRYWAIT P0, [R2+URZ+0x30840], R3 ;  /* 0x03084003020075a7 */ /* 0x000ea4000800017f */
[----:B--2---:R-:W-:Y:S05]  /*13920*/  @!P0 BRA `(.L_x_511) ;  /* 0x0000002000e08947 */ /* 0x004fea0003800000 */
.L_x_603:
[----:B0-----:R-:W0:Y:S02]  /*13930*/  S2R R5, SR_TID.X ;  /* 0x0000000000057919 */ /* 0x001e240000002100 */
[----:B0-----:R-:W-:-:S04]  /*13940*/  LOP3.LUT R5, R5, 0x7f, RZ, 0xc0, !PT ;  /* 0x0000007f05057812 */ /* 0x001fc800078ec0ff */
[----:B------:R-:W-:-:S13]  /*13950*/  ISETP.NE.AND P0, PT, R5, RZ, PT ;  /* 0x000000ff0500720c */ /* 0x000fda0003f05270 */
[----:B------:R-:W-:Y:S05]  /*13960*/  @P0 BRA `(.L_x_512) ;  /* 0x0000000000140947 */ /* 0x000fea0003800000 */
[----:B------:R-:W-:Y:S02]  /*13970*/  ISETP.NE.AND P1, PT, R29, RZ, PT ;  /* 0x000000ff1d00720c */ /* 0x000fe40003f25270 */
[----:B--2---:R-:W-:-:S04]  /*13980*/  MOV R3, 0x6000 ;  /* 0x0000600000037802 */ /* 0x004fc80000000f00 */
[----:B------:R0:W-:Y:S07]  /*13990*/  SYNCS.ARRIVE.TRANS64 RZ, [R2+URZ+0x30830], R3 ;  /* 0x0308300302ff79a7 */ /* 0x0001ee000800003f */
[----:B------:R-:W-:Y:S05]  /*139a0*/  @!P1 BRA `(.L_x_512) ;  /* 0x0000000000049947 */ /* 0x000fea0003800000 */
[----:B------:R-:W-:Y:S01]  /*139b0*/  BPT.TRAP 0x1 ;  /* 0x000000040000795c */ /* 0x000fe20000300000 */
.L_x_512:
[----:B0-2---:R-:W-:Y:S01]  /*139c0*/  IMAD R2, R22, 0x6000, R28 ;  /* 0x0000600016027824 */ /* 0x005fe200078e021c */
[----:B------:R-:W-:Y:S01]  /*139d0*/  R2UR UR11, R13 ;  /* 0x000000000d0b72ca */ /* 0x000fe200000e0000 */
[----:B------:R-:W-:Y:S01]  /*139e0*/  UIADD3 UR6, UP0, UR38, 0x370, URZ ;  /* 0x0000037026067890 */ /* 0x000fe2000ff1e03f */
[----:B------:R-:W-:Y:S01]  /*139f0*/  R2UR UR4, R23 ;  /* 0x00000000170472ca */ /* 0x000fe200000e0000 */
[----:B------:R-:W-:Y:S01]  /*13a00*/  UMOV UR5, 0x14f00000 ;  /* 0x14f0000000057882 */ /* 0x000fe20000000000 */
[----:B------:R-:W-:Y:S01]  /*13a10*/  R2UR UR8, R2 ;  /* 0x00000000020872ca */ /* 0x000fe200000e0000 */
[----:B------:R-:W-:Y:S01]  /*13a20*/  VIADD R2, R28, 0x30800 ;  /* 0x000308001c027836 */ /* 0x000fe20000000000 */
[----:B------:R-:W-:Y:S01]  /*13a30*/  R2UR UR12, R0 ;  /* 0x00000000000c72ca */ /* 0x000fe200000e0000 */
[----:B------:R-:W-:Y:S01]  /*13a40*/  UIADD3.X UR7, URZ, UR39, URZ, UP0, !UPT ;  /* 0x000000273f077290 */ /* 0x000fe200087fe43f */
[----:B-----5:R-:W-:Y:S01]  /*13a50*/  R2UR UR13, R4 ;  /* 0x00000000040d72ca */ /* 0x020fe200000e0000 */
[--C-:B------:R-:W-:Y:S01]  /*13a60*/  IMAD R3, R22, 0x8, R2.reuse ;  /* 0x0000000816037824 */ /* 0x100fe200078e0202 */
[----:B------:R-:W-:Y:S01]  /*13a70*/  UMOV UR10, URZ ;  /* 0x0000003f000a7c82 */ /* 0x000fe20008000000 */
[----:B------:R-:W-:-:S03]  /*13a80*/  IMAD R2, R9, 0x8, R2 ;  /* 0x0000000809027824 */ /* 0x000fc600078e0202 */
[----:B------:R-:W-:Y:S01]  /*13a90*/  R2UR UR9, R3 ;  /* 0x00000000030972ca */ /* 0x000fe200000e0000 */
[----:B------:R-:W-:Y:S01]  /*13aa0*/  UIMAD UR11, UR11, 0xc0, UR4 ;  /* 0x000000c00b0b78a4 */ /* 0x000fe2000f8e0204 */
[----:B------:R-:W-:Y:S01]  /*13ab0*/  SHF.L.U32 R3, R10, 0x1f, RZ ;  /* 0x0000001f0a037819 */ /* 0x000fe200000006ff */
[----:B------:R-:W-:Y:S01]  /*13ac0*/  UIADD3 UR8, UR8, 0x12400, URZ ;  /* 0x0001240008087890 */ /* 0x000fe2000fffe03f */
[----:B------:R-:W-:-:S09]  /*13ad0*/  UMOV UR4, 0x0 ;  /* 0x0000000000047882 */ /* 0x000fd20000000000 */
[----:B------:R-:W-:-:S09]  /*13ae0*/  UIADD3 UR9, UR9, 0x30, URZ ;  /* 0x0000003009097890 */ /* 0x000fd2000fffe03f */
[----:B------:R0:W-:Y:S01]  /*13af0*/  UTMALDG.4D [UR8], [UR6], desc[UR4] ;  /* 0x00000408060075b4 */ /* 0x0001e20008019000 */
[----:B------:R-:W2:Y:S02]  /*13b00*/  SYNCS.PHASECHK.TRANS64.TRYWAIT P1, [R2+URZ+0x60], R3 ;  /* 0x00006003020075a7 */ /* 0x000ea4000802017f */
[----:B0-2---:R-:W-:Y:S05]  /*13b10*/  @!P1 BRA `(.L_x_513) ;  /* 0x0000002000789947 */ /* 0x005fea0003800000 */
.L_x_604:
[----:B------:R-:W-:Y:S05]  /*13b20*/  @P0 BRA `(.L_x_514) ;  /* 0x0000000000140947 */ /* 0x000fea0003800000 */
[----:B------:R-:W-:Y:S01]  /*13b30*/  ISETP.NE.AND P1, PT, R29, RZ, PT ;  /* 0x000000ff1d00720c */ /* 0x000fe20003f25270 */
[----:B0-----:R-:W-:-:S04]  /*13b40*/  IMAD.MOV.U32 R3, RZ, RZ, 0x6000 ;  /* 0x00006000ff037424 */ /* 0x001fc800078e00ff */
[----:B------:R2:W-:Y:S08]  /*13b50*/  SYNCS.ARRIVE.TRANS64 RZ, [R2+URZ+0x50], R3 ;  /* 0x0000500302ff79a7 */ /* 0x0005f0000800003f */
[----:B------:R-:W-:Y:S05]  /*13b60*/  @!P1 BRA `(.L_x_514) ;  /* 0x0000000000049947 */ /* 0x000fea0003800000 */
[----:B------:R-:W-:Y:S01]  /*13b70*/  BPT.TRAP 0x1 ;  /* 0x000000040000795c */ /* 0x000fe20000300000 */
.L_x_514:
        /* <DEDUP_REMOVED lines=11> */
[----:B------:R-:W-:-:S02]  /*13c30*/  R2UR UR12, R0 ;  /* 0x00000000000c72ca */ /* 0x000fc400000e0000 */
[----:B------:R-:W-:-:S03]  /*13c40*/  MOV R25, R13 ;  /* 0x0000000d00197202 */ /* 0x000fc60000000f00 */
[----:B------:R-:W-:Y:S02]  /*13c50*/  UIADD3 UR9, UR9, 0x50, URZ ;  /* 0x0000005009097890 */ /* 0x000fe4000fffe03f */
[----:B------:R-:W-:Y:S02]  /*13c60*/  UIADD3 UR8, UR8, 0x400, URZ ;  /* 0x0000040008087890 */ /* 0x000fe4000fffe03f */
[----:B------:R-:W-:-:S03]  /*13c70*/  UIMAD UR11, UR11, 0xc0, UR4 ;  /* 0x000000c00b0b78a4 */ /* 0x000fc6000f8e0204 */
[----:B------:R-:W-:-:S06]  /*13c80*/  UMOV UR4, 0x0 ;  /* 0x0000000000047882 */ /* 0x000fcc0000000000 */
[----:B------:R3:W-:Y:S02]  /*13c90*/  UTMALDG.4D [UR8], [UR6], desc[UR4] ;  /* 0x00000408060075b4 */ /* 0x0007e40008019000 */
[----:B---3--:R-:W-:Y:S01]  /*13ca0*/  NOP ;  /* 0x0000000000007918 */ /* 0x008fe20000000000 */
.L_x_509:
[----:B------:R-:W-:Y:S05]  /*13cb0*/  BSYNC B1 ;  /* 0x0000000000017941 */ /* 0x000fea0003800000 */
.L_x_508:
[C---:B------:R-:W-:Y:S01]  /*13cc0*/  ISETP.GT.AND P0, PT, R8.reuse, 0x1, PT ;  /* 0x000000010800780c */ /* 0x040fe20003f04270 */
[----:B0-2---:R-:W-:-:S04]  /*13cd0*/  VIADD R2, R8, 0xfffffffe ;  /* 0xfffffffe08027836 */ /* 0x005fc80000000000 */
[----:B------:R-:W-:-:S08]  /*13ce0*/  IMAD.MOV.U32 R8, RZ, RZ, R2 ;  /* 0x000000ffff087224 */ /* 0x000fd000078e0002 */
[----:B------:R-:W-:Y:S05]  /*13cf0*/  @P0 BRA `(.L_x_515) ;  /* 0xfffffff400180947 */ /* 0x000fea000383ffff */
.L_x_491:
[----:B------:R-:W-:Y:S05]  /*13d00*/  BSYNC B0 ;  /* 0x0000000000007941 */ /* 0x000fea0003800000 */
.L_x_490:
        /* <DEDUP_REMOVED lines=15> */
.L_x_517:
[----:B------:R-:W-:Y:S05]  /*13e00*/  BSYNC B0 ;  /* 0x0000000000007941 */ /* 0x000fea0003800000 */
.L_x_516:
[----:B------:R-:W-:Y:S04]  /*13e10*/  BSSY B0, `(.L_x_518) ;  /* 0x0000020000007945 */ /* 0x000fe80003800000 */
[----:B------:R-:W-:Y:S05]  /*13e20*/  @!P6 BRA `(.L_x_519) ;  /* 0x000000000078e947 */ /* 0x000fea0003800000 */
[----:B------:R-:W-:Y:S01]  /*13e30*/  IMAD R3, R22, 0x8, R28 ;  /* 0x0000000816037824 */ /* 0x000fe200078e021c */
[----:B------:R-:W-:-:S04]  /*13e40*/  SHF.L.U32 R2, R24, 0x1f, RZ ;  /* 0x0000001f18027819 */ /* 0x000fc800000006ff */
[----:B------:R-:W3:Y:S02]  /*13e50*/  SYNCS.PHASECHK.TRANS64.TRYWAIT P0, [R3+URZ+0x30860], R2 ;  /* 0x03086002030075a7 */ /* 0x000ee4000800017f */
[----:B---3--:R-:W-:Y:S05]  /*13e60*/  @!P0 BRA `(.L_x_520) ;  /* 0x0000001c00b88947 */ /* 0x008fea0003800000 */
.L_x_605:
[----:B------:R-:W4:Y:S02]  /*13e70*/  S2R R4, SR_TID.X ;  /* 0x0000000000047919 */ /* 0x000f240000002100 */
[----:B----4-:R-:W-:-:S04]  /*13e80*/  LOP3.LUT R4, R4, 0x7f, RZ, 0xc0, !PT ;  /* 0x0000007f04047812 */ /* 0x010fc800078ec0ff */
[----:B------:R-:W-:-:S13]  /*13e90*/  ISETP.NE.AND P0, PT, R4, RZ, PT ;  /* 0x000000ff0400720c */ /* 0x000fda0003f05270 */
[----:B------:R-:W-:Y:S05]  /*13ea0*/  @P0 BRA `(.L_x_521) ;  /* 0x0000000000140947 */ /* 0x000fea0003800000 */
[----:B------:R-:W-:Y:S02]  /*13eb0*/  ISETP.NE.AND P1, PT, R29, RZ, PT ;  /* 0x000000ff1d00720c */ /* 0x000fe40003f25270 */
[----:B---3--:R-:W-:-:S04]  /*13ec0*/  MOV R2, 0x6000 ;  /* 0x0000600000027802 */ /* 0x008fc80000000f00 */
[----:B------:R4:W-:Y:S07]  /*13ed0*/  SYNCS.ARRIVE.TRANS64 RZ, [R3+URZ+0x30850], R2 ;  /* 0x0308500203ff79a7 */ /* 0x0009ee000800003f */
[----:B------:R-:W-:Y:S05]  /*13ee0*/  @!P1 BRA `(.L_x_521) ;  /* 0x0000000000049947 */ /* 0x000fea0003800000 */
[----:B------:R-:W-:Y:S01]  /*13ef0*/  BPT.TRAP 0x1 ;  /* 0x000000040000795c */ /* 0x000fe20000300000 */
.L_x_521:
        /* <DEDUP_REMOVED lines=17> */
.L_x_519:
[----:B------:R-:W-:Y:S05]  /*14010*/  BSYNC B0 ;  /* 0x0000000000007941 */ /* 0x000fea0003800000 */
.L_x_518:
[----:B------:R-:W-:-:S05]  /*14020*/  VIADD R22, R22, 0x1 ;  /* 0x0000000116167836 */ /* 0x000fca0000000000 */
[----:B------:R-:W-:-:S04]  /*14030*/  ISETP.NE.AND P0, PT, R22, 0x2, PT ;  /* 0x000000021600780c */ /* 0x000fc80003f05270 */
[----:B---34-:R-:W-:Y:S02]  /*14040*/  SEL R3, RZ, 0x1, P0 ;  /* 0x00000001ff037807 */ /* 0x018fe40000000000 */
[----:B------:R-:W-:Y:S02]  /*14050*/  SEL R22, R22, RZ, P0 ;  /* 0x000000ff16167207 */ /* 0x000fe40000000000 */
[----:B------:R-:W-:-:S07]  /*14060*/  LOP3.LUT R24, R24, R3, RZ, 0x3c, !PT ;  /* 0x0000000318187212 */ /* 0x000fce00078e3cff */
.L_x_477:
[----:B------:R-:W-:Y:S05]  /*14070*/  BSYNC B6 ;  /* 0x0000000000067941 */ /* 0x000fea0003800000 */
.L_x_475:
[----:B------:R-:W-:-:S03]  /*14080*/  UMOV UR4, 0xffffffff ;  /* 0xffffffff00047882 */ /* 0x000fc60000000000 */
[----:B------:R-:W-:Y:S05]  /*14090*/  BRA.DIV UR4, `(.L_x_522) ;  /* 0x0000001e04407947 */ /* 0x000fea000b800000 */
[----:B--2---:R2:W3:Y:S04]  /*140a0*/  SHFL.IDX PT, R5, R16, RZ, 0x1f ;  /* 0x00001fff10057589 */ /* 0x0044e800000e0000 */
[----:B------:R2:W4:Y:S02]  /*140b0*/  SHFL.IDX PT, R4, R16, 0x1, 0x1f ;  /* 0x00201f0010047f89 */ /* 0x00052400000e0000 */
.L_x_609:
        /* <DEDUP_REMOVED lines=8> */
[----:B-----5:R-:W0:Y:S02]  /*14140*/  LDC.64 R2, c[0x0][0xc58] ;  /* 0x00031600ff027b82 */ /* 0x020e240000000a00 */
[----:B0-----:R-:W-:-:S06]  /*14150*/  IMAD.WIDE R2, R7, 0x4, R2 ;  /* 0x0000000407027825 */ /* 0x001fcc00078e0202 */
[----:B------:R0:W5:Y:S02]  /*14160*/  LDG.E R2, desc[UR56][R2.64] ;  /* 0x0000003802027981 */ /* 0x000164000c1e1900 */
.L_x_524:
[----:B------:R-:W-:Y:S05]  /*14170*/  BSYNC B0 ;  /* 0x0000000000007941 */ /* 0x000fea0003800000 */
.L_x_523:
[----:B------:R-:W-:-:S03]  /*14180*/  UMOV UR4, 0xffffffff ;  /* 0xffffffff00047882 */ /* 0x000fc60000000000 */
[----:B------:R-:W-:Y:S05]  /*14190*/  BRA.DIV UR4, `(.L_x_525) ;  /* 0x0000001e044c7947 */ /* 0x000fea000b800000 */
[----:B-----5:R-:W0:Y:S01]  /*141a0*/  SHFL.UP PT, R14, R2, 0x1, RZ ;  /* 0x04200000020e7989 */ /* 0x020e2200000e00ff */
[C---:B------:R-:W-:Y:S02]  /*141b0*/  ISETP.NE.AND P0, PT, R29.reuse, RZ, PT ;  /* 0x000000ff1d00720c */ /* 0x040fe40003f05270 */
[C---:B------:R-:W-:Y:S02]  /*141c0*/  ISETP.GE.U32.AND P1, PT, R29.reuse, 0x2, PT ;  /* 0x000000021d00780c */ /* 0x040fe40003f26070 */
[----:B0-----:R-:W-:Y:S02]  /*141d0*/  SEL R13, R14, RZ, P0 ;  /* 0x000000ff0e0d7207 */ /* 0x001fe40000000000 */
[----:B------:R-:W-:Y:S02]  /*141e0*/  ISETP.GE.U32.AND P0, PT, R29, 0x4, PT ;  /* 0x000000041d00780c */ /* 0x000fe40003f06070 */
[----:B------:R-:W-:-:S05]  /*141f0*/  IADD3 R13, R2, R13, RZ ;  /* 0x0000000d020d7210 */ /* 0x000fca0007ffe0ff */
        /* <DEDUP_REMOVED lines=15> */
.L_x_617:
[----:B------:R-:W-:Y:S02]  /*142f0*/  ULDC UR4, c[0x0][0xc10] ;  /* 0x0003040000047ab9 */ /* 0x000fe40000000800 */
[----:B--2---:R-:W-:-:S05]  /*14300*/  MOV R16, UR4 ;  /* 0x0000000400107c02 */ /* 0x004fca0008000f00 */
[----:B0-----:R-:W-:-:S04]  /*14310*/  IMAD R7, R14, R16, RZ ;  /* 0x000000100e077224 */ /* 0x001fc800078e02ff */
[----:B----4-:R-:W-:-:S05]  /*14320*/  IMAD.IADD R4, R4, 0x1, R7 ;  /* 0x0000000104047824 */ /* 0x010fca00078e0207 */
[----:B---3--:R-:W-:-:S13]  /*14330*/  ISETP.GT.AND P0, PT, R4, R5, PT ;  /* 0x000000050400720c */ /* 0x008fda0003f04270 */
[----:B------:R-:W-:Y:S05]  /*14340*/  @P0 BRA `(.L_x_526) ;  /* 0x0000000000ac0947 */ /* 0x000fea0003800000 */
[----:B------:R-:W0:Y:S02]  /*14350*/  LDC R0, c[0x0][0xc14] ;  /* 0x00030500ff007b82 */ /* 0x000e240000000800 */
.L_x_531:
        /* <DEDUP_REMOVED lines=12> */
.L_x_529:
[----:B------:R-:W-:Y:S05]  /*14420*/  BSYNC B0 ;  /* 0x0000000000007941 */ /* 0x000fea0003800000 */
.L_x_528:
[----:B------:R-:W-:-:S03]  /*14430*/  UMOV UR4, 0xffffffff ;  /* 0xffffffff00047882 */ /* 0x000fc60000000000 */
[----:B------:R-:W-:Y:S05]  /*14440*/  BRA.DIV UR4, `(.L_x_530) ;  /* 0x0000001e04707947 */ /* 0x000fea000b800000 */
[----:B-----5:R-:W2:Y:S01]  /*14450*/  SHFL.UP PT, R14, R2, 0x1, RZ ;  /* 0x04200000020e7989 */ /* 0x020ea200000e00ff */
[C---:B------:R-:W-:Y:S02]  /*14460*/  ISETP.NE.AND P0, PT, R29.reuse, RZ, PT ;  /* 0x000000ff1d00720c */ /* 0x040fe40003f05270 */
[C---:B------:R-:W-:Y:S02]  /*14470*/  ISETP.GE.U32.AND P1, PT, R29.reuse, 0x2, PT ;  /* 0x000000021d00780c */ /* 0x040fe40003f26070 */
[----:B--2---:R-:W-:Y:S02]  /*14480*/  SEL R13, R14, RZ, P0 ;  /* 0x000000ff0e0d7207 */ /* 0x004fe40000000000 */
[----:B------:R-:W-:Y:S02]  /*14490*/  ISETP.GE.U32.AND P0, PT, R29, 0x4, PT ;  /* 0x000000041d00780c */ /* 0x000fe40003f06070 */
[----:B------:R-:W-:-:S05]  /*144a0*/  IADD3 R13, R2, R13, RZ ;  /* 0x0000000d020d7210 */ /* 0x000fca0007ffe0ff */
[----:B------:R-:W2:Y:S02]  /*144b0*/  SHFL.UP PT, R14, R13, 0x2, RZ ;  /* 0x044000000d0e7989 */ /* 0x000ea400000e00ff */
[----:B--2---:R-:W-:Y:S02]  /*144c0*/  SEL R14, R14, RZ, P1 ;  /* 0x000000ff0e0e7207 */ /* 0x004fe40000800000 */
[----:B------:R-:W-:-:S03]  /*144d0*/  ISETP.GE.U32.AND P1, PT, R29, 0x8, PT ;  /* 0x000000081d00780c */ /* 0x000fc60003f26070 */
[----:B0-----:R-:W-:-:S05]  /*144e0*/  IMAD.IADD R3, R13, 0x1, R14 ;  /* 0x000000010d037824 */ /* 0x001fca00078e020e */
        /* <DEDUP_REMOVED lines=10> */
[----:B------:R0:W2:Y:S02]  /*14590*/  SHFL.IDX PT, R14, R3, 0x1f, 0x1f ;  /* 0x03e01f00030e7f89 */ /* 0x0000a400000e0000 */
.L_x_625:
[----:B------:R-:W-:Y:S02]  /*145a0*/  ULDC UR4, c[0x0][0xc10] ;  /* 0x0003040000047ab9 */ /* 0x000fe40000000800 */
[----:B------:R-:W-:-:S05]  /*145b0*/  MOV R16, UR4 ;  /* 0x0000000400107c02 */ /* 0x000fca0008000f00 */
[----:B--2---:R-:W-:-:S04]  /*145c0*/  IMAD R7, R14, R16, RZ ;  /* 0x000000100e077224 */ /* 0x004fc800078e02ff */
[----:B------:R-:W-:-:S05]  /*145d0*/  IMAD.IADD R4, R7, 0x1, R4 ;  /* 0x0000000107047824 */ /* 0x000fca00078e0204 */
[----:B------:R-:W-:-:S13]  /*145e0*/  ISETP.GT.AND P0, PT, R4, R5, PT ;  /* 0x000000050400720c */ /* 0x000fda0003f04270 */
[----:B------:R-:W-:Y:S05]  /*145f0*/  @!P0 BRA `(.L_x_531) ;  /* 0xfffffffc00588947 */ /* 0x000fea000383ffff */
.L_x_526:
[----:B------:R-:W-:Y:S01]  /*14600*/  IMAD.IADD R7, R4, 0x1, -R7 ;  /* 0x0000000104077824 */ /* 0x000fe200078e0a07 */
[----:B------:R-:W-:-:S03]  /*14610*/  UMOV UR4, 0xffffffff ;  /* 0xffffffff00047882 */ /* 0x000fc60000000000 */
[----:B------:R-:W-:-:S05]  /*14620*/  IMAD R4, R3, R16, R7 ;  /* 0x0000001003047224 */ /* 0x000fca00078e0207 */
[----:B------:R-:W-:Y:S01]  /*14630*/  ISETP.GT.AND P6, PT, R4, R5, PT ;  /* 0x000000050400720c */ /* 0x000fe20003fc4270 */
[----:B------:R-:W-:-:S12]  /*14640*/  BRA.DIV UR4, `(.L_x_532) ;  /* 0x0000001e04c07947 */ /* 0x000fd8000b800000 */
[----:B------:R-:W-:-:S04]  /*14650*/  VOTE.ANY R6, PT, !P6 ;  /* 0x0000000000067806 */ /* 0x000fc800070e0100 */
[----:B------:R-:W2:Y:S02]  /*14660*/  POPC R4, R6 ;  /* 0x0000000600047309 */ /* 0x000ea40000000000 */
[----:B--2---:R2:W3:Y:S02]  /*14670*/  SHFL.IDX PT, R17, R2, R4, 0x1f ;  /* 0x00001f0402117589 */ /* 0x0044e400000e0000 */
.L_x_629:
[----:B------:R-:W-:Y:S01]  /*14680*/  ISETP.NE.AND P0, PT, R6, RZ, PT ;  /* 0x000000ff0600720c */ /* 0x000fe20003f05270 */
[----:B------:R-:W-:-:S12]  /*14690*/  IMAD.MOV.U32 R14, RZ, RZ, RZ ;  /* 0x000000ffff0e7224 */ /* 0x000fd800078e00ff */
[----:B------:R-:W-:Y:S05]  /*146a0*/  @!P0 BRA `(.L_x_533) ;  /* 0x0000000000108947 */ /* 0x000fea0003800000 */
[----:B------:R-:W-:Y:S01]  /*146b0*/  UMOV UR4, 0xffffffff ;  /* 0xffffffff00047882 */ /* 0x000fe20000000000 */
[----:B------:R-:W-:Y:S02]  /*146c0*/  VIADD R12, R4, 0xffffffff ;  /* 0xffffffff040c7836 */ /* 0x000fe40000000000 */
[----:B------:R-:W-:Y:S05]  /*146d0*/  BRA.DIV UR4, `(.L_x_534) ;  /* 0x0000001e04e47947 */ /* 0x000fea000b800000 */
[----:B------:R4:W0:Y:S02]  /*146e0*/  SHFL.IDX PT, R14, R3, R12, 0x1f ;  /* 0x00001f0c030e7589 */ /* 0x00082400000e0000 */
.L_x_533:
[----:B---3--:R-:W-:Y:S01]  /*146f0*/  IABS R6, R17 ;  /* 0x0000001100067213 */ /* 0x008fe20000000000 */
[----:B0-----:R-:W-:Y:S01]  /*14700*/  IMAD R16, R14, R16, R7 ;  /* 0x000000100e107224 */ /* 0x001fe200078e0207 */
[----:B------:R-:W-:Y:S02]  /*14710*/  IADD3 R19, R4, R19, RZ ;  /* 0x0000001304137210 */ /* 0x000fe40007ffe0ff */
[----:B------:R-:W0:Y:S01]  /*14720*/  I2F.RP R8, R6 ;  /* 0x0000000600087306 */ /* 0x000e220000209400 */
[----:B------:R-:W-:Y:S01]  /*14730*/  IMAD.IADD R10, R5, 0x1, -R16 ;  /* 0x00000001050a7824 */ /* 0x000fe200078e0a10 */
[----:B------:R-:W-:-:S05]  /*14740*/  IABS R5, R17 ;  /* 0x0000001100057213 */ /* 0x000fca0000000000 */
[----:B------:R-:W-:Y:S01]  /*14750*/  IMAD.MOV R5, RZ, RZ, -R5 ;  /* 0x000000ffff057224 */ /* 0x000fe200078e0a05 */
[----:B0-----:R-:W2:Y:S02]  /*14760*/  MUFU.RCP R8, R8 ;  /* 0x0000000800087308 */ /* 0x001ea40000001000 */
[----:B--2---:R-:W-:-:S06]  /*14770*/  IADD3 R2, R8, 0xffffffe, RZ ;  /* 0x0ffffffe08027810 */ /* 0x004fcc0007ffe0ff */
[----:B----4-:R0:W2:Y:S02]  /*14780*/  F2I.FTZ.U32.TRUNC.NTZ R3, R2 ;  /* 0x0000000200037305 */ /* 0x0100a4000021f000 */
        /* <DEDUP_REMOVED lines=9> */
[----:B------:R-:W-:Y:S01]  /*14820*/  @!P0 IADD3 R5, R5, -R6, RZ ;  /* 0x8000000605058210 */ /* 0x000fe20007ffe0ff */
        /* <DEDUP_REMOVED lines=11> */
.L_x_527:
[----:B------:R-:W-:Y:S01]  /*148e0*/  UMOV UR4, URZ ;  /* 0x0000003f00047c82 */ /* 0x000fe20008000000 */
[----:B------:R-:W-:Y:S01]  /*148f0*/  UMOV UR5, URZ ;  /* 0x0000003f00057c82 */ /* 0x000fe20008000000 */
[----:B------:R-:W-:Y:S01]  /*14900*/  ULDC UR6, c[0x0][0xc14] ;  /* 0x0003050000067ab9 */ /* 0x000fe20000000800 */
[----:B------:R-:W-:Y:S01]  /*14910*/  IMAD.MOV.U32 R16, RZ, RZ, R5 ;  /* 0x000000ffff107224 */ /* 0x000fe200078e0005 */
[----:B------:R-:W-:Y:S01]  /*14920*/  MOV R19, UR6 ;  /* 0x0000000600137c02 */ /* 0x000fe20008000f00 */
[----:B------:R-:W-:Y:S02]  /*14930*/  IMAD.U32 R17, RZ, RZ, UR4 ;  /* 0x00000004ff117e24 */ /* 0x000fe4000f8e00ff */
[----:B------:R-:W-:-:S07]  /*14940*/  IMAD.U32 R18, RZ, RZ, UR5 ;  /* 0x00000005ff127e24 */ /* 0x000fce000f8e00ff */
.L_x_535:
        /* <DEDUP_REMOVED lines=10> */
.L_x_454:
[----:B0-----:R-:W3:Y:S01]  /*149f0*/  LDL.LU R0, [R1+0x10] ;  /* 0x0000100001007983 */ /* 0x001ee20000300800 */
[----:B------:R-:W-:Y:S01]  /*14a00*/  BSSY B0, `(.L_x_537) ;  /* 0x000000b000007945 */ /* 0x000fe20003800000 */
[----:B------:R-:W0:Y:S01]  /*14a10*/  S2R R5, SR_CgaCtaId ;  /* 0x0000000000057919 */ /* 0x000e220000008800 */
[----:B---3--:R-:W-:-:S05]  /*14a20*/  VIADD R0, R0, 0x1 ;  /* 0x0000000100007836 */ /* 0x008fca0000000000 */
[----:B--2---:R-:W-:-:S04]  /*14a30*/  LEA.HI R2, R0, R0, RZ, 0x1 ;  /* 0x0000000000027211 */ /* 0x004fc800078f08ff */
[----:B------:R-:W-:Y:S02]  /*14a40*/  LOP3.LUT R3, R2, 0xfffffffe, RZ, 0xc0, !PT ;  /* 0xfffffffe02037812 */ /* 0x000fe400078ec0ff */
[----:B------:R-:W-:-:S03]  /*14a50*/  MOV R2, 0x400 ;  /* 0x0000040000027802 */ /* 0x000fc60000000f00 */
[----:B------:R-:W-:Y:S01]  /*14a60*/  IMAD.IADD R0, R0, 0x1, -R3 ;  /* 0x0000000100007824 */ /* 0x000fe200078e0a03 */
[----:B0-----:R-:W-:-:S04]  /*14a70*/  LEA R9, R5, R2, 0x18 ;  /* 0x0000000205097211 */ /* 0x001fc800078ec0ff */
[----:B------:R-:W-:-:S04]  /*14a80*/  SHF.L.U32 R0, R0, 0x1f, RZ ;  /* 0x0000001f00007819 */ /* 0x000fc800000006ff */
[----:B------:R-:W0:Y:S02]  /*14a90*/  SYNCS.PHASECHK.TRANS64.TRYWAIT P0, [R9+URZ+0x30820], R0 ;  /* 0x03082000090075a7 */ /* 0x000e24000800017f */
[----:B0-----:R-:W-:Y:S05]  /*14aa0*/  @!P0 BRA `(.L_x_538) ;  /* 0x0000001c00148947 */ /* 0x001fea0003800000 */
.L_x_632:
[----:B------:R-:W-:Y:S05]  /*14ab0*/  BSYNC B0 ;  /* 0x0000000000007941 */ /* 0x000fea0003800000 */
.L_x_537:
[----:B------:R-:W-:-:S03]  /*14ac0*/  UMOV UR4, 0xffffffff ;  /* 0xffffffff00047882 */ /* 0x000fc60000000000 */
[----:B------:R-:W-:Y:S05]  /*14ad0*/  BRA.DIV UR4, `(.L_x_539) ;  /* 0x0000001e041c7947 */ /* 0x000fea000b800000 */
[----:B0-----:R-:W0:Y:S02]  /*14ae0*/  S2R R0, SR_TID.X ;  /* 0x0000000000007919 */ /* 0x001e240000002100 */
[----:B0-----:R-:W-:-:S04]  /*14af0*/  SHF.R.U32.HI R0, RZ, 0x5, R0 ;  /* 0x00000005ff007819 */ /* 0x001fc80000011600 */
[----:B------:R-:W-:-:S05]  /*14b00*/  LOP3.LUT R0, R0, 0x3, RZ, 0xc0, !PT ;  /* 0x0000000300007812 */ /* 0x000fca00078ec0ff */
[----:B------:R0:W2:Y:S02]  /*14b10*/  SHFL.IDX PT, R14, R0, RZ, 0x1f ;  /* 0x00001fff000e7589 */ /* 0x0000a400000e0000 */
.L_x_635:
[----:B--2---:R-:W-:-:S13]  /*14b20*/  ISETP.NE.AND P0, PT, R14, RZ, PT ;  /* 0x000000ff0e00720c */ /* 0x004fda0003f05270 */
[----:B------:R-:W-:Y:S05]  /*14b30*/  @P0 BRA `(.L_x_311) ;  /* 0x0000000000880947 */ /* 0x000fea0003800000 */
[----:B------:R-:W-:-:S03]  /*14b40*/  UMOV UR4, 0xffffffff ;  /* 0xffffffff00047882 */ /* 0x000fc60000000000 */
[----:B------:R-:W-:Y:S05]  /*14b50*/  BRA.DIV UR4, `(.L_x_540) ;  /* 0x0000001e04307947 */ /* 0x000fea000b800000 */
[----:B------:R-:W-:-:S13]  /*14b60*/  ELECT P6, URZ, PT ;  /* 0x00000000003f782f */ /* 0x000fda00038c0000 */
.L_x_638:
[----:B------:R-:W-:Y:S05]  /*14b70*/  @!P6 BRA `(.L_x_311) ;  /* 0x000000000078e947 */ /* 0x000fea0003800000 */
[----:B0-----:R-:W2:Y:S02]  /*14b80*/  LDL.LU R0, [R1+0x1c] ;  /* 0x00001c0001007983 */ /* 0x001ea40000300800 */
[----:B--2---:R-:W-:-:S04]  /*14b90*/  LOP3.LUT R0, R0, 0x2, RZ, 0xfc, !PT ;  /* 0x0000000200007812 */ /* 0x004fc800078efcff */
[----:B------:R-:W-:-:S13]  /*14ba0*/  ISETP.NE.AND P2, PT, R0, 0x3, PT ;  /* 0x000000030000780c */ /* 0x000fda0003f45270 */
[----:B------:R-:W-:Y:S05]  /*14bb0*/  @!P2 BRA `(.L_x_541) ;  /* 0x000000000004a947 */ /* 0x000fea0003800000 */
[----:B------:R-:W-:Y:S01]  /*14bc0*/  BPT.TRAP 0x1 ;  /* 0x000000040000795c */ /* 0x000fe20000300000 */
.L_x_541:
[----:B------:R-:W-:Y:S01]  /*14bd0*/  VIADD R3, R9, 0x30840 ;  /* 0x0003084009037836 */ /* 0x000fe20000000000 */
[----:B------:R-:W-:Y:S02]  /*14be0*/  SHF.L.U32 R2, R24, 0x1f, RZ ;  /* 0x0000001f18027819 */ /* 0x000fe400000006ff */
[C---:B------:R-:W-:Y:S01]  /*14bf0*/  IADD3 R0, R22.reuse, 0x1, RZ ;  /* 0x0000000116007810 */ /* 0x040fe20007ffe0ff */
        /* <DEDUP_REMOVED lines=9> */
.L_x_639:
[----:B------:R-:W2:Y:S02]  /*14c90*/  SYNCS.PHASECHK.TRANS64.TRYWAIT P0, [R3+URZ], R0 ;  /* 0x00000000030075a7 */ /* 0x000ea4000800017f */
[----:B--2---:R-:W-:Y:S05]  /*14ca0*/  @!P0 BRA `(.L_x_543) ;  /* 0x0000001c00108947 */ /* 0x004fea0003800000 */
.L_x_640:
[----:B------:R-:W-:Y:S05]  /*14cb0*/  @!P2 BRA `(.L_x_544) ;  /* 0x000000000004a947 */ /* 0x000fea0003800000 */
[----:B------:R-:W-:Y:S01]  /*14cc0*/  BPT.TRAP 0x1 ;  /* 0x000000040000795c */ /* 0x000fe20000300000 */
.L_x_544:
[----:B--2---:R-:W-:-:S04]  /*14cd0*/  VIADD R3, R9, 0x30860 ;  /* 0x0003086009037836 */ /* 0x004fc80000000000 */
[----:B------:R-:W-:-:S04]  /*14ce0*/  IMAD R5, R22, 0x8, R3 ;  /* 0x0000000816057824 */ /* 0x000fc800078e0203 */
[----:B------:R-:W2:Y:S02]  /*14cf0*/  SYNCS.PHASECHK.TRANS64.TRYWAIT P0, [R5+URZ], R2 ;  /* 0x00000002050075a7 */ /* 0x000ea4000800017f */
[----:B--2---:R-:W-:Y:S05]  /*14d00*/  @!P0 BRA `(.L_x_545) ;  /* 0x0000001c000c8947 */ /* 0x004fea0003800000 */
.L_x_641:
[----:B------:R-:W-:-:S07]  /*14d10*/  IMAD R3, R4, 0x8, R3 ;  /* 0x0000000804037824 */ /* 0x000fce00078e0203 */
.L_x_546:
[----:B---3--:R3:W4:Y:S02]  /*14d20*/  SYNCS.PHASECHK.TRANS64.TRYWAIT P0, [R3+URZ], R0 ;  /* 0x00000000030075a7 */ /* 0x008724000800017f */
[----:B----4-:R-:W-:Y:S05]  /*14d30*/  @!P0 NANOSLEEP.SYNCS 0x989680 ;  /* 0x009896800000895d */ /* 0x010fea0003900000 */
[----:B------:R-:W4:Y:S02]  /*14d40*/  @!P0 SYNCS.PHASECHK.TRANS64 P0, [R3+URZ], R0 ;  /* 0x00000000030085a7 */ /* 0x000f24000800007f */
[----:B----4-:R-:W-:Y:S05]  /*14d50*/  @!P0 BRA `(.L_x_546) ;  /* 0xfffffffc00f08947 */ /* 0x010fea000383ffff */
.L_x_311:
[----:B------:R-:W-:Y:S05]  /*14d60*/  BSYNC B7 ;  /* 0x0000000000077941 */ /* 0x000fea0003800000 */
.L_x_308:
[----:B------:R-:W-:Y:S05]  /*14d70*/  EXIT ;  /* 0x000000000000794d */ /* 0x000fea0003800000 */
.L_x_329:
[----:B0-----:R0:W1:Y:S02]  /*14d80*/  SYNCS.PHASECHK.TRANS64.TRYWAIT P6, [R83+URZ+0x30890], R95 ;  /* 0x0308905f530075a7 */ /* 0x00106400080c017f */
[----:B-1----:R-:W-:Y:S05]  /*14d90*/  @!P6 NANOSLEEP.SYNCS 0x989680 ;  /* 0x009896800000e95d */ /* 0x002fea0003900000 */
[----:B------:R-:W1:Y:S02]  /*14da0*/  @!P6 SYNCS.PHASECHK.TRANS64 P6, [R83+URZ+0x30890], R95 ;  /* 0x0308905f5300e5a7 */ /* 0x000e6400080c007f */
[----:B-1----:R-:W-:Y:S05]  /*14db0*/  @!P6 BRA `(.L_x_329) ;  /* 0xfffffffc00f0e947 */ /* 0x002fea000383ffff */
[----:B------:R-:W-:Y:S05]  /*14dc0*/  BRA `(.L_x_547) ;  /* 0xfffffedc00707947 */ /* 0x000fea000383ffff */
.L_x_349:
[----:B0-----:R0:W1:Y:S02]  /*14dd0*/  SYNCS.PHASECHK.TRANS64.TRYWAIT P5, [R83+URZ+0x30890], R95 ;  /* 0x0308905f530075a7 */ /* 0x00106400080a017f */
[----:B-1----:R-:W-:Y:S05]  /*14de0*/  @!P5 NANOSLEEP.SYNCS 0x989680 ;  /* 0x009896800000d95d */ /* 0x002fea0003900000 */
[----:B------:R-:W1:Y:S02]  /*14df0*/  @!P5 SYNCS.PHASECHK.TRANS64 P5, [R83+URZ+0x30890], R95 ;  /* 0x0308905f5300d5a7 */ /* 0x000e6400080a007f */
[----:B-1----:R-:W-:Y:S05]  /*14e00*/  @!P5 BRA `(.L_x_349) ;  /* 0xfffffffc00f0d947 */ /* 0x002fea000383ffff */
[----:B------:R-:W-:Y:S05]  /*14e10*/  BRA `(.L_x_548) ;  /* 0xfffffeec00e87947 */ /* 0x000fea000383ffff */
.L_x_358:
[----:B-1----:R1:W2:Y:S02]  /*14e20*/  SYNCS.PHASECHK.TRANS64.TRYWAIT P4, [R83+URZ+0x30890], R95 ;  /* 0x0308905f530075a7 */ /* 0x0022a4000808017f */
[----:B--2---:R-:W-:Y:S05]  /*14e30*/  @!P4 NANOSLEEP.SYNCS 0x989680 ;  /* 0x009896800000c95d */ /* 0x004fea0003900000 */
[----:B------:R-:W2:Y:S02]  /*14e40*/  @!P4 SYNCS.PHASECHK.TRANS64 P4, [R83+URZ+0x30890], R95 ;  /* 0x0308905f5300c5a7 */ /* 0x000ea4000808007f */
[----:B--2---:R-:W-:Y:S05]  /*14e50*/  @!P4 BRA `(.L_x_358) ;  /* 0xfffffffc00f0c947 */ /* 0x004fea000383ffff */
[----:B------:R-:W-:Y:S05]  /*14e60*/  BRA `(.L_x_549) ;  /* 0xfffffefc00f87947 */ /* 0x000fea000383ffff */
.L_x_364:
[----:B--2---:R2:W3:Y:S02]  /*14e70*/  SYNCS.PHASECHK.TRANS64.TRYWAIT P3, [R83+URZ+0x308b0], R95 ;  /* 0x0308b05f530075a7 */ /* 0x0044e4000806017f */
[----:B---3--:R-:W-:Y:S05]  /*14e80*/  @!P3 NANOSLEEP.SYNCS 0x989680 ;  /* 0x009896800000b95d */ /* 0x008fea0003900000 */
[----:B------:R-:W3:Y:S02]  /*14e90*/  @!P3 SYNCS.PHASECHK.TRANS64 P3, [R83+URZ+0x308b0], R95 ;  /* 0x0308b05f5300b5a7 */ /* 0x000ee4000806007f */
[----:B---3--:R-:W-:Y:S05]  /*14ea0*/  @!P3 BRA `(.L_x_364) ;  /* 0xfffffffc00f0b947 */ /* 0x008fea000383ffff */
[----:B------:R-:W-:Y:S05]  /*14eb0*/  BRA `(.L_x_550) ;  /* 0xffffff00008c7947 */ /* 0x000fea000383ffff */
.L_x_372:
[----:B------:R-:W0:Y:S01]  /*14ec0*/  S2R R0, SR_TID.X ;  /* 0x0000000000007919 */ /* 0x000e220000002100 */
[----:B------:R-:W-:Y:S01]  /*14ed0*/  BSSY B0, `(.L_x_551) ;  /* 0x000000c000007945 */ /* 0x000fe20003800000 */
[----:B------:R-:W-:Y:S02]  /*14ee0*/  IMAD.MOV.U32 R12, RZ, RZ, RZ ;  /* 0x000000ffff0c7224 */ /* 0x000fe400078e00ff */
[----:B------:R-:W-:Y:S02]  /*14ef0*/  IMAD.MOV.U32 R11, RZ, RZ, 0x1f ;  /* 0x0000001fff0b7424 */ /* 0x000fe400078e00ff */
[----:B------:R-:W-:Y:S01]  /*14f00*/  IMAD.MOV.U32 R15, RZ, RZ, -0x1 ;  /* 0xffffffffff0f7424 */ /* 0x000fe200078e00ff */
[----:B0-----:R-:W-:-:S04]  /*14f10*/  IADD3 R3, R0, -0x80, RZ ;  /* 0xffffff8000037810 */ /* 0x001fc80007ffe0ff */
[----:B------:R-:W-:-:S04]  /*14f20*/  SHF.R.S32.HI R0, RZ, 0x1f, R3 ;  /* 0x0000001fff007819 */ /* 0x000fc80000011403 */
[----:B------:R-:W-:-:S04]  /*14f30*/  LEA.HI R0, R0, R3, RZ, 0x7 ;  /* 0x0000000300007211 */ /* 0x000fc800078f38ff */
[----:B------:R-:W-:-:S05]  /*14f40*/  SHF.R.S32.HI R0, RZ, 0x7, R0 ;  /* 0x00000007ff007819 */ /* 0x000fca0000011400 */
[----:B------:R-:W-:-:S07]  /*14f50*/  IMAD.MOV.U32 R13, RZ, RZ, R0 ;  /* 0x000000ffff0d7224 */ /* 0x000fce00078e0000 */
[----:B-----5:R-:W-:Y:S05]  /*14f60*/  WARPSYNC.COLLECTIVE R15, `(.L_x_552) ;  /* 0x000000000f087348 */ /* 0x020fea0003c00000 */
[----:B------:R0:W1:Y:S02]  /*14f70*/  SHFL.IDX P6, R14, R13, R12, R11 ;  /* 0x0000000c0d0e7389 */ /* 0x00006400000c000b */
[----:B01---5:R-:W-:Y:S01]  /*14f80*/  ENDCOLLECTIVE ;  /* 0x000000000000791b */ /* 0x023fe20003800000 */
.L_x_552:
[----:B------:R-:W-:Y:S05]  /*14f90*/  BSYNC B0 ;  /* 0x0000000000007941 */ /* 0x000fea0003800000 */
.L_x_551:
[----:B------:R0:W-:Y:S01]  /*14fa0*/  STL [R1+0x30], R14 ;  /* 0x0000300e01007387 */ /* 0x0001e20000100800 */
[----:B------:R-:W-:Y:S05]  /*14fb0*/  BRA `(.L_x_553) ;  /* 0xffffff0400dc7947 */ /* 0x000fea000383ffff */
.L_x_386:
[----:B------:R-:W-:Y:S01]  /*14fc0*/  BSSY B1, `(.L_x_554) ;  /* 0x0000008000017945 */ /* 0x000fe20003800000 */
[----:B------:R-:W-:Y:S01]  /*14fd0*/  MOV R13, R29 ;  /* 0x0000001d000d7202 */ /* 0x000fe20000000f00 */
[----:B------:R-:W-:Y:S02]  /*14fe0*/  IMAD.MOV.U32 R12, RZ, RZ, RZ ;  /* 0x000000ffff0c7224 */ /* 0x000fe400078e00ff */
[----:B------:R-:W-:Y:S02]  /*14ff0*/  IMAD.MOV.U32 R11, RZ, RZ, 0x1c1f ;  /* 0x00001c1fff0b7424 */ /* 0x000fe400078e00ff */
[----:B------:R-:W-:-:S07]  /*15000*/  IMAD.MOV.U32 R15, RZ, RZ, -0x1 ;  /* 0xffffffffff0f7424 */ /* 0x000fce00078e00ff */
[----:B0----5:R-:W-:Y:S05]  /*15010*/  WARPSYNC.COLLECTIVE R15, `(.L_x_555) ;  /* 0x000000000f087348 */ /* 0x021fea0003c00000 */
[----:B------:R1:W2:Y:S02]  /*15020*/  SHFL.IDX P6, R14, R13, R12, R11 ;  /* 0x0000000c0d0e7389 */ /* 0x0002a400000c000b */
[----:B012--5:R-:W-:Y:S01]  /*15030*/  ENDCOLLECTIVE ;  /* 0x000000000000791b */ /* 0x027fe20003800000 */
.L_x_555:
[----:B------:R-:W-:Y:S05]  /*15040*/  BSYNC B1 ;  /* 0x0000000000017941 */ /* 0x000fea0003800000 */
.L_x_554:
[----:B------:R-:W-:Y:S05]  /*15050*/  BRA `(.L_x_556) ;  /* 0xffffff0c00fc7947 */ /* 0x000fea000383ffff */
.L_x_387:
[----:B------:R-:W-:Y:S01]  /*15060*/  BSSY B1, `(.L_x_557) ;  /* 0x0000008000017945 */ /* 0x000fe20003800000 */
[----:B------:R-:W-:Y:S01]  /*15070*/  IMAD.MOV.U32 R13, RZ, RZ, R28 ;  /* 0x000000ffff0d7224 */ /* 0x000fe200078e001c */
[----:B------:R-:W-:Y:S01]  /*15080*/  MOV R12, RZ ;  /* 0x000000ff000c7202 */ /* 0x000fe20000000f00 */
[----:B------:R-:W-:Y:S02]  /*15090*/  IMAD.MOV.U32 R11, RZ, RZ, 0x1c1f ;  /* 0x00001c1fff0b7424 */ /* 0x000fe400078e00ff */
[----:B------:R-:W-:-:S07]  /*150a0*/  IMAD.MOV.U32 R15, RZ, RZ, -0x1 ;  /* 0xffffffffff0f7424 */ /* 0x000fce00078e00ff */
[----:B0----5:R-:W-:Y:S05]  /*150b0*/  WARPSYNC.COLLECTIVE R15, `(.L_x_558) ;  /* 0x000000000f087348 */ /* 0x021fea0003c00000 */
[----:B------:R1:W2:Y:S02]  /*150c0*/  SHFL.IDX P6, R14, R13, R12, R11 ;  /* 0x0000000c0d0e7389 */ /* 0x0002a400000c000b */
[----:B012--5:R-:W-:Y:S01]  /*150d0*/  ENDCOLLECTIVE ;  /* 0x000000000000791b */ /* 0x027fe20003800000 */
.L_x_558:
[----:B------:R-:W-:Y:S05]  /*150e0*/  BSYNC B1 ;  /* 0x0000000000017941 */ /* 0x000fea0003800000 */
.L_x_557:
[----:B------:R-:W-:Y:S05]  /*150f0*/  BRA `(.L_x_559) ;  /* 0xffffff0c00dc7947 */ /* 0x000fea000383ffff */
.L_x_388:
[----:B------:R-:W-:Y:S01]  /*15100*/  BSSY B1, `(.L_x_560) ;  /* 0x0000008000017945 */ /* 0x000fe20003800000 */
[----:B------:R-:W-:Y:S01]  /*15110*/  IMAD.MOV.U32 R13, RZ, RZ, R31 ;  /* 0x000000ffff0d7224 */ /* 0x000fe200078e001f */
[----:B------:R-:W-:Y:S01]  /*15120*/  MOV R11, 0x1c1f ;  /* 0x00001c1f000b7802 */ /* 0x000fe20000000f00 */
[----:B------:R-:W-:Y:S02]  /*15130*/  IMAD.MOV.U32 R12, RZ, RZ, RZ ;  /* 0x000000ffff0c7224 */ /* 0x000fe400078e00ff */
[----:B------:R-:W-:-:S07]  /*15140*/  IMAD.MOV.U32 R15, RZ, RZ, -0x1 ;  /* 0xffffffffff0f7424 */ /* 0x000fce00078e00ff */
[----:B0----5:R-:W-:Y:S05]  /*15150*/  WARPSYNC.COLLECTIVE R15, `(.L_x_561) ;  /* 0x000000000f087348 */ /* 0x021fea0003c00000 */
[----:B------:R1:W2:Y:S02]  /*15160*/  SHFL.IDX P6, R14, R13, R12, R11 ;  /* 0x0000000c0d0e7389 */ /* 0x0002a400000c000b */
[----:B012--5:R-:W-:Y:S01]  /*15170*/  ENDCOLLECTIVE ;  /* 0x000000000000791b */ /* 0x027fe20003800000 */
.L_x_561:
[----:B------:R-:W-:Y:S05]  /*15180*/  BSYNC B1 ;  /* 0x0000000000017941 */ /* 0x000fea0003800000 */
.L_x_560:
[----:B------:R-:W-:Y:S05]  /*15190*/  BRA `(.L_x_562) ;  /* 0xffffff0c00bc7947 */ /* 0x000fea000383ffff */
.L_x_389:
[----:B------:R-:W-:Y:S01]  /*151a0*/  BSSY B1, `(.L_x_563) ;  /* 0x0000008000017945 */ /* 0x000fe20003800000 */
[----:B------:R-:W-:Y:S01]  /*151b0*/  IMAD.MOV.U32 R13, RZ, RZ, R30 ;  /* 0x000000ffff0d7224 */ /* 0x000fe200078e001e */
[----:B------:R-:W-:Y:S01]  /*151c0*/  MOV R15, 0xffffffff ;  /* 0xffffffff000f7802 */ /* 0x000fe20000000f00 */
[----:B------:R-:W-:Y:S02]  /*151d0*/  IMAD.MOV.U32 R12, RZ, RZ, RZ ;  /* 0x000000ffff0c7224 */ /* 0x000fe400078e00ff */
[----:B------:R-:W-:-:S07]  /*151e0*/  IMAD.MOV.U32 R11, RZ, RZ, 0x1c1f ;  /* 0x00001c1fff0b7424 */ /* 0x000fce00078e00ff */
[----:B0----5:R-:W-:Y:S05]  /*151f0*/  WARPSYNC.COLLECTIVE R15, `(.L_x_564) ;  /* 0x000000000f087348 */ /* 0x021fea0003c00000 */
[----:B------:R1:W2:Y:S02]  /*15200*/  SHFL.IDX P6, R14, R13, R12, R11 ;  /* 0x0000000c0d0e7389 */ /* 0x0002a400000c000b */
[----:B012--5:R-:W-:Y:S01]  /*15210*/  ENDCOLLECTIVE ;  /* 0x000000000000791b */ /* 0x027fe20003800000 */
.L_x_564:
[----:B------:R-:W-:Y:S05]  /*15220*/  BSYNC B1 ;  /* 0x0000000000017941 */ /* 0x000fea0003800000 */
.L_x_563:
[----:B------:R-:W-:Y:S05]  /*15230*/  BRA `(.L_x_565) ;  /* 0xffffff0c009c7947 */ /* 0x000fea000383ffff */
.L_x_391:
[----:B0-----:R0:W1:Y:S02]  /*15240*/  SYNCS.PHASECHK.TRANS64.TRYWAIT P1, [R2+URZ+0x30800], R27 ;  /* 0x0308001b020075a7 */ /* 0x001064000802017f */
[----:B-1----:R-:W-:Y:S05]  /*15250*/  @!P1 NANOSLEEP.SYNCS 0x989680 ;  /* 0x009896800000995d */ /* 0x002fea0003900000 */
[----:B------:R-:W1:Y:S02]  /*15260*/  @!P1 SYNCS.PHASECHK.TRANS64 P1, [R2+URZ+0x30800], R27 ;  /* 0x0308001b020095a7 */ /* 0x000e64000802007f */
[----:B-1----:R-:W-:Y:S05]  /*15270*/  @!P1 BRA `(.L_x_391) ;  /* 0xfffffffc00f09947 */ /* 0x002fea000383ffff */
[----:B------:R-:W-:Y:S05]  /*15280*/  BRA `(.L_x_566) ;  /* 0xffffff1000207947 */ /* 0x000fea000383ffff */
.L_x_399:
[----:B------:R-:W-:Y:S01]  /*15290*/  BSSY B1, `(.L_x_567) ;  /* 0x0000008000017945 */ /* 0x000fe20003800000 */
[----:B------:R-:W-:Y:S02]  /*152a0*/  IMAD.MOV.U32 R13, RZ, RZ, R29 ;  /* 0x000000ffff0d7224 */ /* 0x000fe400078e001d */
[----:B------:R-:W-:Y:S02]  /*152b0*/  IMAD.MOV.U32 R12, RZ, RZ, RZ ;  /* 0x000000ffff0c7224 */ /* 0x000fe400078e00ff */
[----:B------:R-:W-:Y:S02]  /*152c0*/  IMAD.MOV.U32 R11, RZ, RZ, 0x1c1f ;  /* 0x00001c1fff0b7424 */ /* 0x000fe400078e00ff */
[----:B------:R-:W-:-:S07]  /*152d0*/  IMAD.MOV.U32 R15, RZ, RZ, -0x1 ;  /* 0xffffffffff0f7424 */ /* 0x000fce00078e00ff */
[----:B-----5:R-:W-:Y:S05]  /*152e0*/  WARPSYNC.COLLECTIVE R15, `(.L_x_568) ;  /* 0x000000000f087348 */ /* 0x020fea0003c00000 */
[----:B------:R0:W1:Y:S02]  /*152f0*/  SHFL.IDX P6, R14, R13, R12, R11 ;  /* 0x0000000c0d0e7389 */ /* 0x00006400000c000b */
[----:B01---5:R-:W-:Y:S01]  /*15300*/  ENDCOLLECTIVE ;  /* 0x000000000000791b */ /* 0x023fe20003800000 */
.L_x_568:
[----:B------:R-:W-:Y:S05]  /*15310*/  BSYNC B1 ;  /* 0x0000000000017941 */ /* 0x000fea0003800000 */
.L_x_567:
[----:B------:R-:W-:Y:S05]  /*15320*/  BRA `(.L_x_569) ;  /* 0xffffff1800fc7947 */ /* 0x000fea000383ffff */
.L_x_400:
[----:B------:R-:W-:Y:S01]  /*15330*/  BSSY B1, `(.L_x_570) ;  /* 0x0000008000017945 */ /* 0x000fe20003800000 */
[----:B------:R-:W-:Y:S01]  /*15340*/  MOV R13, R28 ;  /* 0x0000001c000d7202 */ /* 0x000fe20000000f00 */
[----:B------:R-:W-:Y:S02]  /*15350*/  IMAD.MOV.U32 R12, RZ, RZ, RZ ;  /* 0x000000ffff0c7224 */ /* 0x000fe400078e00ff */
[----:B------:R-:W-:Y:S02]  /*15360*/  IMAD.MOV.U32 R11, RZ, RZ, 0x1c1f ;  /* 0x00001c1fff0b7424 */ /* 0x000fe400078e00ff */
[----:B------:R-:W-:-:S07]  /*15370*/  IMAD.MOV.U32 R15, RZ, RZ, -0x1 ;  /* 0xffffffffff0f7424 */ /* 0x000fce00078e00ff */
[----:B-----5:R-:W-:Y:S05]  /*15380*/  WARPSYNC.COLLECTIVE R15, `(.L_x_571) ;  /* 0x000000000f087348 */ /* 0x020fea0003c00000 */
[----:B------:R0:W1:Y:S02]  /*15390*/  SHFL.IDX P6, R14, R13, R12, R11 ;  /* 0x0000000c0d0e7389 */ /* 0x00006400000c000b */
[----:B01---5:R-:W-:Y:S01]  /*153a0*/  ENDCOLLECTIVE ;  /* 0x000000000000791b */ /* 0x023fe20003800000 */
.L_x_571:
[----:B------:R-:W-:Y:S05]  /*153b0*/  BSYNC B1 ;  /* 0x0000000000017941 */ /* 0x000fea0003800000 */
.L_x_570:
[----:B------:R-:W-:Y:S05]  /*153c0*/  BRA `(.L_x_572) ;  /* 0xffffff1800e07947 */ /* 0x000fea000383ffff */
.L_x_401:
[----:B------:R-:W-:Y:S01]  /*153d0*/  BSSY B1, `(.L_x_573) ;  /* 0x0000008000017945 */ /* 0x000fe20003800000 */
[----:B------:R-:W-:Y:S01]  /*153e0*/  IMAD.MOV.U32 R13, RZ, RZ, R31 ;  /* 0x000000ffff0d7224 */ /* 0x000fe200078e001f */
[----:B------:R-:W-:Y:S01]  /*153f0*/  MOV R12, RZ ;  /* 0x000000ff000c7202 */ /* 0x000fe20000000f00 */
[----:B------:R-:W-:Y:S02]  /*15400*/  IMAD.MOV.U32 R11, RZ, RZ, 0x1c1f ;  /* 0x00001c1fff0b7424 */ /* 0x000fe400078e00ff */
[----:B------:R-:W-:-:S07]  /*15410*/  IMAD.MOV.U32 R15, RZ, RZ, -0x1 ;  /* 0xffffffffff0f7424 */ /* 0x000fce00078e00ff */
[----:B-----5:R-:W-:Y:S05]  /*15420*/  WARPSYNC.COLLECTIVE R15, `(.L_x_574) ;  /* 0x000000000f087348 */ /* 0x020fea0003c00000 */
[----:B------:R0:W1:Y:S02]  /*15430*/  SHFL.IDX P6, R14, R13, R12, R11 ;  /* 0x0000000c0d0e7389 */ /* 0x00006400000c000b */
[----:B01---5:R-:W-:Y:S01]  /*15440*/  ENDCOLLECTIVE ;  /* 0x000000000000791b */ /* 0x023fe20003800000 */
.L_x_574:
[----:B------:R-:W-:Y:S05]  /*15450*/  BSYNC B1 ;  /* 0x0000000000017941 */ /* 0x000fea0003800000 */
.L_x_573:
[----:B------:R-:W-:Y:S05]  /*15460*/  BRA `(.L_x_575) ;  /* 0xffffff1800c47947 */ /* 0x000fea000383ffff */
.L_x_402:
[----:B------:R-:W-:Y:S01]  /*15470*/  BSSY B1, `(.L_x_576) ;  /* 0x0000008000017945 */ /* 0x000fe20003800000 */
[----:B------:R-:W-:Y:S01]  /*15480*/  IMAD.MOV.U32 R13, RZ, RZ, R30 ;  /* 0x000000ffff0d7224 */ /* 0x000fe200078e001e */
[----:B------:R-:W-:Y:S01]  /*15490*/  MOV R11, 0x1c1f ;  /* 0x00001c1f000b7802 */ /* 0x000fe20000000f00 */
[----:B------:R-:W-:Y:S02]  /*154a0*/  IMAD.MOV.U32 R12, RZ, RZ, RZ ;  /* 0x000000ffff0c7224 */ /* 0x000fe400078e00ff */
[----:B------:R-:W-:-:S07]  /*154b0*/  IMAD.MOV.U32 R15, RZ, RZ, -0x1 ;  /* 0xffffffffff0f7424 */ /* 0x000fce00078e00ff */
[----:B-----5:R-:W-:Y:S05]  /*154c0*/  WARPSYNC.COLLECTIVE R15, `(.L_x_577) ;  /* 0x000000000f087348 */ /* 0x020fea0003c00000 */
[----:B------:R0:W1:Y:S02]  /*154d0*/  SHFL.IDX P6, R14, R13, R12, R11 ;  /* 0x0000000c0d0e7389 */ /* 0x00006400000c000b */
[----:B01---5:R-:W-:Y:S01]  /*154e0*/  ENDCOLLECTIVE ;  /* 0x000000000000791b */ /* 0x023fe20003800000 */
.L_x_577:
[----:B------:R-:W-:Y:S05]  /*154f0*/  BSYNC B1 ;  /* 0x0000000000017941 */ /* 0x000fea0003800000 */
.L_x_576:
[----:B------:R-:W-:Y:S05]  /*15500*/  BRA `(.L_x_578) ;  /* 0xffffff1800a87947 */ /* 0x000fea000383ffff */
.L_x_404:
[----:B0-----:R0:W1:Y:S02]  /*15510*/  SYNCS.PHASECHK.TRANS64.TRYWAIT P1, [R2+URZ+0x30800], R9 ;  /* 0x03080009020075a7 */ /* 0x001064000802017f */
[----:B-1----:R-:W-:Y:S05]  /*15520*/  @!P1 NANOSLEEP.SYNCS 0x989680 ;  /* 0x009896800000995d */ /* 0x002fea0003900000 */
[----:B------:R-:W1:Y:S02]  /*15530*/  @!P1 SYNCS.PHASECHK.TRANS64 P1, [R2+URZ+0x30800], R9 ;  /* 0x03080009020095a7 */ /* 0x000e64000802007f */
[----:B-1----:R-:W-:Y:S05]  /*15540*/  @!P1 BRA `(.L_x_404) ;  /* 0xfffffffc00f09947 */ /* 0x002fea000383ffff */
[----:B------:R-:W-:Y:S05]  /*15550*/  BRA `(.L_x_579) ;  /* 0xffffff1c001c7947 */ /* 0x000fea000383ffff */
.L_x_410:
[----:B--2---:R2:W4:Y:S02]  /*15560*/  SYNCS.PHASECHK.TRANS64.TRYWAIT P1, [R4+URZ+0x30830], R5 ;  /* 0x03083005040075a7 */ /* 0x004524000802017f */
[----:B----4-:R-:W-:Y:S05]  /*15570*/  @!P1 NANOSLEEP.SYNCS 0x989680 ;  /* 0x009896800000995d */ /* 0x010fea0003900000 */
[----:B------:R-:W4:Y:S02]  /*15580*/  @!P1 SYNCS.PHASECHK.TRANS64 P1, [R4+URZ+0x30830], R5 ;  /* 0x03083005040095a7 */ /* 0x000f24000802007f */
[----:B----4-:R-:W-:Y:S05]  /*15590*/  @!P1 BRA `(.L_x_410) ;  /* 0xfffffffc00f09947 */ /* 0x010fea000383ffff */
[----:B------:R-:W-:Y:S05]  /*155a0*/  BRA `(.L_x_409) ;  /* 0xffffff2800507947 */ /* 0x000fea000383ffff */
.L_x_416:
[----:B-1----:R1:W2:Y:S02]  /*155b0*/  SYNCS.PHASECHK.TRANS64.TRYWAIT P3, [R0+URZ+0x30830], R3 ;  /* 0x03083003000075a7 */ /* 0x0022a4000806017f */
[----:B--2---:R-:W-:Y:S05]  /*155c0*/  @!P3 NANOSLEEP.SYNCS 0x989680 ;  /* 0x009896800000b95d */ /* 0x004fea0003900000 */
[----:B------:R-:W2:Y:S02]  /*155d0*/  @!P3 SYNCS.PHASECHK.TRANS64 P3, [R0+URZ+0x30830], R3 ;  /* 0x030830030000b5a7 */ /* 0x000ea4000806007f */
[----:B--2---:R-:W-:Y:S05]  /*155e0*/  @!P3 BRA `(.L_x_416) ;  /* 0xfffffffc00f0b947 */ /* 0x004fea000383ffff */
[----:B------:R-:W-:Y:S05]  /*155f0*/  BRA `(.L_x_415) ;  /* 0xffffff5800287947 */ /* 0x000fea000383ffff */
.L_x_421:
[----:B-1----:R1:W2:Y:S02]  /*15600*/  SYNCS.PHASECHK.TRANS64.TRYWAIT P2, [R3+URZ+0x30850], R0 ;  /* 0x03085000030075a7 */ /* 0x0022a4000804017f */
[----:B--2---:R-:W-:Y:S05]  /*15610*/  @!P2 NANOSLEEP.SYNCS 0x989680 ;  /* 0x009896800000a95d */ /* 0x004fea0003900000 */
[----:B------:R-:W2:Y:S02]  /*15620*/  @!P2 SYNCS.PHASECHK.TRANS64 P2, [R3+URZ+0x30850], R0 ;  /* 0x030850000300a5a7 */ /* 0x000ea4000804007f */
[----:B--2---:R-:W-:Y:S05]  /*15630*/  @!P2 BRA `(.L_x_421) ;  /* 0xfffffffc00f0a947 */ /* 0x004fea000383ffff */
[----:B------:R-:W-:Y:S05]  /*15640*/  BRA `(.L_x_420) ;  /* 0xffffff5800fc7947 */ /* 0x000fea000383ffff */
.L_x_426:
[----:B-1----:R1:W2:Y:S02]  /*15650*/  SYNCS.PHASECHK.TRANS64.TRYWAIT P0, [R12+URZ+0x30850], R5 ;  /* 0x030850050c0075a7 */ /* 0x0022a4000800017f */
[----:B--2---:R-:W-:Y:S05]  /*15660*/  @!P0 NANOSLEEP.SYNCS 0x989680 ;  /* 0x009896800000895d */ /* 0x004fea0003900000 */
[----:B------:R-:W2:Y:S02]  /*15670*/  @!P0 SYNCS.PHASECHK.TRANS64 P0, [R12+URZ+0x30850], R5 ;  /* 0x030850050c0085a7 */ /* 0x000ea4000800007f */
[----:B--2---:R-:W-:Y:S05]  /*15680*/  @!P0 BRA `(.L_x_426) ;  /* 0xfffffffc00f08947 */ /* 0x004fea000383ffff */
[----:B------:R-:W-:Y:S05]  /*15690*/  BRA `(.L_x_425) ;  /* 0xffffff8400707947 */ /* 0x000fea000383ffff */
.L_x_458:
[----:B------:R-:W0:Y:S01]  /*156a0*/  S2R R9, SR_TID.X ;  /* 0x0000000000097919 */ /* 0x000e220000002100 */
[----:B------:R-:W-:Y:S01]  /*156b0*/  BSSY B1, `(.L_x_580) ;  /* 0x000000a000017945 */ /* 0x000fe20003800000 */
[----:B------:R-:W-:Y:S01]  /*156c0*/  IMAD.MOV.U32 R12, RZ, RZ, RZ ;  /* 0x000000ffff0c7224 */ /* 0x000fe200078e00ff */
[----:B------:R-:W-:Y:S01]  /*156d0*/  MOV R15, 0xffffffff ;  /* 0xffffffff000f7802 */ /* 0x000fe20000000f00 */
[----:B------:R-:W-:Y:S01]  /*156e0*/  IMAD.MOV.U32 R11, RZ, RZ, 0x1f ;  /* 0x0000001fff0b7424 */ /* 0x000fe200078e00ff */
[----:B0-----:R-:W-:-:S04]  /*156f0*/  SHF.R.U32.HI R9, RZ, 0x5, R9 ;  /* 0x00000005ff097819 */ /* 0x001fc80000011609 */
[----:B------:R-:W-:-:S05]  /*15700*/  LOP3.LUT R9, R9, 0x3, RZ, 0xc0, !PT ;  /* 0x0000000309097812 */ /* 0x000fca00078ec0ff */
[----:B------:R-:W-:-:S07]  /*15710*/  IMAD.MOV.U32 R13, RZ, RZ, R9 ;  /* 0x000000ffff0d7224 */ /* 0x000fce00078e0009 */
[----:B-1---5:R-:W-:Y:S05]  /*15720*/  WARPSYNC.COLLECTIVE R15, `(.L_x_581) ;  /* 0x000000000f087348 */ /* 0x022fea0003c00000 */
[----:B------:R0:W2:Y:S02]  /*15730*/  SHFL.IDX P6, R14, R13, R12, R11 ;  /* 0x0000000c0d0e7389 */ /* 0x0000a400000c000b */
[----:B012--5:R-:W-:Y:S01]  /*15740*/  ENDCOLLECTIVE ;  /* 0x000000000000791b */ /* 0x027fe20003800000 */
.L_x_581:
[----:B------:R-:W-:Y:S05]  /*15750*/  BSYNC B1 ;  /* 0x0000000000017941 */ /* 0x000fea0003800000 */
.L_x_580:
[----:B------:R-:W-:Y:S05]  /*15760*/  BRA `(.L_x_582) ;  /* 0xffffffbc00347947 */ /* 0x000fea000383ffff */
.L_x_459:
[----:B------:R-:W-:Y:S01]  /*15770*/  BSSY B1, `(.L_x_583) ;  /* 0x0000006000017945 */ /* 0x000fe20003800000 */
[----:B------:R-:W-:-:S07]  /*15780*/  IMAD.MOV.U32 R15, RZ, RZ, -0x1 ;  /* 0xffffffffff0f7424 */ /* 0x000fce00078e00ff */
[----:B-1---5:R-:W-:Y:S05]  /*15790*/  WARPSYNC.COLLECTIVE R15, `(.L_x_584) ;  /* 0x000000000f0c7348 */ /* 0x022fea0003c00000 */
[----:B------:R-:W-:Y:S02]  /*157a0*/  ELECT P6, UR62, PT ;  /* 0x00000000003e782f */ /* 0x000fe400038c0000 */
[----:B------:R-:W-:Y:S01]  /*157b0*/  MOV R14, UR62 ;  /* 0x0000003e000e7c02 */ /* 0x000fe20008000f00 */
[----:B-1---5:R-:W-:Y:S10]  /*157c0*/  ENDCOLLECTIVE ;  /* 0x000000000000791b */ /* 0x022ff40003800000 */
.L_x_584:
[----:B------:R-:W-:Y:S05]  /*157d0*/  BSYNC B1 ;  /* 0x0000000000017941 */ /* 0x000fea0003800000 */
.L_x_583:
[----:B------:R-:W-:Y:S05]  /*157e0*/  BRA `(.L_x_585) ;  /* 0xffffffbc00207947 */ /* 0x000fea000383ffff */
.L_x_461:
[----:B0-----:R0:W2:Y:S02]  /*157f0*/  SYNCS.PHASECHK.TRANS64.TRYWAIT P0, [R6+URZ+0x30820], R7 ;  /* 0x03082007060075a7 */ /* 0x0010a4000800017f */
[----:B--2---:R-:W-:Y:S05]  /*15800*/  @!P0 NANOSLEEP.SYNCS 0x989680 ;  /* 0x009896800000895d */ /* 0x004fea0003900000 */
[----:B------:R-:W2:Y:S02]  /*15810*/  @!P0 SYNCS.PHASECHK.TRANS64 P0, [R6+URZ+0x30820], R7 ;  /* 0x03082007060085a7 */ /* 0x000ea4000800007f */
[----:B--2---:R-:W-:Y:S05]  /*15820*/  @!P0 BRA `(.L_x_461) ;  /* 0xfffffffc00f08947 */ /* 0x004fea000383ffff */
[----:B------:R-:W-:Y:S05]  /*15830*/  BRA `(.L_x_586) ;  /* 0xffffffbc003c7947 */ /* 0x000fea000383ffff */
.L_x_464:
[----:B0-----:R0:W2:Y:S02]  /*15840*/  SYNCS.PHASECHK.TRANS64.TRYWAIT P0, [R7+URZ+0x308a0], R8 ;  /* 0x0308a008070075a7 */ /* 0x0010a4000800017f */
[----:B--2---:R-:W-:Y:S05]  /*15850*/  @!P0 NANOSLEEP.SYNCS 0x989680 ;  /* 0x009896800000895d */ /* 0x004fea0003900000 */
[----:B------:R-:W2:Y:S02]  /*15860*/  @!P0 SYNCS.PHASECHK.TRANS64 P0, [R7+URZ+0x308a0], R8 ;  /* 0x0308a008070085a7 */ /* 0x000ea4000800007f */
[----:B--2---:R-:W-:Y:S05]  /*15870*/  @!P0 BRA `(.L_x_464) ;  /* 0xfffffffc00f08947 */ /* 0x004fea000383ffff */
[----:B------:R-:W-:Y:S05]  /*15880*/  BRA `(.L_x_587) ;  /* 0xffffffbc00447947 */ /* 0x000fea000383ffff */
.L_x_466:
[----:B--2---:R2:W3:Y:S02]  /*15890*/  SYNCS.PHASECHK.TRANS64.TRYWAIT P0, [R7+URZ+0x308c0], R8 ;  /* 0x0308c008070075a7 */ /* 0x0044e4000800017f */
[----:B---3--:R-:W-:Y:S05]  /*158a0*/  @!P0 NANOSLEEP.SYNCS 0x989680 ;  /* 0x009896800000895d */ /* 0x008fea0003900000 */
[----:B------:R-:W3:Y:S02]  /*158b0*/  @!P0 SYNCS.PHASECHK.TRANS64 P0, [R7+URZ+0x308c0], R8 ;  /* 0x0308c008070085a7 */ /* 0x000ee4000800007f */
[----:B---3--:R-:W-:Y:S05]  /*158c0*/  @!P0 BRA `(.L_x_466) ;  /* 0xfffffffc00f08947 */ /* 0x008fea000383ffff */
[----:B------:R-:W-:Y:S05]  /*158d0*/  BRA `(.L_x_588) ;  /* 0xffffffbc009c7947 */ /* 0x000fea000383ffff */
.L_x_470:
[----:B0-----:R0:W2:Y:S02]  /*158e0*/  SYNCS.PHASECHK.TRANS64.TRYWAIT P0, [R7+URZ+0x308a0], R10 ;  /* 0x0308a00a070075a7 */ /* 0x0010a4000800017f */
[----:B--2---:R-:W-:Y:S05]  /*158f0*/  @!P0 NANOSLEEP.SYNCS 0x989680 ;  /* 0x009896800000895d */ /* 0x004fea0003900000 */
[----:B------:R-:W2:Y:S02]  /*15900*/  @!P0 SYNCS.PHASECHK.TRANS64 P0, [R7+URZ+0x308a0], R10 ;  /* 0x0308a00a070085a7 */ /* 0x000ea4000800007f */
[----:B--2---:R-:W-:Y:S05]  /*15910*/  @!P0 BRA `(.L_x_470) ;  /* 0xfffffffc00f08947 */ /* 0x004fea000383ffff */
[----:B------:R-:W-:Y:S05]  /*15920*/  BRA `(.L_x_589) ;  /* 0xffffffc0001c7947 */ /* 0x000fea000383ffff */
.L_x_472:
[----:B--2---:R2:W3:Y:S02]  /*15930*/  SYNCS.PHASECHK.TRANS64.TRYWAIT P1, [R7+URZ+0x308c0], R10 ;  /* 0x0308c00a070075a7 */ /* 0x0044e4000802017f */
[----:B---3--:R-:W-:Y:S05]  /*15940*/  @!P1 NANOSLEEP.SYNCS 0x989680 ;  /* 0x009896800000995d */ /* 0x008fea0003900000 */
[----:B------:R-:W3:Y:S02]  /*15950*/  @!P1 SYNCS.PHASECHK.TRANS64 P1, [R7+URZ+0x308c0], R10 ;  /* 0x0308c00a070095a7 */ /* 0x000ee4000802007f */
[----:B---3--:R-:W-:Y:S05]  /*15960*/  @!P1 BRA `(.L_x_472) ;  /* 0xfffffffc00f09947 */ /* 0x008fea000383ffff */
[----:B------:R-:W-:Y:S05]  /*15970*/  BRA `(.L_x_590) ;  /* 0xffffffc000707947 */ /* 0x000fea000383ffff */
.L_x_482:
        /* <DEDUP_REMOVED lines=8> */
[----:B-1----:R-:W-:Y:S05]  /*15a00*/  WARPSYNC.COLLECTIVE R15, `(.L_x_592) ;  /* 0x000000000f087348 */ /* 0x002fea0003c00000 */
[----:B------:R0:W2:Y:S02]  /*15a10*/  SHFL.IDX P6, R14, R13, R12, R11 ;  /* 0x0000000c0d0e7389 */ /* 0x0000a400000c000b */
[----:B012---:R-:W-:Y:S01]  /*15a20*/  ENDCOLLECTIVE ;  /* 0x000000000000791b */ /* 0x007fe20003800000 */
.L_x_592:
[----:B------:R-:W-:Y:S05]  /*15a30*/  BSYNC B0 ;  /* 0x0000000000007941 */ /* 0x000fea0003800000 */
.L_x_591:
[----:B------:R-:W-:Y:S05]  /*15a40*/  BRA `(.L_x_593) ;  /* 0xffffffc800a47947 */ /* 0x000fea000383ffff */
.L_x_483:
[----:B------:R-:W-:Y:S01]  /*15a50*/  BSSY B0, `(.L_x_594) ;  /* 0x0000006000007945 */ /* 0x000fe20003800000 */
[----:B------:R-:W-:-:S07]  /*15a60*/  IMAD.MOV.U32 R15, RZ, RZ, -0x1 ;  /* 0xffffffffff0f7424 */ /* 0x000fce00078e00ff */
[----:B-1----:R-:W-:Y:S05]  /*15a70*/  WARPSYNC.COLLECTIVE R15, `(.L_x_595) ;  /* 0x000000000f0c7348 */ /* 0x002fea0003c00000 */
[----:B------:R-:W-:Y:S02]  /*15a80*/  ELECT P6, UR62, PT ;  /* 0x00000000003e782f */ /* 0x000fe400038c0000 */
[----:B------:R-:W-:Y:S01]  /*15a90*/  MOV R14, UR62 ;  /* 0x0000003e000e7c02 */ /* 0x000fe20008000f00 */
[----:B-1----:R-:W-:Y:S10]  /*15aa0*/  ENDCOLLECTIVE ;  /* 0x000000000000791b */ /* 0x002ff40003800000 */
.L_x_595:
[----:B------:R-:W-:Y:S05]  /*15ab0*/  BSYNC B0 ;  /* 0x0000000000007941 */ /* 0x000fea0003800000 */
.L_x_594:
[----:B------:R-:W-:Y:S05]  /*15ac0*/  BRA `(.L_x_596) ;  /* 0xffffffc8009c7947 */ /* 0x000fea000383ffff */
.L_x_486:
[----:B--2---:R2:W3:Y:S02]  /*15ad0*/  SYNCS.PHASECHK.TRANS64.TRYWAIT P0, [R5+URZ+0x30840], R4 ;  /* 0x03084004050075a7 */ /* 0x0044e4000800017f */
[----:B---3--:R-:W-:Y:S05]  /*15ae0*/  @!P0 NANOSLEEP.SYNCS 0x989680 ;  /* 0x009896800000895d */ /* 0x008fea0003900000 */
[----:B------:R-:W3:Y:S02]  /*15af0*/  @!P0 SYNCS.PHASECHK.TRANS64 P0, [R5+URZ+0x30840], R4 ;  /* 0x03084004050085a7 */ /* 0x000ee4000800007f */
[----:B---3--:R-:W-:Y:S05]  /*15b00*/  @!P0 BRA `(.L_x_486) ;  /* 0xfffffffc00f08947 */ /* 0x008fea000383ffff */
[----:B------:R-:W-:Y:S05]  /*15b10*/  BRA `(.L_x_597) ;  /* 0xffffffc800f07947 */ /* 0x000fea000383ffff */
.L_x_489:
[----:B--2---:R2:W3:Y:S02]  /*15b20*/  SYNCS.PHASECHK.TRANS64.TRYWAIT P0, [R28+URZ+0x30820], R5 ;  /* 0x030820051c0075a7 */ /* 0x0044e4000800017f */
[----:B---3--:R-:W-:Y:S05]  /*15b30*/  @!P0 NANOSLEEP.SYNCS 0x989680 ;  /* 0x009896800000895d */ /* 0x008fea0003900000 */
[----:B------:R-:W3:Y:S02]  /*15b40*/  @!P0 SYNCS.PHASECHK.TRANS64 P0, [R28+URZ+0x30820], R5 ;  /* 0x030820051c0085a7 */ /* 0x000ee4000800007f */
[----:B---3--:R-:W-:Y:S05]  /*15b50*/  @!P0 BRA `(.L_x_489) ;  /* 0xfffffffc00f08947 */ /* 0x008fea000383ffff */
[----:B------:R-:W-:Y:S05]  /*15b60*/  BRA `(.L_x_598) ;  /* 0xffffffcc00b07947 */ /* 0x000fea000383ffff */
.L_x_497:
[----:B0-----:R0:W2:Y:S02]  /*15b70*/  SYNCS.PHASECHK.TRANS64.TRYWAIT P0, [R3+URZ+0x30840], R2 ;  /* 0x03084002030075a7 */ /* 0x0010a4000800017f */
[----:B--2---:R-:W-:Y:S05]  /*15b80*/  @!P0 NANOSLEEP.SYNCS 0x989680 ;  /* 0x009896800000895d */ /* 0x004fea0003900000 */
[----:B------:R-:W2:Y:S02]  /*15b90*/  @!P0 SYNCS.PHASECHK.TRANS64 P0, [R3+URZ+0x30840], R2 ;  /* 0x03084002030085a7 */ /* 0x000ea4000800007f */
[----:B--2---:R-:W-:Y:S05]  /*15ba0*/  @!P0 BRA `(.L_x_497) ;  /* 0xfffffffc00f08947 */ /* 0x004fea000383ffff */
[----:B------:R-:W-:Y:S05]  /*15bb0*/  BRA `(.L_x_599) ;  /* 0xffffffd0005c7947 */ /* 0x000fea000383ffff */
.L_x_499:
[----:B0-----:R0:W2:Y:S02]  /*15bc0*/  SYNCS.PHASECHK.TRANS64.TRYWAIT P0, [R2+URZ+0x60], R5 ;  /* 0x00006005020075a7 */ /* 0x0010a4000800017f */
[----:B--2---:R-:W-:Y:S05]  /*15bd0*/  @!P0 NANOSLEEP.SYNCS 0x989680 ;  /* 0x009896800000895d */ /* 0x004fea0003900000 */
[----:B------:R-:W2:Y:S02]  /*15be0*/  @!P0 SYNCS.PHASECHK.TRANS64 P0, [R2+URZ+0x60], R5 ;  /* 0x00006005020085a7 */ /* 0x000ea4000800007f */
[----:B--2---:R-:W-:Y:S05]  /*15bf0*/  @!P0 BRA `(.L_x_499) ;  /* 0xfffffffc00f08947 */ /* 0x004fea000383ffff */
[----:B------:R-:W-:Y:S05]  /*15c00*/  BRA `(.L_x_600) ;  /* 0xffffffd000c07947 */ /* 0x000fea000383ffff */
.L_x_504:
[----:B---3--:R3:W4:Y:S02]  /*15c10*/  SYNCS.PHASECHK.TRANS64.TRYWAIT P0, [R3+URZ+0x30840], R2 ;  /* 0x03084002030075a7 */ /* 0x008724000800017f */
[----:B----4-:R-:W-:Y:S05]  /*15c20*/  @!P0 NANOSLEEP.SYNCS 0x989680 ;  /* 0x009896800000895d */ /* 0x010fea0003900000 */
[----:B------:R-:W4:Y:S02]  /*15c30*/  @!P0 SYNCS.PHASECHK.TRANS64 P0, [R3+URZ+0x30840], R2 ;  /* 0x03084002030085a7 */ /* 0x000f24000800007f */
[----:B----4-:R-:W-:Y:S05]  /*15c40*/  @!P0 BRA `(.L_x_504) ;  /* 0xfffffffc00f08947 */ /* 0x010fea000383ffff */
[----:B------:R-:W-:Y:S05]  /*15c50*/  BRA `(.L_x_601) ;  /* 0xffffffd400cc7947 */ /* 0x000fea000383ffff */
.L_x_506:
[----:B0-----:R0:W2:Y:S02]  /*15c60*/  SYNCS.PHASECHK.TRANS64.TRYWAIT P1, [R3+URZ+0x60], R24 ;  /* 0x00006018030075a7 */ /* 0x0010a4000802017f */
[----:B--2---:R-:W-:Y:S05]  /*15c70*/  @!P1 NANOSLEEP.SYNCS 0x989680 ;  /* 0x009896800000995d */ /* 0x004fea0003900000 */
[----:B------:R-:W2:Y:S02]  /*15c80*/  @!P1 SYNCS.PHASECHK.TRANS64 P1, [R3+URZ+0x60], R24 ;  /* 0x00006018030095a7 */ /* 0x000ea4000802007f */
[----:B--2---:R-:W-:Y:S05]  /*15c90*/  @!P1 BRA `(.L_x_506) ;  /* 0xfffffffc00f09947 */ /* 0x004fea000383ffff */
[----:B------:R-:W-:Y:S05]  /*15ca0*/  BRA `(.L_x_602) ;  /* 0xffffffd800307947 */ /* 0x000fea000383ffff */
.L_x_511:
[----:B--2---:R2:W3:Y:S02]  /*15cb0*/  SYNCS.PHASECHK.TRANS64.TRYWAIT P0, [R2+URZ+0x30840], R3 ;  /* 0x03084003020075a7 */ /* 0x0044e4000800017f */
[----:B---3--:R-:W-:Y:S05]  /*15cc0*/  @!P0 NANOSLEEP.SYNCS 0x989680 ;  /* 0x009896800000895d */ /* 0x008fea0003900000 */
[----:B------:R-:W3:Y:S02]  /*15cd0*/  @!P0 SYNCS.PHASECHK.TRANS64 P0, [R2+URZ+0x30840], R3 ;  /* 0x03084003020085a7 */ /* 0x000ee4000800007f */
[----:B---3--:R-:W-:Y:S05]  /*15ce0*/  @!P0 BRA `(.L_x_511) ;  /* 0xfffffffc00f08947 */ /* 0x008fea000383ffff */
[----:B------:R-:W-:Y:S05]  /*15cf0*/  BRA `(.L_x_603) ;  /* 0xffffffdc000c7947 */ /* 0x000fea000383ffff */
.L_x_513:
[----:B0-----:R0:W2:Y:S02]  /*15d00*/  SYNCS.PHASECHK.TRANS64.TRYWAIT P1, [R2+URZ+0x60], R3 ;  /* 0x00006003020075a7 */ /* 0x0010a4000802017f */
[----:B--2---:R-:W-:Y:S05]  /*15d10*/  @!P1 NANOSLEEP.SYNCS 0x989680 ;  /* 0x009896800000995d */ /* 0x004fea0003900000 */
[----:B------:R-:W2:Y:S02]  /*15d20*/  @!P1 SYNCS.PHASECHK.TRANS64 P1, [R2+URZ+0x60], R3 ;  /* 0x00006003020095a7 */ /* 0x000ea4000802007f */
[----:B--2---:R-:W-:Y:S05]  /*15d30*/  @!P1 BRA `(.L_x_513) ;  /* 0xfffffffc00f09947 */ /* 0x004fea000383ffff */
[----:B------:R-:W-:Y:S05]  /*15d40*/  BRA `(.L_x_604) ;  /* 0xffffffdc00747947 */ /* 0x000fea000383ffff */
.L_x_520:
[----:B---3--:R3:W4:Y:S02]  /*15d50*/  SYNCS.PHASECHK.TRANS64.TRYWAIT P0, [R3+URZ+0x30860], R2 ;  /* 0x03086002030075a7 */ /* 0x008724000800017f */
[----:B----4-:R-:W-:Y:S05]  /*15d60*/  @!P0 NANOSLEEP.SYNCS 0x989680 ;  /* 0x009896800000895d */ /* 0x010fea0003900000 */
[----:B------:R-:W4:Y:S02]  /*15d70*/  @!P0 SYNCS.PHASECHK.TRANS64 P0, [R3+URZ+0x30860], R2 ;  /* 0x03086002030085a7 */ /* 0x000f24000800007f */
[----:B----4-:R-:W-:Y:S05]  /*15d80*/  @!P0 BRA `(.L_x_520) ;  /* 0xfffffffc00f08947 */ /* 0x010fea000383ffff */
[----:B------:R-:W-:Y:S05]  /*15d90*/  BRA `(.L_x_605) ;  /* 0xffffffe000347947 */ /* 0x000fea000383ffff */
.L_x_522:
[----:B------:R-:W-:Y:S01]  /*15da0*/  BSSY B0, `(.L_x_606) ;  /* 0x0000008000007945 */ /* 0x000fe20003800000 */
[----:B0-----:R-:W-:Y:S01]  /*15db0*/  IMAD.MOV.U32 R13, RZ, RZ, R16 ;  /* 0x000000ffff0d7224 */ /* 0x001fe200078e0010 */
[----:B------:R-:W-:Y:S01]  /*15dc0*/  MOV R15, 0xffffffff ;  /* 0xffffffff000f7802 */ /* 0x000fe20000000f00 */
[----:B------:R-:W-:Y:S02]  /*15dd0*/  IMAD.MOV.U32 R12, RZ, RZ, RZ ;  /* 0x000000ffff0c7224 */ /* 0x000fe400078e00ff */
[----:B------:R-:W-:-:S07]  /*15de0*/  IMAD.MOV.U32 R11, RZ, RZ, 0x1f ;  /* 0x0000001fff0b7424 */ /* 0x000fce00078e00ff */
[----:B-12--5:R-:W-:Y:S05]  /*15df0*/  WARPSYNC.COLLECTIVE R15, `(.L_x_607) ;  /* 0x000000000f087348 */ /* 0x026fea0003c00000 */
[----:B------:R0:W3:Y:S02]  /*15e00*/  SHFL.IDX P6, R14, R13, R12, R11 ;  /* 0x0000000c0d0e7389 */ /* 0x0000e400000c000b */
[----:B0123-5:R-:W-:Y:S01]  /*15e10*/  ENDCOLLECTIVE ;  /* 0x000000000000791b */ /* 0x02ffe20003800000 */
.L_x_607:
[----:B------:R-:W-:Y:S05]  /*15e20*/  BSYNC B0 ;  /* 0x0000000000007941 */ /* 0x000fea0003800000 */
.L_x_606:
[----:B------:R-:W-:Y:S01]  /*15e30*/  IMAD.MOV.U32 R13, RZ, RZ, R16 ;  /* 0x000000ffff0d7224 */ /* 0x000fe200078e0010 */
[----:B------:R-:W-:Y:S01]  /*15e40*/  MOV R15, 0xffffffff ;  /* 0xffffffff000f7802 */ /* 0x000fe20000000f00 */
[----:B------:R-:W-:Y:S02]  /*15e50*/  IMAD.MOV.U32 R12, RZ, RZ, 0x1 ;  /* 0x00000001ff0c7424 */ /* 0x000fe400078e00ff */
[----:B------:R-:W-:Y:S02]  /*15e60*/  IMAD.MOV.U32 R11, RZ, RZ, 0x1f ;  /* 0x0000001fff0b7424 */ /* 0x000fe400078e00ff */
[----:B------:R-:W-:-:S07]  /*15e70*/  IMAD.MOV.U32 R5, RZ, RZ, R14 ;  /* 0x000000ffff057224 */ /* 0x000fce00078e000e */
[----:B------:R-:W-:Y:S05]  /*15e80*/  WARPSYNC.COLLECTIVE R15, `(.L_x_608) ;  /* 0x000000000f087348 */ /* 0x000fea0003c00000 */
[----:B------:R0:W1:Y:S02]  /*15e90*/  SHFL.IDX P6, R14, R13, R12, R11 ;  /* 0x0000000c0d0e7389 */ /* 0x00006400000c000b */
[----:B01----:R-:W-:Y:S01]  /*15ea0*/  ENDCOLLECTIVE ;  /* 0x000000000000791b */ /* 0x003fe20003800000 */
.L_x_608:
[----:B------:R-:W-:Y:S01]  /*15eb0*/  IMAD.MOV.U32 R4, RZ, RZ, R14 ;  /* 0x000000ffff047224 */ /* 0x000fe200078e000e */
[----:B------:R-:W-:Y:S06]  /*15ec0*/  BRA `(.L_x_609) ;  /* 0xffffffe0007c7947 */ /* 0x000fec000383ffff */
.L_x_525:
[----:B------:R-:W-:Y:S01]  /*15ed0*/  BSSY B0, `(.L_x_610) ;  /* 0x0000008000007945 */ /* 0x000fe20003800000 */
[----:B0----5:R-:W-:Y:S01]  /*15ee0*/  IMAD.MOV.U32 R13, RZ, RZ, R2 ;  /* 0x000000ffff0d7224 */ /* 0x021fe200078e0002 */
[----:B------:R-:W-:Y:S01]  /*15ef0*/  MOV R15, 0xffffffff ;  /* 0xffffffff000f7802 */ /* 0x000fe20000000f00 */
[----:B------:R-:W-:Y:S02]  /*15f00*/  IMAD.MOV.U32 R12, RZ, RZ, 0x1 ;  /* 0x00000001ff0c7424 */ /* 0x000fe400078e00ff */
[----:B------:R-:W-:-:S07]  /*15f10*/  IMAD.MOV.U32 R11, RZ, RZ, RZ ;  /* 0x000000ffff0b7224 */ /* 0x000fce00078e00ff */
[----:B-1234-:R-:W-:Y:S05]  /*15f20*/  WARPSYNC.COLLECTIVE R15, `(.L_x_611) ;  /* 0x000000000f087348 */ /* 0x01efea0003c00000 */
[----:B------:R0:W0:Y:S02]  /*15f30*/  SHFL.UP P6, R14, R13, R12, R11 ;  /* 0x0400000c0d0e7389 */ /* 0x00002400000c000b */
[----:B01234-:R-:W-:Y:S01]  /*15f40*/  ENDCOLLECTIVE ;  /* 0x000000000000791b */ /* 0x01ffe20003800000 */
.L_x_611:
[----:B------:R-:W-:Y:S05]  /*15f50*/  BSYNC B0 ;  /* 0x0000000000007941 */ /* 0x000fea0003800000 */
.L_x_610:
        /* <DEDUP_REMOVED lines=10> */
.L_x_612:
[----:B------:R-:W-:Y:S01]  /*16000*/  IMAD.MOV.U32 R12, RZ, RZ, 0x4 ;  /* 0x00000004ff0c7424 */ /* 0x000fe200078e00ff */
[----:B------:R-:W-:Y:S02]  /*16010*/  SEL R14, R14, RZ, P0 ;  /* 0x000000ff0e0e7207 */ /* 0x000fe40000000000 */
[----:B------:R-:W-:Y:S02]  /*16020*/  ISETP.GE.U32.AND P0, PT, R29, 0x4, PT ;  /* 0x000000041d00780c */ /* 0x000fe40003f06070 */
[----:B------:R-:W-:-:S05]  /*16030*/  IADD3 R3, R13, R14, RZ ;  /* 0x0000000e0d037210 */ /* 0x000fca0007ffe0ff */
[----:B------:R-:W-:-:S07]  /*16040*/  IMAD.MOV.U32 R13, RZ, RZ, R3 ;  /* 0x000000ffff0d7224 */ /* 0x000fce00078e0003 */
[----:B------:R-:W-:Y:S05]  /*16050*/  WARPSYNC.COLLECTIVE R15, `(.L_x_613) ;  /* 0x000000000f087348 */ /* 0x000fea0003c00000 */
[----:B------:R0:W1:Y:S02]  /*16060*/  SHFL.UP P6, R14, R13, R12, R11 ;  /* 0x0400000c0d0e7389 */ /* 0x00006400000c000b */
[----:B01----:R-:W-:Y:S01]  /*16070*/  ENDCOLLECTIVE ;  /* 0x000000000000791b */ /* 0x003fe20003800000 */
.L_x_613:
[----:B------:R-:W-:Y:S02]  /*16080*/  MOV R12, 0x8 ;  /* 0x00000008000c7802 */ /* 0x000fe40000000f00 */
[----:B------:R-:W-:Y:S02]  /*16090*/  SEL R6, R14, RZ, P0 ;  /* 0x000000ff0e067207 */ /* 0x000fe40000000000 */
[----:B------:R-:W-:-:S03]  /*160a0*/  ISETP.GE.U32.AND P0, PT, R29, 0x8, PT ;  /* 0x000000081d00780c */ /* 0x000fc60003f06070 */
[----:B------:R-:W-:-:S04]  /*160b0*/  IMAD.IADD R6, R3, 0x1, R6 ;  /* 0x0000000103067824 */ /* 0x000fc800078e0206 */
[----:B------:R-:W-:-:S07]  /*160c0*/  IMAD.MOV.U32 R13, RZ, RZ, R6 ;  /* 0x000000ffff0d7224 */ /* 0x000fce00078e0006 */
[----:B------:R-:W-:Y:S05]  /*160d0*/  WARPSYNC.COLLECTIVE R15, `(.L_x_614) ;  /* 0x000000000f087348 */ /* 0x000fea0003c00000 */
[----:B------:R0:W1:Y:S02]  /*160e0*/  SHFL.UP P6, R14, R13, R12, R11 ;  /* 0x0400000c0d0e7389 */ /* 0x00006400000c000b */
[----:B01----:R-:W-:Y:S01]  /*160f0*/  ENDCOLLECTIVE ;  /* 0x000000000000791b */ /* 0x003fe20003800000 */
.L_x_614:
        /* <DEDUP_REMOVED lines=8> */
.L_x_615:
[----:B------:R-:W-:Y:S02]  /*16180*/  IMAD.MOV.U32 R12, RZ, RZ, 0x1f ;  /* 0x0000001fff0c7424 */ /* 0x000fe400078e00ff */
[----:B------:R-:W-:Y:S01]  /*16190*/  IMAD.MOV.U32 R11, RZ, RZ, 0x1f ;  /* 0x0000001fff0b7424 */ /* 0x000fe200078e00ff */
[----:B------:R-:W-:-:S05]  /*161a0*/  SEL R14, R14, RZ, P0 ;  /* 0x000000ff0e0e7207 */ /* 0x000fca0000000000 */
[----:B------:R-:W-:-:S05]  /*161b0*/  IMAD.IADD R3, R7, 0x1, R14 ;  /* 0x0000000107037824 */ /* 0x000fca00078e020e */
[----:B------:R-:W-:-:S07]  /*161c0*/  MOV R13, R3 ;  /* 0x00000003000d7202 */ /* 0x000fce0000000f00 */
[----:B------:R-:W-:Y:S05]  /*161d0*/  WARPSYNC.COLLECTIVE R15, `(.L_x_616) ;  /* 0x000000000f087348 */ /* 0x000fea0003c00000 */
[----:B------:R0:W1:Y:S02]  /*161e0*/  SHFL.IDX P6, R14, R13, R12, R11 ;  /* 0x0000000c0d0e7389 */ /* 0x00006400000c000b */
[----:B01----:R-:W-:Y:S01]  /*161f0*/  ENDCOLLECTIVE ;  /* 0x000000000000791b */ /* 0x003fe20003800000 */
.L_x_616:
[----:B------:R-:W-:Y:S05]  /*16200*/  BRA `(.L_x_617) ;  /* 0xffffffe000387947 */ /* 0x000fea000383ffff */
.L_x_530:
[----:B------:R-:W-:Y:S01]  /*16210*/  BSSY B0, `(.L_x_618) ;  /* 0x0000008000007945 */ /* 0x000fe20003800000 */
[----:B-----5:R-:W-:Y:S01]  /*16220*/  IMAD.MOV.U32 R13, RZ, RZ, R2 ;  /* 0x000000ffff0d7224 */ /* 0x020fe200078e0002 */
[----:B------:R-:W-:Y:S01]  /*16230*/  MOV R11, RZ ;  /* 0x000000ff000b7202 */ /* 0x000fe20000000f00 */
[----:B------:R-:W-:Y:S02]  /*16240*/  IMAD.MOV.U32 R12, RZ, RZ, 0x1 ;  /* 0x00000001ff0c7424 */ /* 0x000fe400078e00ff */
[----:B------:R-:W-:-:S07]  /*16250*/  IMAD.MOV.U32 R15, RZ, RZ, -0x1 ;  /* 0xffffffffff0f7424 */ /* 0x000fce00078e00ff */
[----:B01----:R-:W-:Y:S05]  /*16260*/  WARPSYNC.COLLECTIVE R15, `(.L_x_619) ;  /* 0x000000000f087348 */ /* 0x003fea0003c00000 */
[----:B------:R2:W3:Y:S02]  /*16270*/  SHFL.UP P6, R14, R13, R12, R11 ;  /* 0x0400000c0d0e7389 */ /* 0x0004e400000c000b */
[----:B0123--:R-:W-:Y:S01]  /*16280*/  ENDCOLLECTIVE ;  /* 0x000000000000791b */ /* 0x00ffe20003800000 */
.L_x_619:
[----:B------:R-:W-:Y:S05]  /*16290*/  BSYNC B0 ;  /* 0x0000000000007941 */ /* 0x000fea0003800000 */
.L_x_618:
[C---:B------:R-:W-:Y:S01]  /*162a0*/  ISETP.NE.AND P0, PT, R29.reuse, RZ, PT ;  /* 0x000000ff1d00720c */ /* 0x040fe20003f05270 */
[----:B------:R-:W-:Y:S01]  /*162b0*/  IMAD.MOV.U32 R12, RZ, RZ, 0x2 ;  /* 0x00000002ff0c7424 */ /* 0x000fe200078e00ff */
[----:B------:R-:W-:Y:S01]  /*162c0*/  MOV R15, 0xffffffff ;  /* 0xffffffff000f7802 */ /* 0x000fe20000000f00 */
[----:B------:R-:W-:Y:S01]  /*162d0*/  IMAD.MOV.U32 R11, RZ, RZ, RZ ;  /* 0x000000ffff0b7224 */ /* 0x000fe200078e00ff */
[----:B------:R-:W-:Y:S02]  /*162e0*/  SEL R13, R14, RZ, P0 ;  /* 0x000000ff0e0d7207 */ /* 0x000fe40000000000 */
[----:B------:R-:W-:-:S03]  /*162f0*/  ISETP.GE.U32.AND P0, PT, R29, 0x2, PT ;  /* 0x000000021d00780c */ /* 0x000fc60003f06070 */
[----:B------:R-:W-:-:S10]  /*16300*/  IMAD.IADD R13, R2, 0x1, R13 ;  /* 0x00000001020d7824 */ /* 0x000fd400078e020d */
[----:B------:R-:W-:Y:S05]  /*16310*/  WARPSYNC.COLLECTIVE R15, `(.L_x_620) ;  /* 0x000000000f087348 */ /* 0x000fea0003c00000 */
[----:B------:R0:W1:Y:S02]  /*16320*/  SHFL.UP P6, R14, R13, R12, R11 ;  /* 0x0400000c0d0e7389 */ /* 0x00006400000c000b */
[----:B01----:R-:W-:Y:S01]  /*16330*/  ENDCOLLECTIVE ;  /* 0x000000000000791b */ /* 0x003fe20003800000 */
.L_x_620:
        /* <DEDUP_REMOVED lines=8> */
.L_x_621:
[----:B------:R-:W-:Y:S01]  /*163c0*/  IMAD.MOV.U32 R12, RZ, RZ, 0x8 ;  /* 0x00000008ff0c7424 */ /* 0x000fe200078e00ff */
[----:B------:R-:W-:Y:S02]  /*163d0*/  SEL R6, R14, RZ, P0 ;  /* 0x000000ff0e067207 */ /* 0x000fe40000000000 */
[----:B------:R-:W-:-:S03]  /*163e0*/  ISETP.GE.U32.AND P0, PT, R29, 0x8, PT ;  /* 0x000000081d00780c */ /* 0x000fc60003f06070 */
[----:B------:R-:W-:-:S05]  /*163f0*/  IMAD.IADD R6, R3, 0x1, R6 ;  /* 0x0000000103067824 */ /* 0x000fca00078e0206 */
[----:B------:R-:W-:-:S07]  /*16400*/  MOV R13, R6 ;  /* 0x00000006000d7202 */ /* 0x000fce0000000f00 */
[----:B------:R-:W-:Y:S05]  /*16410*/  WARPSYNC.COLLECTIVE R15, `(.L_x_622) ;  /* 0x000000000f087348 */ /* 0x000fea0003c00000 */
[----:B------:R0:W1:Y:S02]  /*16420*/  SHFL.UP P6, R14, R13, R12, R11 ;  /* 0x0400000c0d0e7389 */ /* 0x00006400000c000b */
[----:B01----:R-:W-:Y:S01]  /*16430*/  ENDCOLLECTIVE ;  /* 0x000000000000791b */ /* 0x003fe20003800000 */
.L_x_622:
        /* <DEDUP_REMOVED lines=8> */
.L_x_623:
[----:B------:R-:W-:Y:S02]  /*164c0*/  IMAD.MOV.U32 R12, RZ, RZ, 0x1f ;  /* 0x0000001fff0c7424 */ /* 0x000fe400078e00ff */
[----:B------:R-:W-:Y:S01]  /*164d0*/  IMAD.MOV.U32 R11, RZ, RZ, 0x1f ;  /* 0x0000001fff0b7424 */ /* 0x000fe200078e00ff */
[----:B------:R-:W-:-:S04]  /*164e0*/  SEL R14, R14, RZ, P0 ;  /* 0x000000ff0e0e7207 */ /* 0x000fc80000000000 */
[----:B------:R-:W-:-:S05]  /*164f0*/  IADD3 R3, R7, R14, RZ ;  /* 0x0000000e07037210 */ /* 0x000fca0007ffe0ff */
[----:B------:R-:W-:-:S07]  /*16500*/  IMAD.MOV.U32 R13, RZ, RZ, R3 ;  /* 0x000000ffff0d7224 */ /* 0x000fce00078e0003 */
[----:B------:R-:W-:Y:S05]  /*16510*/  WARPSYNC.COLLECTIVE R15, `(.L_x_624) ;  /* 0x000000000f087348 */ /* 0x000fea0003c00000 */
[----:B------:R0:W1:Y:S02]  /*16520*/  SHFL.IDX P6, R14, R13, R12, R11 ;  /* 0x0000000c0d0e7389 */ /* 0x00006400000c000b */
[----:B01----:R-:W-:Y:S01]  /*16530*/  ENDCOLLECTIVE ;  /* 0x000000000000791b */ /* 0x003fe20003800000 */
.L_x_624:
[----:B------:R-:W-:Y:S05]  /*16540*/  BRA `(.L_x_625) ;  /* 0xffffffe000147947 */ /* 0x000fea000383ffff */
.L_x_532:
[----:B------:R-:W-:Y:S01]  /*16550*/  BSSY B0, `(.L_x_626) ;  /* 0x0000006000007945 */ /* 0x000fe20003800000 */
[----:B------:R-:W-:Y:S01]  /*16560*/  PLOP3.LUT P6, PT, P6, PT, PT, 0x8, 0x0 ;  /* 0x000000000000781c */ /* 0x000fe200037ce170 */
[----:B------:R-:W-:-:S12]  /*16570*/  IMAD.MOV.U32 R15, RZ, RZ, -0x1 ;  /* 0xffffffffff0f7424 */ /* 0x000fd800078e00ff */
[----:B01----:R-:W-:Y:S05]  /*16580*/  WARPSYNC.COLLECTIVE R15, `(.L_x_627) ;  /* 0x000000000f087348 */ /* 0x003fea0003c00000 */
[----:B------:R-:W-:Y:S01]  /*16590*/  VOTE.ANY R14, PT, P6 ;  /* 0x00000000000e7806 */ /* 0x000fe200030e0100 */
[----:B01----:R-:W-:Y:S06]  /*165a0*/  ENDCOLLECTIVE ;  /* 0x000000000000791b */ /* 0x003fec0003800000 */
.L_x_627:
[----:B------:R-:W-:Y:S05]  /*165b0*/  BSYNC B0 ;  /* 0x0000000000007941 */ /* 0x000fea0003800000 */
.L_x_626:
[----:B------:R-:W-:Y:S01]  /*165c0*/  MOV R6, R14 ;  /* 0x0000000e00067202 */ /* 0x000fe20000000f00 */
[----:B------:R-:W-:Y:S02]  /*165d0*/  IMAD.MOV.U32 R13, RZ, RZ, R2 ;  /* 0x000000ffff0d7224 */ /* 0x000fe400078e0002 */
[----:B------:R-:W-:Y:S01]  /*165e0*/  IMAD.MOV.U32 R11, RZ, RZ, 0x1f ;  /* 0x0000001fff0b7424 */ /* 0x000fe200078e00ff */
[----:B------:R-:W0:Y:S01]  /*165f0*/  POPC R4, R6 ;  /* 0x0000000600047309 */ /* 0x000e220000000000 */
[----:B------:R-:W-:Y:S02]  /*16600*/  IMAD.MOV.U32 R15, RZ, RZ, -0x1 ;  /* 0xffffffffff0f7424 */ /* 0x000fe400078e00ff */
[----:B0-----:R-:W-:-:S07]  /*16610*/  IMAD.MOV.U32 R12, RZ, RZ, R4 ;  /* 0x000000ffff0c7224 */ /* 0x001fce00078e0004 */
[----:B------:R-:W-:Y:S05]  /*16620*/  WARPSYNC.COLLECTIVE R15, `(.L_x_628) ;  /* 0x000000000f087348 */ /* 0x000fea0003c00000 */
[----:B------:R0:W1:Y:S02]  /*16630*/  SHFL.IDX P6, R14, R13, R12, R11 ;  /* 0x0000000c0d0e7389 */ /* 0x00006400000c000b */
[----:B01----:R-:W-:Y:S01]  /*16640*/  ENDCOLLECTIVE ;  /* 0x000000000000791b */ /* 0x003fe20003800000 */
.L_x_628:
[----:B------:R-:W-:Y:S01]  /*16650*/  MOV R17, R14 ;  /* 0x0000000e00117202 */ /* 0x000fe20000000f00 */
[----:B------:R-:W-:Y:S06]  /*16660*/  BRA `(.L_x_629) ;  /* 0xffffffe000047947 */ /* 0x000fec000383ffff */
.L_x_534:
[----:B------:R-:W-:Y:S01]  /*16670*/  BSSY B0, `(.L_x_630) ;  /* 0x0000007000007945 */ /* 0x000fe20003800000 */
[----:B------:R-:W-:Y:S02]  /*16680*/  IMAD.MOV.U32 R13, RZ, RZ, R3 ;  /* 0x000000ffff0d7224 */ /* 0x000fe400078e0003 */
[----:B------:R-:W-:Y:S02]  /*16690*/  IMAD.MOV.U32 R11, RZ, RZ, 0x1f ;  /* 0x0000001fff0b7424 */ /* 0x000fe400078e00ff */
[----:B------:R-:W-:-:S07]  /*166a0*/  IMAD.MOV.U32 R15, RZ, RZ, -0x1 ;  /* 0xffffffffff0f7424 */ /* 0x000fce00078e00ff */
[----:B0123--:R-:W-:Y:S05]  /*166b0*/  WARPSYNC.COLLECTIVE R15, `(.L_x_631) ;  /* 0x000000000f087348 */ /* 0x00ffea0003c00000 */
[----:B------:R4:W0:Y:S02]  /*166c0*/  SHFL.IDX P6, R14, R13, R12, R11 ;  /* 0x0000000c0d0e7389 */ /* 0x00082400000c000b */
[----:B01234-:R-:W-:Y:S01]  /*166d0*/  ENDCOLLECTIVE ;  /* 0x000000000000791b */ /* 0x01ffe20003800000 */
.L_x_631:
[----:B------:R-:W-:Y:S05]  /*166e0*/  BSYNC B0 ;  /* 0x0000000000007941 */ /* 0x000fea0003800000 */
.L_x_630:
[----:B------:R-:W-:Y:S05]  /*166f0*/  BRA `(.L_x_533) ;  /* 0xffffffdc00fc7947 */ /* 0x000fea000383ffff */
.L_x_538:
[----:B0-----:R0:W2:Y:S02]  /*16700*/  SYNCS.PHASECHK.TRANS64.TRYWAIT P0, [R9+URZ+0x30820], R0 ;  /* 0x03082000090075a7 */ /* 0x0010a4000800017f */
[----:B--2---:R-:W-:Y:S05]  /*16710*/  @!P0 NANOSLEEP.SYNCS 0x989680 ;  /* 0x009896800000895d */ /* 0x004fea0003900000 */
[----:B------:R-:W2:Y:S02]  /*16720*/  @!P0 SYNCS.PHASECHK.TRANS64 P0, [R9+URZ+0x30820], R0 ;  /* 0x03082000090085a7 */ /* 0x000ea4000800007f */
[----:B--2---:R-:W-:Y:S05]  /*16730*/  @!P0 BRA `(.L_x_538) ;  /* 0xfffffffc00f08947 */ /* 0x004fea000383ffff */
[----:B------:R-:W-:Y:S05]  /*16740*/  BRA `(.L_x_632) ;  /* 0xffffffe000d87947 */ /* 0x000fea000383ffff */
.L_x_539:
[----:B------:R-:W2:Y:S01]  /*16750*/  S2R R2, SR_TID.X ;  /* 0x0000000000027919 */ /* 0x000ea20000002100 */
[----:B------:R-:W-:Y:S01]  /*16760*/  BSSY B0, `(.L_x_633) ;  /* 0x000000a000007945 */ /* 0x000fe20003800000 */
[----:B------:R-:W-:Y:S01]  /*16770*/  MOV R12, RZ ;  /* 0x000000ff000c7202 */ /* 0x000fe20000000f00 */
        /* <DEDUP_REMOVED lines=8> */
.L_x_634:
[----:B------:R-:W-:Y:S05]  /*16800*/  BSYNC B0 ;  /* 0x0000000000007941 */ /* 0x000fea0003800000 */
.L_x_633:
[----:B------:R-:W-:Y:S05]  /*16810*/  BRA `(.L_x_635) ;  /* 0xffffffe000c07947 */ /* 0x000fea000383ffff */
.L_x_540:
[----:B------:R-:W-:Y:S01]  /*16820*/  BSSY B0, `(.L_x_636) ;  /* 0x0000006000007945 */ /* 0x000fe20003800000 */
[----:B------:R-:W-:-:S07]  /*16830*/  IMAD.MOV.U32 R15, RZ, RZ, -0x1 ;  /* 0xffffffffff0f7424 */ /* 0x000fce00078e00ff */
[----:B01----:R-:W-:Y:S05]  /*16840*/  WARPSYNC.COLLECTIVE R15, `(.L_x_637) ;  /* 0x000000000f0c7348 */ /* 0x003fea0003c00000 */
[----:B------:R-:W-:Y:S02]  /*16850*/  ELECT P6, UR62, PT ;  /* 0x00000000003e782f */ /* 0x000fe400038c0000 */
[----:B------:R-:W-:Y:S01]  /*16860*/  MOV R14, UR62 ;  /* 0x0000003e000e7c02 */ /* 0x000fe20008000f00 */
[----:B01----:R-:W-:Y:S10]  /*16870*/  ENDCOLLECTIVE ;  /* 0x000000000000791b */ /* 0x003ff40003800000 */
.L_x_637:
[----:B------:R-:W-:Y:S05]  /*16880*/  BSYNC B0 ;  /* 0x0000000000007941 */ /* 0x000fea0003800000 */
.L_x_636:
[----:B------:R-:W-:Y:S05]  /*16890*/  BRA `(.L_x_638) ;  /* 0xffffffe000b47947 */ /* 0x000fea000383ffff */
.L_x_542:
[----:B0-----:R0:W2:Y:S02]  /*168a0*/  SYNCS.PHASECHK.TRANS64.TRYWAIT P0, [R7+URZ], R2 ;  /* 0x00000002070075a7 */ /* 0x0010a4000800017f */
[----:B--2---:R-:W-:Y:S05]  /*168b0*/  @!P0 NANOSLEEP.SYNCS 0x989680 ;  /* 0x009896800000895d */ /* 0x004fea0003900000 */
[----:B------:R-:W2:Y:S02]  /*168c0*/  @!P0 SYNCS.PHASECHK.TRANS64 P0, [R7+URZ], R2 ;  /* 0x00000002070085a7 */ /* 0x000ea4000800007f */
[----:B--2---:R-:W-:Y:S05]  /*168d0*/  @!P0 BRA `(.L_x_542) ;  /* 0xfffffffc00f08947 */ /* 0x004fea000383ffff */
[----:B------:R-:W-:Y:S05]  /*168e0*/  BRA `(.L_x_639) ;  /* 0xffffffe000e87947 */ /* 0x000fea000383ffff */
.L_x_543:
[----:B--2---:R2:W3:Y:S02]  /*168f0*/  SYNCS.PHASECHK.TRANS64.TRYWAIT P0, [R3+URZ], R0 ;  /* 0x00000000030075a7 */ /* 0x0044e4000800017f */
[----:B---3--:R-:W-:Y:S05]  /*16900*/  @!P0 NANOSLEEP.SYNCS 0x989680 ;  /* 0x009896800000895d */ /* 0x008fea0003900000 */
[----:B------:R-:W3:Y:S02]  /*16910*/  @!P0 SYNCS.PHASECHK.TRANS64 P0, [R3+URZ], R0 ;  /* 0x00000000030085a7 */ /* 0x000ee4000800007f */
[----:B---3--:R-:W-:Y:S05]  /*16920*/  @!P0 BRA `(.L_x_543) ;  /* 0xfffffffc00f08947 */ /* 0x008fea000383ffff */
[----:B------:R-:W-:Y:S05]  /*16930*/  BRA `(.L_x_640) ;  /* 0xffffffe000dc7947 */ /* 0x000fea000383ffff */
.L_x_545:
[----:B--2---:R2:W3:Y:S02]  /*16940*/  SYNCS.PHASECHK.TRANS64.TRYWAIT P0, [R5+URZ], R2 ;  /* 0x00000002050075a7 */ /* 0x0044e4000800017f */
[----:B---3--:R-:W-:Y:S05]  /*16950*/  @!P0 NANOSLEEP.SYNCS 0x989680 ;  /* 0x009896800000895d */ /* 0x008fea0003900000 */
[----:B------:R-:W3:Y:S02]  /*16960*/  @!P0 SYNCS.PHASECHK.TRANS64 P0, [R5+URZ], R2 ;  /* 0x00000002050085a7 */ /* 0x000ee4000800007f */
[----:B---3--:R-:W-:Y:S05]  /*16970*/  @!P0 BRA `(.L_x_545) ;  /* 0xfffffffc00f08947 */ /* 0x008fea000383ffff */
[----:B------:R-:W-:Y:S05]  /*16980*/  BRA `(.L_x_641) ;  /* 0xffffffe000e07947 */ /* 0x000fea000383ffff */
.L_x_642:
        /* <DEDUP_REMOVED lines=15> */
.L_x_2278:


//--------------------- .text._ZN7cutlass13device_kernelIN5flash11enable_sm90INS1_16FlashAttnFwdSm90INS1_25CollectiveMainloopFwdSm90ILi2EN4cute5tupleIJNS5_1CILi1EEES8_S8_EEENS6_IJNS7_ILi192EEENS7_ILi128EEENS7_ILi64EEEEEELi64ENS_6half_tEfNS_4arch4Sm90ELb0ELb1ELb0ELb0ELb0ELb0ELb0ELb1ELb1ELb0ELb0ELb0EEENS1_21CollectiveEpilogueFwdINS6_IJSA_SC_SB_EEES9_SE_SG_Li384ELb0ELb0ELb0ELb0EEENS1_30DynamicPersistentTileSchedulerILi384ELi32ELb0ELb0ELb1EEEEEEEEEvNT_6ParamsE --------------------------
	.section	.text._ZN7cutlass13device_kernelIN5flash11enable_sm90INS1_16FlashAttnFwdSm90INS1_25CollectiveMainloopFwdSm90ILi2EN4cute5tupleIJNS5_1CILi1EEES8_S8_EEENS6_IJNS7_ILi192EEENS7_ILi128EEENS7_ILi64EEEEEELi64ENS_6half_tEfNS_4arch4Sm90ELb0ELb1ELb0ELb0ELb0ELb0ELb0ELb1ELb1ELb0ELb0ELb0EEENS1_21CollectiveEpilogueFwdINS6_IJSA_SC_SB_EEES9_SE_SG_Li384ELb0ELb0ELb0ELb0EEENS1_30DynamicPersistentTileSchedulerILi384ELi32ELb0ELb0ELb1EEEEEEEEEvNT_6ParamsE,"ax",@progbits
	.align	128
.text._ZN7cutlass13device_kernelIN5flash11enable_sm90INS1_16FlashAttnFwdSm90INS1_25CollectiveMainloopFwdSm90ILi2EN4cute5tupleIJNS5_1CILi1EEES8_S8_EEENS6_IJNS7_ILi192EEENS7_ILi128EEENS7_ILi64EEEEEELi64ENS_6half_tEfNS_4arch4Sm90ELb0ELb1ELb0ELb0ELb0ELb0ELb0ELb1ELb1ELb0ELb0ELb0EEENS1_21CollectiveEpilogueFwdINS6_IJSA_SC_SB_EEES9_SE_SG_Li384ELb0ELb0ELb0ELb0EEENS1_30DynamicPersistentTileSchedulerILi384ELi32ELb0ELb0ELb1EEEEEEEEEvNT_6ParamsE:
        .type           _ZN7cutlass13device_kernelIN5flash11enable_sm90INS1_16FlashAttnFwdSm90INS1_25CollectiveMainloopFwdSm90ILi2EN4cute5tupleIJNS5_1CILi1EEES8_S8_EEENS6_IJNS7_ILi192EEENS7_ILi128EEENS7_ILi64EEEEEELi64ENS_6half_tEfNS_4arch4Sm90ELb0ELb1ELb0ELb0ELb0ELb0ELb0ELb1ELb1ELb0ELb0ELb0EEENS1_21CollectiveEpilogueFwdINS6_IJSA_SC_SB_EEES9_SE_SG_Li384ELb0ELb0ELb0ELb0EEENS1_30DynamicPersistentTileSchedulerILi384ELi32ELb0ELb0ELb1EEEEEEEEEvNT_6ParamsE,@function
        .size           _ZN7cutlass13device_kernelIN5flash11enable_sm90INS1_16FlashAttnFwdSm90INS1_25CollectiveMainloopFwdSm90ILi2EN4cute5tupleIJNS5_1CILi1EEES8_S8_EEENS6_IJNS7_ILi192EEENS7_ILi128EEENS7_ILi64EEEEEELi64ENS_6half_tEfNS_4arch4Sm90ELb0ELb1ELb0ELb0ELb0ELb0ELb0ELb1ELb1ELb0ELb0ELb0EEENS1_21CollectiveEpilogueFwdINS6_IJSA_SC_SB_EEES9_SE_SG_Li384ELb0ELb0ELb0ELb0EEENS1_30DynamicPersistentTileSchedulerILi384ELi32ELb0ELb0ELb1EEEEEEEEEvNT_6ParamsE,(.L_x_2279 - _ZN7cutlass13device_kernelIN5flash11enable_sm90INS1_16FlashAttnFwdSm90INS1_25CollectiveMainloopFwdSm90ILi2EN4cute5tupleIJNS5_1CILi1EEES8_S8_EEENS6_IJNS7_ILi192EEENS7_ILi128EEENS7_ILi64EEEEEELi64ENS_6half_tEfNS_4arch4Sm90ELb0ELb1ELb0ELb0ELb0ELb0ELb0ELb1ELb1ELb0ELb0ELb0EEENS1_21CollectiveEpilogueFwdINS6_IJSA_SC_SB_EEES9_SE_SG_Li384ELb0ELb0ELb0ELb0EEENS1_30DynamicPersistentTileSchedulerILi384ELi32ELb0ELb0ELb1EEEEEEEEEvNT_6ParamsE)
        .other          _ZN7cutlass13device_kernelIN5flash11enable_sm90INS1_16FlashAttnFwdSm90INS1_25CollectiveMainloopFwdSm90ILi2EN4cute5tupleIJNS5_1CILi1EEES8_S8_EEENS6_IJNS7_ILi192EEENS7_ILi128EEENS7_ILi64EEEEEELi64ENS_6half_tEfNS_4arch4Sm90ELb0ELb1ELb0ELb0ELb0ELb0ELb0ELb1ELb1ELb0ELb0ELb0EEENS1_21CollectiveEpilogueFwdINS6_IJSA_SC_SB_EEES9_SE_SG_Li384ELb0ELb0ELb0ELb0EEENS1_30DynamicPersistentTileSchedulerILi384ELi32ELb0ELb0ELb1EEEEEEEEEvNT_6ParamsE,@"STO_CUDA_ENTRY STV_DEFAULT"
_ZN7cutlass13device_kernelIN5flash11enable_sm90INS1_16FlashAttnFwdSm90INS1_25CollectiveMainloopFwdSm90ILi2EN4cute5tupleIJNS5_1CILi1EEES8_S8_EEENS6_IJNS7_ILi192EEENS7_ILi128EEENS7_ILi64EEEEEELi64ENS_6half_tEfNS_4arch4Sm90ELb0ELb1ELb0ELb0ELb0ELb0ELb0ELb1ELb1ELb0ELb0ELb0EEENS1_21CollectiveEpilogueFwdINS6_IJSA_SC_SB_EEES9_SE_SG_Li384ELb0ELb0ELb0ELb0EEENS1_30DynamicPersistentTileSchedulerILi384ELi32ELb0ELb0ELb1EEEEEEEEEvNT_6ParamsE:
[----:B------:R-:W1:Y:S01]  /*0000*/  LDC R1, c[0x0][0x28] ;  /* 0x00000a00ff017b82 */ /* 0x000e620000000800 */
[----:B------:R-:W2:Y:S01]  /*0010*/  S2R R2, SR_TID.X ;  /* 0x0000000000027919 */ /* 0x000ea20000002100 */
[----:B------:R-:W-:Y:S01]  /*0020*/  ELECT P0, URZ, PT ;  /* 0x00000000003f782f */ /* 0x000fe20003800000 */
[----:B------:R-:W-:Y:S01]  /*0030*/  BSSY B0, `(.L_x_643) ;  /* 0x0000014000007945 */ /* 0x000fe20003800000 */
[--C-:B--2---:R-:W-:Y:S02]  /*0040*/  SHF.R.U32.HI R0, RZ, 0x5, R2.reuse ;  /* 0x00000005ff007819 */ /* 0x104fe40000011602 */
[----:B------:R-:W-:-:S03]  /*0050*/  SHF.R.U32.HI R16, RZ, 0x7, R2 ;  /* 0x00000007ff107819 */ /* 0x000fc60000011602 */
[----:B------:R-:W2:Y:S02]  /*0060*/  SHFL.IDX PT, R3, R0, RZ, 0x1f ;  /* 0x00001fff00037589 */ /* 0x000ea400000e0000 */
[----:B--2---:R-:W-:-:S13]  /*0070*/  ISETP.EQ.AND P0, PT, R3, RZ, P0 ;  /* 0x000000ff0300720c */ /* 0x004fda0000702270 */
[----:B-1----:R-:W-:Y:S05]  /*0080*/  @!P0 BRA `(.L_x_644) ;  /* 0x0000000000388947 */ /* 0x002fea0003800000 */
        /* <DEDUP_REMOVED lines=14> */
.L_x_644:
[----:B------:R-:W-:Y:S05]  /*0170*/  BSYNC B0 ;  /* 0x0000000000007941 */ /* 0x000fea0003800000 */
.L_x_643:
[----:B------:R-:W-:Y:S01]  /*0180*/  VOTEU.ANY UP0, P0 ;  /* 0x00000000003f7886 */ /* 0x000fe20000000100 */
[----:B------:R-:W1:Y:S01]  /*0190*/  SHFL.IDX PT, R4, R16, RZ, 0x1f ;  /* 0x00001fff10047589 */ /* 0x000e6200000e0000 */
[----:B------:R-:W-:Y:S01]  /*01a0*/  UMOV UR4, 0x1 ;  /* 0x0000000100047882 */ /* 0x000fe20000000000 */
[----:B------:R-:W-:Y:S01]  /*01b0*/  VOTEU.ANY UP1, P0 ;  /* 0x00000000003f7886 */ /* 0x000fe20000020100 */
[----:B------:R-:W-:Y:S01]  /*01c0*/  VOTEU.ANY UP2, P0 ;  /* 0x00000000003f7886 */ /* 0x000fe20000040100 */
[----:B------:R-:W2:Y:S01]  /*01d0*/  @UP0 S2UR UR7, SR_CgaCtaId ;  /* 0x00000000000709c3 */ /* 0x000ea20000008800 */
[----:B------:R-:W3:Y:S01]  /*01e0*/  SHFL.IDX PT, R3, R0, RZ, 0x1f ;  /* 0x00001fff00037589 */ /* 0x000ee200000e0000 */
[----:B------:R-:W-:Y:S01]  /*01f0*/  @UP0 UMOV UR6, 0x400 ;  /* 0x0000040000060882 */ /* 0x000fe20000000000 */
[----:B------:R-:W-:-:S04]  /*0200*/  @UP0 UIADD3 UR4, -UR4, 0x100000, URZ ;  /* 0x0010000004040890 */ /* 0x000fc8000fffe13f */
[----:B------:R-:W-:Y:S02]  /*0210*/  @UP0 USHF.L.U32 UR5, UR4, 0xb, URZ ;  /* 0x0000000b04050899 */ /* 0x000fe4000800063f */
[----:B------:R-:W-:Y:S01]  /*0220*/  @UP0 USHF.L.U32 UR4, UR4, 0x1, URZ ;  /* 0x0000000104040899 */ /* 0x000fe2000800063f */
[----:B-1----:R-:W-:Y:S01]  /*0230*/  R2UR UR8, R4 ;  /* 0x00000000040872ca */ /* 0x002fe200000e0000 */
[----:B--2---:R-:W-:Y:S01]  /*0240*/  @UP0 ULEA UR6, UR7, UR6, 0x18 ;  /* 0x0000000607060291 */ /* 0x004fe2000f8ec03f */
[----:B---3--:R-:W-:-:S11]  /*0250*/  ISETP.NE.AND P1, PT, R3, RZ, PT ;  /* 0x000000ff0300720c */ /* 0x008fd60003f25270 */
[----:B------:R-:W-:Y:S01]  /*0260*/  UISETP.NE.AND UP0, UPT, UR8, URZ, UPT ;  /* 0x0000003f0800728c */ /* 0x000fe2000bf05270 */
[----:B------:R-:W1:Y:S02]  /*0270*/  FENCE.VIEW.ASYNC.S ;  /* 0x00000000000073c6 */ /* 0x000e640000000000 */
[----:B-1----:R1:W2:Y:S01]  /*0280*/  @UP1 SYNCS.EXCH.64 URZ, [UR6+0x16800], UR4 ;  /* 0x01680004063f15b2 */ /* 0x0022a20008000100 */
[----:B------:R1:W3:Y:S01]  /*0290*/  @UP2 SYNCS.EXCH.64 URZ, [UR6+0x16820], UR4 ;  /* 0x01682004063f25b2 */ /* 0x0002e20008000100 */
[----:B------:R-:W-:Y:S06]  /*02a0*/  @P1 BRA `(.L_x_645) ;  /* 0x0000000000481947 */ /* 0x000fec0003800000 */
[----:B-1----:R-:W1:Y:S01]  /*02b0*/  S2UR UR5, SR_CgaCtaId ;  /* 0x00000000000579c3 */ /* 0x002e620000008800 */
        /* <DEDUP_REMOVED lines=15> */
[----:B------:R4:W1:Y:S02]  /*03b0*/  SYNCS.EXCH.64 URZ, [UR8+0x16848], UR4 ;  /* 0x01684804083f75b2 */ /* 0x0008640008000100 */
[----:B----4-:R-:W-:Y:S01]  /*03c0*/  NOP ;  /* 0x0000000000007918 */ /* 0x010fe20000000000 */
.L_x_645:
[----:B------:R-:W4:Y:S01]  /*03d0*/  SHFL.IDX PT, R3, R0, RZ, 0x1f ;  /* 0x00001fff00037589 */ /* 0x000f2200000e0000 */
[----:B------:R-:W-:Y:S01]  /*03e0*/  NOP ;  /* 0x0000000000007918 */ /* 0x000fe20000000000 */
[----:B----4-:R-:W-:-:S13]  /*03f0*/  ISETP.NE.AND P0, PT, R3, RZ, PT ;  /* 0x000000ff0300720c */ /* 0x010fda0003f05270 */
        /* <DEDUP_REMOVED lines=19> */
.L_x_646:
[----:B------:R-:W4:Y:S01]  /*0530*/  SHFL.IDX PT, R3, R0, RZ, 0x1f ;  /* 0x00001fff00037589 */ /* 0x000f2200000e0000 */
[----:B------:R-:W-:Y:S01]  /*0540*/  NOP ;  /* 0x0000000000007918 */ /* 0x000fe20000000000 */
[----:B----4-:R-:W-:-:S13]  /*0550*/  ISETP.NE.AND P0, PT, R3, RZ, PT ;  /* 0x000000ff0300720c */ /* 0x010fda0003f05270 */
        /* <DEDUP_REMOVED lines=13> */
[----:B------:R4:W1:Y:S02]  /*0630*/  SYNCS.EXCH.64 URZ, [UR6+0x16888], UR4 ;  /* 0x01688804063f75b2 */ /* 0x0008640008000100 */
[----:B----4-:R-:W-:Y:S01]  /*0640*/  NOP ;  /* 0x0000000000007918 */ /* 0x010fe20000000000 */
.L_x_647:
        /* <DEDUP_REMOVED lines=22> */
.L_x_648:
        /* <DEDUP_REMOVED lines=22> */
.L_x_649:
[----:B------:R-:W-:Y:S01]  /*0910*/  PLOP3.LUT P0, PT, PT, PT, UP0, 0x80, 0x0 ;  /* 0x000000000000781c */ /* 0x000fe20003f0f008 */
[----:B------:R-:W-:Y:S01]  /*0920*/  UMOV UR38, 0x1 ;  /* 0x0000000100267882 */ /* 0x000fe20000000000 */
[----:B------:R-:W-:Y:S01]  /*0930*/  NOP ;  /* 0x0000000000007918 */ /* 0x000fe20000000000 */
[----:B------:R-:W-:Y:S01]  /*0940*/  USEL UR38, UR38, 0x2, !UP0 ;  /* 0x0000000226267887 */ /* 0x000fe2000c000000 */
[----:B------:R-:W-:Y:S01]  /*0950*/  LOP3.LUT R17, R2, 0x7f, RZ, 0xc0, !PT ;  /* 0x0000007f02117812 */ /* 0x000fe200078ec0ff */
[----:B------:R-:W-:Y:S01]  /*0960*/  ULDC.64 UR50, c[0x0][0x208] ;  /* 0x0000820000327ab9 */ /* 0x000fe20000000a00 */
[----:B-123--:R-:W-:Y:S07]  /*0970*/  BAR.SYNC.DEFER_BLOCKING 0x0 ;  /* 0x0000000000007b1d */ /* 0x00efee0000010000 */
[----:B------:R-:W-:Y:S05]  /*0980*/  @!P0 BRA `(.L_x_650) ;  /* 0x000000cc00d48947 */ /* 0x000fea0003800000 */
.L_x_651:
[----:B------:R-:W-:-:S08]  /*0990*/  NOP ;  /* 0x0000000000007918 */ /* 0x000fd00000000000 */
[----:B------:R-:W1:Y:S02]  /*09a0*/  USETMAXREG.TRY_ALLOC.CTAPOOL UP0, 0xa0 ;  /* 0x000000a0000079c8 */ /* 0x000e640008000600 */
[----:B-1----:R-:W-:-:S13]  /*09b0*/  PLOP3.LUT P0, PT, PT, PT, UP0, 0x80, 0x0 ;  /* 0x000000000000781c */ /* 0x002fda0003f0f008 */
[----:B------:R-:W-:Y:S05]  /*09c0*/  @!P0 BRA `(.L_x_651) ;  /* 0xfffffffc00f08947 */ /* 0x000fea000383ffff */
[----:B------:R-:W-:Y:S01]  /*09d0*/  LOP3.LUT R0, R2, 0xffffff80, RZ, 0xc0, !PT ;  /* 0xffffff8002007812 */ /* 0x000fe200078ec0ff */
[----:B------:R-:W1:Y:S08]  /*09e0*/  S2UR UR7, SR_CTAID.X ;  /* 0x00000000000779c3 */ /* 0x000e700000002500 */
[----:B------:R-:W-:Y:S08]  /*09f0*/  BAR.ARV 0x4, 0x1a0 ;  /* 0x0106800000007b1d */ /* 0x000ff00000002000 */
[----:B------:R-:W-:Y:S06]  /*0a00*/  BAR.ARV 0x8, 0x1a0 ;  /* 0x0206800000007b1d */ /* 0x000fec0000002000 */
[----:B------:R-:W-:-:S02]  /*0a10*/  ISETP.NE.AND P0, PT, R0, 0x80, PT ;  /* 0x000000800000780c */ /* 0x000fc40003f05270 */
[----:B------:R-:W1:Y:S11]  /*0a20*/  LDC R0, c[0x0][0xda8] ;  /* 0x00036a00ff007b82 */ /* 0x000e760000000800 */
[----:B------:R-:W-:Y:S06]  /*0a30*/  @!P0 BAR.ARV 0x9, 0x100 ;  /* 0x0244000000008b1d */ /* 0x000fec0000002000 */
[----:B-1----:R-:W-:-:S13]  /*0a40*/  ISETP.LE.AND P0, PT, R0, UR7, PT ;  /* 0x0000000700007c0c */ /* 0x002fda000bf03270 */
[----:B------:R-:W-:Y:S05]  /*0a50*/  @P0 EXIT ;  /* 0x000000000000094d */ /* 0x000fea0003800000 */
[----:B------:R-:W-:Y:S01]  /*0a60*/  VIADD R0, R2, 0xffffff80 ;  /* 0xffffff8002007836 */ /* 0x000fe20000000000 */
[----:B------:R-:W1:Y:S01]  /*0a70*/  S2UR UR4, SR_CgaCtaId ;  /* 0x00000000000479c3 */ /* 0x000e620000008800 */
[----:B------:R-:W-:Y:S01]  /*0a80*/  UMOV UR40, 0x400 ;  /* 0x0000040000287882 */ /* 0x000fe20000000000 */
[----:B------:R-:W-:Y:S02]  /*0a90*/  ULOP3.LUT UR46, UR38, 0x1, URZ, 0xfc, !UPT ;  /* 0x00000001262e7892 */ /* 0x000fe4000f8efc3f */
[----:B------:R-:W-:Y:S01]  /*0aa0*/  SHF.R.S32.HI R3, RZ, 0x1f, R0 ;  /* 0x0000001fff037819 */ /* 0x000fe20000011400 */
[----:B------:R-:W-:Y:S01]  /*0ab0*/  UMOV UR36, URZ ;  /* 0x0000003f00247c82 */ /* 0x000fe20008000000 */
[----:B------:R-:W-:Y:S01]  /*0ac0*/  UMOV UR37, URZ ;  /* 0x0000003f00257c82 */ /* 0x000fe20008000000 */
[----:B------:R-:W-:Y:S01]  /*0ad0*/  UMOV UR39, URZ ;  /* 0x0000003f00277c82 */ /* 0x000fe20008000000 */
[----:B------:R-:W-:Y:S01]  /*0ae0*/  LEA.HI R4, R3, R0, RZ, 0x7 ;  /* 0x0000000003047211 */ /* 0x000fe200078f38ff */
[----:B------:R-:W2:Y:S03]  /*0af0*/  S2UR UR6, SR_SWINHI ;  /* 0x00000000000679c3 */ /* 0x000ea60000002f00 */
[----:B------:R-:W-:-:S02]  /*0b00*/  LOP3.LUT R5, R4, 0xffffff80, RZ, 0xc0, !PT ;  /* 0xffffff8004057812 */ /* 0x000fc400078ec0ff */
[----:B------:R-:W-:-:S03]  /*0b10*/  SHF.R.S32.HI R4, RZ, 0x7, R4 ;  /* 0x00000007ff047819 */ /* 0x000fc60000011404 */
[----:B------:R-:W-:Y:S01]  /*0b20*/  IMAD.IADD R17, R0, 0x1, -R5 ;  /* 0x0000000100117824 */ /* 0x000fe200078e0a05 */
[CC--:B------:R-:W-:Y:S02]  /*0b30*/  LEA.HI R5, R3.reuse, R0.reuse, RZ, 0x4 ;  /* 0x0000000003057211 */ /* 0x0c0fe400078f20ff */
[----:B------:R-:W-:Y:S02]  /*0b40*/  LEA.HI R3, R3, R0, RZ, 0x5 ;  /* 0x0000000003037211 */ /* 0x000fe400078f28ff */
[----:B------:R-:W-:Y:S02]  /*0b50*/  SHF.R.S32.HI R8, RZ, 0x1f, R17 ;  /* 0x0000001fff087819 */ /* 0x000fe40000011411 */
[C---:B------:R-:W-:Y:S01]  /*0b60*/  LOP3.LUT R7, R5.reuse, 0x3fffff0, RZ, 0xc0, !PT ;  /* 0x03fffff005077812 */ /* 0x040fe200078ec0ff */
[----:B-1----:R-:W-:Y:S01]  /*0b70*/  ULEA UR40, UR4, UR40, 0x18 ;  /* 0x0000002804287291 */ /* 0x002fe2000f8ec03f */
[----:B------:R-:W-:Y:S02]  /*0b80*/  SHF.R.S32.HI R6, RZ, 0x4, R5 ;  /* 0x00000004ff067819 */ /* 0x000fe40000011405 */
[----:B------:R-:W-:Y:S01]  /*0b90*/  LEA.HI R9, R8, R17, RZ, 0x2 ;  /* 0x0000001108097211 */ /* 0x000fe200078f10ff */
[----:B------:R-:W-:Y:S01]  /*0ba0*/  IMAD.IADD R7, R0, 0x1, -R7 ;  /* 0x0000000100077824 */ /* 0x000fe200078e0a07 */
[----:B------:R-:W-:-:S02]  /*0bb0*/  LEA.HI R5, R5, R6, RZ, 0x1 ;  /* 0x0000000605057211 */ /* 0x000fc400078f08ff */
[----:B------:R-:W-:Y:S01]  /*0bc0*/  SHF.R.S32.HI R0, RZ, 0x5, R3 ;  /* 0x00000005ff007819 */ /* 0x000fe20000011403 */
[----:B------:R-:W-:Y:S01]  /*0bd0*/  UMOV UR4, UR40 ;  /* 0x0000002800047c82 */ /* 0x000fe20008000000 */
[----:B--2---:R-:W-:Y:S01]  /*0be0*/  UMOV UR5, UR6 ;  /* 0x0000000600057c82 */ /* 0x004fe20008000000 */
[--C-:B------:R-:W-:Y:S01]  /*0bf0*/  SHF.R.S32.HI R3, RZ, 0x2, R9.reuse ;  /* 0x00000002ff037819 */ /* 0x100fe20000011409 */
[----:B------:R-:W-:Y:S01]  /*0c00*/  IMAD.U32 R22, RZ, RZ, UR4 ;  /* 0x00000004ff167e24 */ /* 0x000fe2000f8e00ff */
[----:B------:R-:W-:Y:S01]  /*0c10*/  SHF.R.S32.HI R10, RZ, 0x1f, R9 ;  /* 0x0000001fff0a7819 */ /* 0x000fe20000011409 */
[----:B------:R-:W-:Y:S01]  /*0c20*/  IMAD R12, R0, 0x10, R7 ;  /* 0x00000010000c7824 */ /* 0x000fe200078e0207 */
[----:B------:R-:W-:Y:S01]  /*0c30*/  LOP3.LUT R5, R5, 0x1ffffffe, RZ, 0xc0, !PT ;  /* 0x1ffffffe05057812 */ /* 0x000fe200078ec0ff */
[----:B------:R-:W-:Y:S01]  /*0c40*/  IMAD.HI R0, R4, 0x55555556, RZ ;  /* 0x5555555604007827 */ /* 0x000fe200078e02ff */
[----:B------:R-:W-:Y:S01]  /*0c50*/  LEA.HI R10, R10, R3, RZ, 0x3 ;  /* 0x000000030a0a7211 */ /* 0x000fe200078f18ff */
[----:B------:R-:W-:Y:S01]  /*0c60*/  UMOV UR4, UR7 ;  /* 0x0000000700047c82 */ /* 0x000fe20008000000 */
[----:B------:R-:W-:Y:S01]  /*0c70*/  LEA.HI R8, R8, R17, RZ, 0x5 ;  /* 0x0000001108087211 */ /* 0x000fe200078f28ff */
[----:B------:R-:W-:Y:S01]  /*0c80*/  IMAD.IADD R5, R6, 0x1, -R5 ;  /* 0x0000000106057824 */ /* 0x000fe200078e0a05 */
[----:B------:R-:W-:Y:S01]  /*0c90*/  LOP3.LUT R10, R10, 0xfffffff8, RZ, 0xc0, !PT ;  /* 0xfffffff80a0a7812 */ /* 0x000fe200078ec0ff */
[----:B------:R-:W-:Y:S01]  /*0ca0*/  IMAD.U32 R23, RZ, RZ, UR5 ;  /* 0x00000005ff177e24 */ /* 0x000fe2000f8e00ff */
[----:B------:R-:W-:Y:S01]  /*0cb0*/  SHF.R.S32.HI R8, RZ, 0x5, R8 ;  /* 0x00000005ff087819 */ /* 0x000fe20000011408 */
[----:B------:R-:W-:Y:S01]  /*0cc0*/  IMAD R12, R12, 0x8, R5 ;  /* 0x000000080c0c7824 */ /* 0x000fe200078e0205 */
[----:B------:R-:W-:Y:S01]  /*0cd0*/  LEA.HI R5, R0, R0, RZ, 0x1 ;  /* 0x0000000000057211 */ /* 0x000fe200078f08ff */
[----:B------:R-:W-:Y:S01]  /*0ce0*/  IMAD.IADD R7, R3, 0x1, -R10 ;  /* 0x0000000103077824 */ /* 0x000fe200078e0a0a */
[----:B------:R-:W-:Y:S01]  /*0cf0*/  LOP3.LUT R0, R9, 0x7ffffffc, RZ, 0xc0, !PT ;  /* 0x7ffffffc09007812 */ /* 0x000fe200078ec0ff */
[----:B------:R-:W-:-:S02]  /*0d00*/  IMAD.SHL.U32 R3, R12, 0x8, RZ ;  /* 0x000000080c037824 */ /* 0x000fc400078e00ff */
[----:B------:R-:W-:Y:S02]  /*0d10*/  IMAD R5, R5, -0x3, R4 ;  /* 0xfffffffd05057824 */ /* 0x000fe400078e0204 */
[----:B------:R-:W-:Y:S02]  /*0d20*/  IMAD R8, R8, 0x10, R7 ;  /* 0x0000001008087824 */ /* 0x000fe400078e0207 */
[----:B------:R-:W-:Y:S02]  /*0d30*/  IMAD.IADD R17, R17, 0x1, -R0 ;  /* 0x0000000111117824 */ /* 0x000fe400078e0a00 */
[----:B------:R-:W-:-:S04]  /*0d40*/  IMAD.WIDE R22, R3, 0x2, R22 ;  /* 0x0000000203167825 */ /* 0x000fc800078e0216 */
[----:B------:R-:W-:-:S07]  /*0d50*/  IMAD R18, R5, 0x40, R8 ;  /* 0x0000004005127824 */ /* 0x000fce00078e0208 */
.L_x_744:
[----:B------:R-:W-:Y:S01]  /*0d60*/  ULDC UR5, c[0x0][0xdd0] ;  /* 0x0003740000057ab9 */ /* 0x000fe20000000800 */
[----:B-1----:R-:W1:Y:S01]  /*0d70*/  LDC R0, c[0x0][0xde8] ;  /* 0x00037a00ff007b82 */ /* 0x002e620000000800 */
[----:B------:R-:W-:Y:S01]  /*0d80*/  UISETP.NE.AND UP0, UPT, UR5, 0x1, UPT ;  /* 0x000000010500788c */ /* 0x000fe2000bf05270 */
[----:B------:R-:W-:-:S10]  /*0d90*/  UMOV UR8, UR4 ;  /* 0x0000000400087c82 */ /* 0x000fd40008000000 */
[----:B------:R-:W-:Y:S01]  /*0da0*/  @UP0 ULDC UR6, c[0x0][0xdd4] ;  /* 0x0003750000060ab9 */ /* 0x000fe20000000800 */
[----:B------:R-:W-:Y:S01]  /*0db0*/  @UP0 ULDC UR9, c[0x0][0xdd8] ;  /* 0x0003760000090ab9 */ /* 0x000fe20000000800 */
[----:B------:R-:W-:-:S04]  /*0dc0*/  UIMAD.WIDE.U32 UR6, UR4, UR6, URZ ;  /* 0x00000006040672a5 */ /* 0x000fc8000f8e003f */
[----:B------:R-:W-:-:S04]  /*0dd0*/  @UP0 USHF.R.U32.HI UR8, URZ, UR9, UR7 ;  /* 0x000000093f080299 */ /* 0x000fc80008011607 */
[----:B------:R-:W-:Y:S02]  /*0de0*/  UIADD3 UR6, -UR8, URZ, URZ ;  /* 0x0000003f08067290 */ /* 0x000fe4000fffe13f */
[----:B-1----:R-:W-:Y:S02]  /*0df0*/  ISETP.LE.AND P0, PT, R0, UR8, PT ;  /* 0x0000000800007c0c */ /* 0x002fe4000bf03270 */
[----:B------:R-:W-:-:S11]  /*0e00*/  UIMAD UR7, UR5, UR6, UR4 ;  /* 0x00000006050772a4 */ /* 0x000fd6000f8e0204 */
[----:B--234-:R-:W-:Y:S05]  /*0e10*/  @!P0 BRA `(.L_x_652) ;  /* 0x0000000000208947 */ /* 0x01cfea0003800000 */
[----:B------:R-:W-:Y:S01]  /*0e20*/  ULDC UR6, c[0x0][0xddc] ;  /* 0x0003770000067ab9 */ /* 0x000fe20000000800 */
[----:B------:R-:W-:Y:S01]  /*0e30*/  UMOV UR48, UR7 ;  /* 0x0000000700307c82 */ /* 0x000fe20008000000 */
[----:B------:R-:W-:-:S11]  /*0e40*/  UISETP.NE.AND UP0, UPT, UR6, 0x1, UPT ;  /* 0x000000010600788c */ /* 0x000fd6000bf05270 */
[----:B------:R-:W-:Y:S02]  /*0e50*/  @UP0 ULDC.64 UR10, c[0x0][0xde0] ;  /* 0x00037800000a0ab9 */ /* 0x000fe40000000a00 */
[----:B------:R-:W-:-:S04]  /*0e60*/  UIMAD.WIDE.U32 UR4, UR7, UR10, URZ ;  /* 0x0000000a070472a5 */ /* 0x000fc8000f8e003f */
[----:B------:R-:W-:-:S04]  /*0e70*/  @UP0 USHF.R.U32.HI UR48, URZ, UR11, UR5 ;  /* 0x0000000b3f300299 */ /* 0x000fc80008011605 */
[----:B------:R-:W-:Y:S01]  /*0e80*/  UIMAD UR4, UR48, UR6, URZ ;  /* 0x00000006300472a4 */ /* 0x000fe2000f8e023f */
[----:B------:R-:W-:Y:S11]  /*0e90*/  BRA `(.L_x_653) ;  /* 0x00000000001c7947 */ /* 0x000ff60003800000 */
.L_x_652:
[----:B------:R-:W-:Y:S01]  /*0ea0*/  ULDC UR6, c[0x0][0xdc4] ;  /* 0x0003710000067ab9 */ /* 0x000fe20000000800 */
[----:B------:R-:W-:Y:S01]  /*0eb0*/  UMOV UR48, UR7 ;  /* 0x0000000700307c82 */ /* 0x000fe20008000000 */
[----:B------:R-:W-:-:S11]  /*0ec0*/  UISETP.NE.AND UP0, UPT, UR6, 0x1, UPT ;  /* 0x000000010600788c */ /* 0x000fd6000bf05270 */
[----:B------:R-:W-:Y:S02]  /*0ed0*/  @UP0 ULDC.64 UR10, c[0x0][0xdc8] ;  /* 0x00037200000a0ab9 */ /* 0x000fe40000000a00 */
[----:B------:R-:W-:-:S04]  /*0ee0*/  UIMAD.WIDE.U32 UR4, UR7, UR10, URZ ;  /* 0x0000000a070472a5 */ /* 0x000fc8000f8e003f */
[----:B------:R-:W-:-:S04]  /*0ef0*/  @UP0 USHF.R.U32.HI UR48, URZ, UR11, UR5 ;  /* 0x0000000b3f300299 */ /* 0x000fc80008011605 */
[----:B------:R-:W-:-:S12]  /*0f00*/  UIMAD UR4, UR48, UR6, URZ ;  /* 0x00000006300472a4 */ /* 0x000fd8000f8e023f */
.L_x_653:
[----:B------:R-:W-:Y:S01]  /*0f10*/  UIADD3 UR6, UR7, -UR4, URZ ;  /* 0x8000000407067290 */ /* 0x000fe2000fffe03f */
[----:B------:R-:W-:Y:S01]  /*0f20*/  ULDC UR43, c[0x0][0xdb8] ;  /* 0x00036e00002b7ab9 */ /* 0x000fe20000000800 */
[----:B------:R-:W-:Y:S02]  /*0f30*/  ULOP3.LUT UR7, URZ, UR48, URZ, 0x33, !UPT ;  /* 0x000000303f077292 */ /* 0x000fe4000f8e333f */
[----:B------:R-:W-:Y:S01]  /*0f40*/  UISETP.NE.AND UP1, UPT, UR43, 0x1, UPT ;  /* 0x000000012b00788c */ /* 0x000fe2000bf25270 */
[----:B------:R-:W-:Y:S01]  /*0f50*/  ULDC.64 UR12, c[0x0][0x3f8] ;  /* 0x0000fe00000c7ab9 */ /* 0x000fe20000000a00 */
[----:B------:R-:W-:Y:S01]  /*0f60*/  ULDC UR42, c[0x0][0xdac] ;  /* 0x00036b00002a7ab9 */ /* 0x000fe20000000800 */
[----:B------:R-:W-:Y:S02]  /*0f70*/  UISETP.NE.U32.AND UP0, UPT, UR12, URZ, UPT ;  /* 0x0000003f0c00728c */ /* 0x000fe4000bf05070 */
[----:B------:R-:W-:Y:S01]  /*0f80*/  UIADD3 UR42, UR7, UR42, URZ ;  /* 0x0000002a072a7290 */ /* 0x000fe2000fffe03f */
[----:B------:R-:W-:Y:S01]  /*0f90*/  ULDC.64 UR4, c[0x0][0x9e0] ;  /* 0x0002780000047ab9 */ /* 0x000fe20000000a00 */
[----:B------:R-:W-:Y:S01]  /*0fa0*/  ULDC UR11, c[0x0][0xdc4] ;  /* 0x00037100000b7ab9 */ /* 0x000fe20000000800 */
[----:B------:R-:W-:-:S02]  /*0fb0*/  UISETP.NE.AND.EX UP0, UPT, UR13, URZ, UPT, UP0 ;  /* 0x0000003f0d00728c */ /* 0x000fc4000bf05300 */
[----:B------:R-:W-:Y:S02]  /*0fc0*/  UISETP.GE.AND UP2, UPT, UR5, 0x1, UPT ;  /* 0x000000010500788c */ /* 0x000fe4000bf46270 */
[----:B------:R-:W-:Y:S01]  /*0fd0*/  UIMAD UR42, UR42, 0xc0, URZ ;  /* 0x000000c02a2a78a4 */ /* 0x000fe2000f8e023f */
[----:B------:R-:W-:Y:S01]  /*0fe0*/  ULDC UR47, c[0x0][0x404] ;  /* 0x00010100002f7ab9 */ /* 0x000fe20000000800 */
[----:B------:R-:W-:Y:S01]  /*0ff0*/  ULDC UR9, c[0x0][0x288] ;  /* 0x0000a20000097ab9 */ /* 0x000fe20000000800 */
[----:B------:R-:W-:Y:S01]  /*1000*/  UIMAD UR8, UR8, UR11, UR6 ;  /* 0x0000000b080872a4 */ /* 0x000fe2000f8e0206 */
[----:B------:R-:W-:Y:S01]  /*1010*/  PLOP3.LUT P1, PT, PT, PT, UP2, 0x80, 0x0 ;  /* 0x000000000000781c */ /* 0x000fe20003f2f028 */
[----:B------:R-:W-:Y:S01]  /*1020*/  USEL UR47, UR47, 0x1, UP0 ;  /* 0x000000012f2f7887 */ /* 0x000fe20008000000 */
[----:B------:R-:W-:Y:S01]  /*1030*/  @UP1 ULDC UR6, c[0x0][0xdbc] ;  /* 0x00036f0000061ab9 */ /* 0x000fe20000000800 */
[----:B------:R-:W-:Y:S01]  /*1040*/  UIADD3 UR49, UR42, 0xc0, -UR9 ;  /* 0x000000c02a317890 */ /* 0x000fe2000fffe809 */
[----:B------:R-:W-:Y:S01]  /*1050*/  ULDC UR10, c[0x0][0x2e0] ;  /* 0x0000b800000a7ab9 */ /* 0x000fe20000000800 */
[----:B------:R-:W-:Y:S01]  /*1060*/  UIMAD.WIDE.U32 UR6, UR8, UR6, URZ ;  /* 0x00000006080672a5 */ /* 0x000fe2000f8e003f */
[----:B------:R-:W-:Y:S01]  /*1070*/  @UP1 ULDC UR11, c[0x0][0xdc0] ;  /* 0x00037000000b1ab9 */ /* 0x000fe20000000800 */
[----:B------:R-:W-:Y:S01]  /*1080*/  UIMAD UR49, UR47, UR10, UR49 ;  /* 0x0000000a2f3172a4 */ /* 0x000fe2000f8e0231 */
[----:B------:R-:W-:Y:S01]  /*1090*/  UMOV UR44, UR8 ;  /* 0x00000008002c7c82 */ /* 0x000fe20008000000 */
[----:B------:R-:W-:-:S02]  /*10a0*/  @UP1 USHF.R.U32.HI UR44, URZ, UR11, UR7 ;  /* 0x0000000b3f2c1299 */ /* 0x000fc40008011607 */
[----:B------:R-:W-:Y:S02]  /*10b0*/  UIADD3 UR4, UR49, UR4, URZ ;  /* 0x0000000431047290 */ /* 0x000fe4000fffe03f */
[----:B------:R-:W-:-:S04]  /*10c0*/  UIADD3 UR6, -UR44, URZ, URZ ;  /* 0x0000003f2c067290 */ /* 0x000fc8000fffe13f */
[----:B------:R-:W-:Y:S01]  /*10d0*/  UIMAD UR43, UR43, UR6, UR8 ;  /* 0x000000062b2b72a4 */ /* 0x000fe2000f8e0208 */
[----:B------:R-:W-:Y:S01]  /*10e0*/  IMAD.U32 R0, RZ, RZ, UR4 ;  /* 0x00000004ff007e24 */ /* 0x000fe2000f8e00ff */
[----:B------:R-:W-:Y:S10]  /*10f0*/  @!P1 BRA `(.L_x_654) ;  /* 0x0000000000409947 */ /* 0x000ff40003800000 */
[----:B------:R-:W-:Y:S01]  /*1100*/  ISETP.LT.AND P0, PT, RZ, UR49, PT ;  /* 0x00000031ff007c0c */ /* 0x000fe2000bf01270 */
[----:B------:R-:W-:-:S12]  /*1110*/  UIADD3 UR4, UR49, -0x1, URZ ;  /* 0xffffffff31047890 */ /* 0x000fd8000fffe03f */
[----:B------:R-:W-:Y:S05]  /*1120*/  @P0 BRA `(.L_x_655) ;  /* 0x00000000001c0947 */ /* 0x000fea0003800000 */
[----:B------:R-:W-:Y:S02]  /*1130*/  UISETP.NE.AND UP0, UPT, UR5, 0x1, UPT ;  /* 0x000000010500788c */ /* 0x000fe4000bf05270 */
[----:B------:R-:W-:-:S09]  /*1140*/  UIADD3 UR4, -UR49, URZ, URZ ;  /* 0x0000003f31047290 */ /* 0x000fd2000fffe13f */
[----:B------:R-:W-:Y:S02]  /*1150*/  @UP0 ULDC.64 UR12, c[0x0][0x9e8] ;  /* 0x00027a00000c0ab9 */ /* 0x000fe40000000a00 */
[----:B------:R-:W-:-:S04]  /*1160*/  UIMAD.WIDE.U32 UR6, UR4, UR12, URZ ;  /* 0x0000000c040672a5 */ /* 0x000fc8000f8e003f */
[----:B------:R-:W-:-:S04]  /*1170*/  @UP0 USHF.R.U32.HI UR4, URZ, UR13, UR7 ;  /* 0x0000000d3f040299 */ /* 0x000fc80008011607 */
[----:B------:R-:W-:Y:S01]  /*1180*/  ULOP3.LUT UR4, URZ, UR4, URZ, 0x33, !UPT ;  /* 0x000000043f047292 */ /* 0x000fe2000f8e333f */
[----:B------:R-:W-:Y:S11]  /*1190*/  BRA `(.L_x_656) ;  /* 0x0000000000107947 */ /* 0x000ff60003800000 */
.L_x_655:
[----:B------:R-:W-:-:S11]  /*11a0*/  UISETP.NE.AND UP0, UPT, UR5, 0x1, UPT ;  /* 0x000000010500788c */ /* 0x000fd6000bf05270 */
[----:B------:R-:W-:Y:S02]  /*11b0*/  @UP0 ULDC.64 UR12, c[0x0][0x9e8] ;  /* 0x00027a00000c0ab9 */ /* 0x000fe40000000a00 */
[----:B------:R-:W-:-:S04]  /*11c0*/  UIMAD.WIDE.U32 UR6, UR4, UR12, URZ ;  /* 0x0000000c040672a5 */ /* 0x000fc8000f8e003f */
[----:B------:R-:W-:-:S12]  /*11d0*/  @UP0 USHF.R.U32.HI UR4, URZ, UR13, UR7 ;  /* 0x0000000d3f040299 */ /* 0x000fd80008011607 */
.L_x_656:
[----:B------:R-:W-:-:S06]  /*11e0*/  UIMAD UR4, UR4, UR5, UR5 ;  /* 0x00000005040472a4 */ /* 0x000fcc000f8e0205 */
[----:B------:R-:W-:-:S07]  /*11f0*/  VIMNMX R0, R0, UR4, PT ;  /* 0x0000000400007c48 */ /* 0x000fce000bfe0100 */
.L_x_654:
[----:B------:R-:W-:Y:S01]  /*1200*/  UIMAD UR4, UR47, UR10, 0x7f ;  /* 0x0000007f2f0474a4 */ /* 0x000fe2000f8e020a */
[----:B------:R-:W-:Y:S01]  /*1210*/  VIADD R0, R0, 0x7f ;  /* 0x0000007f00007836 */ /* 0x000fe20000000000 */
[----:B------:R-:W-:Y:S02]  /*1220*/  UIADD3 UR7, UR42, -UR9, URZ ;  /* 0x800000092a077290 */ /* 0x000fe4000fffe03f */
[----:B------:R-:W-:Y:S02]  /*1230*/  USHF.R.S32.HI UR6, URZ, 0x1f, UR4 ;  /* 0x0000001f3f067899 */ /* 0x000fe40008011404 */
[----:B------:R-:W-:Y:S01]  /*1240*/  SHF.R.S32.HI R3, RZ, 0x1f, R0 ;  /* 0x0000001fff037819 */ /* 0x000fe20000011400 */
[----:B------:R-:W-:Y:S02]  /*1250*/  UIMAD UR7, UR47, UR10, UR7 ;  /* 0x0000000a2f0772a4 */ /* 0x000fe4000f8e0207 */
[----:B------:R-:W-:Y:S01]  /*1260*/  ULEA.HI UR6, UR6, UR4, URZ, 0x7 ;  /* 0x0000000406067291 */ /* 0x000fe2000f8f383f */
[----:B------:R-:W-:Y:S01]  /*1270*/  LEA.HI R3, R3, R0, RZ, 0x7 ;  /* 0x0000000003037211 */ /* 0x000fe200078f38ff */
[----:B------:R-:W-:-:S02]  /*1280*/  ULDC UR8, c[0x0][0x9dc] ;  /* 0x0002770000087ab9 */ /* 0x000fc40000000800 */
[----:B------:R-:W-:Y:S01]  /*1290*/  USHF.R.S32.HI UR6, URZ, 0x7, UR6 ;  /* 0x000000073f067899 */ /* 0x000fe20008011406 */
[----:B------:R-:W-:Y:S01]  /*12a0*/  SHF.R.S32.HI R3, RZ, 0x7, R3 ;  /* 0x00000007ff037819 */ /* 0x000fe20000011403 */
[----:B------:R-:W-:-:S04]  /*12b0*/  UIADD3 UR8, UR7, -UR8, URZ ;  /* 0x8000000807087290 */ /* 0x000fc8000fffe03f */
[----:B------:R-:W-:Y:S01]  /*12c0*/  VIMNMX R88, R3, UR6, PT ;  /* 0x0000000603587c48 */ /* 0x000fe2000bfe0100 */
[----:B------:R-:W-:Y:S07]  /*12d0*/  @!P1 BRA `(.L_x_657) ;  /* 0x0000000000489947 */ /* 0x000fee0003800000 */
[----:B------:R-:W-:Y:S02]  /*12e0*/  UMOV UR4, UR7 ;  /* 0x0000000700047c82 */ /* 0x000fe40008000000 */
[----:B------:R-:W-:-:S06]  /*12f0*/  UISETP.GT.AND UP0, UPT, UR4, -0x1, UPT ;  /* 0xffffffff0400788c */ /* 0x000fcc000bf04270 */
[----:B------:R-:W-:-:S13]  /*1300*/  PLOP3.LUT P0, PT, PT, PT, UP0, 0x80, 0x0 ;  /* 0x000000000000781c */ /* 0x000fda0003f0f008 */
[----:B------:R-:W-:Y:S05]  /*1310*/  @P0 BRA `(.L_x_658) ;  /* 0x00000000001c0947 */ /* 0x000fea0003800000 */
[----:B------:R-:W-:Y:S02]  /*1320*/  UISETP.NE.AND UP0, UPT, UR5, 0x1, UPT ;  /* 0x000000010500788c */ /* 0x000fe4000bf05270 */
[----:B------:R-:W-:-:S09]  /*1330*/  ULOP3.LUT UR4, URZ, UR4, URZ, 0x33, !UPT ;  /* 0x000000043f047292 */ /* 0x000fd2000f8e333f */
[----:B------:R-:W-:Y:S02]  /*1340*/  @UP0 ULDC.64 UR10, c[0x0][0x9e8] ;  /* 0x00027a00000a0ab9 */ /* 0x000fe40000000a00 */
[----:B------:R-:W-:-:S04]  /*1350*/  UIMAD.WIDE.U32 UR6, UR4, UR10, URZ ;  /* 0x0000000a040672a5 */ /* 0x000fc8000f8e003f */
[----:B------:R-:W-:-:S04]  /*1360*/  @UP0 USHF.R.U32.HI UR4, URZ, UR11, UR7 ;  /* 0x0000000b3f040299 */ /* 0x000fc80008011607 */
[----:B------:R-:W-:Y:S01]  /*1370*/  ULOP3.LUT UR4, URZ, UR4, URZ, 0x33, !UPT ;  /* 0x000000043f047292 */ /* 0x000fe2000f8e333f */
[----:B------:R-:W-:Y:S11]  /*1380*/  BRA `(.L_x_659) ;  /* 0x0000000000107947 */ /* 0x000ff60003800000 */
.L_x_658:
[----:B------:R-:W-:-:S11]  /*1390*/  UISETP.NE.AND UP0, UPT, UR5, 0x1, UPT ;  /* 0x000000010500788c */ /* 0x000fd6000bf05270 */
[----:B------:R-:W-:Y:S02]  /*13a0*/  @UP0 ULDC.64 UR10, c[0x0][0x9e8] ;  /* 0x00027a00000a0ab9 */ /* 0x000fe40000000a00 */
[----:B------:R-:W-:-:S04]  /*13b0*/  UIMAD.WIDE.U32 UR6, UR4, UR10, URZ ;  /* 0x0000000a040672a5 */ /* 0x000fc8000f8e003f */
[----:B------:R-:W-:-:S12]  /*13c0*/  @UP0 USHF.R.U32.HI UR4, URZ, UR11, UR7 ;  /* 0x0000000b3f040299 */ /* 0x000fd80008011607 */
.L_x_659:
[----:B------:R-:W-:-:S04]  /*13d0*/  UIMAD UR4, UR4, UR5, URZ ;  /* 0x00000005040472a4 */ /* 0x000fc8000f8e023f */
[----:B------:R-:W-:-:S04]  /*13e0*/  UISETP.LT.AND UP0, UPT, UR8, UR4, UPT ;  /* 0x000000040800728c */ /* 0x000fc8000bf01270 */
[----:B------:R-:W-:-:S12]  /*13f0*/  USEL UR8, UR8, UR4, !UP0 ;  /* 0x0000000408087287 */ /* 0x000fd8000c000000 */
.L_x_657:
[----:B------:R-:W-:Y:S01]  /*1400*/  USHF.R.S32.HI UR4, URZ, 0x1f, UR8 ;  /* 0x0000001f3f047899 */ /* 0x000fe20008011408 */
[----:B------:R-:W-:Y:S01]  /*1410*/  PLOP3.LUT P0, PT, PT, PT, PT, 0x80, 0x0 ;  /* 0x000000000000781c */ /* 0x000fe20003f0f070 */
[----:B------:R-:W-:Y:S01]  /*1420*/  IMAD.MOV.U32 R3, RZ, RZ, RZ ;  /* 0x000000ffff037224 */ /* 0x000fe200078e00ff */
[----:B------:R-:W-:Y:S01]  /*1430*/  CS2R R118, SRZ ;  /* 0x0000000000767805 */ /* 0x000fe2000001ff00 */
[----:B------:R-:W-:Y:S01]  /*1440*/  ULEA.HI UR4, UR4, UR8, URZ, 0x7 ;  /* 0x0000000804047291 */ /* 0x000fe2000f8f383f */
[----:B------:R-:W-:Y:S01]  /*1450*/  IMAD.MOV.U32 R15, RZ, RZ, RZ ;  /* 0x000000ffff0f7224 */ /* 0x000fe200078e00ff */
[----:B------:R-:W-:Y:S02]  /*1460*/  CS2R R116, SRZ ;  /* 0x0000000000747805 */ /* 0x000fe4000001ff00 */
[----:B------:R-:W-:Y:S01]  /*1470*/  CS2R R114, SRZ ;  /* 0x0000000000727805 */ /* 0x000fe2000001ff00 */
[----:B------:R-:W-:Y:S01]  /*1480*/  USHF.R.S32.HI UR4, URZ, 0x7, UR4 ;  /* 0x000000073f047899 */ /* 0x000fe20008011404 */
[----:B------:R-:W-:-:S02]  /*1490*/  CS2R R112, SRZ ;  /* 0x0000000000707805 */ /* 0x000fc4000001ff00 */
[----:B------:R-:W-:Y:S02]  /*14a0*/  CS2R R110, SRZ ;  /* 0x00000000006e7805 */ /* 0x000fe4000001ff00 */
[----:B------:R-:W-:Y:S01]  /*14b0*/  CS2R R108, SRZ ;  /* 0x00000000006c7805 */ /* 0x000fe2000001ff00 */
[----:B------:R-:W-:Y:S01]  /*14c0*/  UISETP.LT.AND UP0, UPT, URZ, UR4, UPT ;  /* 0x000000043f00728c */ /* 0x000fe2000bf01270 */
[----:B------:R-:W-:Y:S02]  /*14d0*/  CS2R R106, SRZ ;  /* 0x00000000006a7805 */ /* 0x000fe4000001ff00 */
[----:B------:R-:W-:Y:S02]  /*14e0*/  CS2R R104, SRZ ;  /* 0x0000000000687805 */ /* 0x000fe4000001ff00 */
[----:B------:R-:W-:Y:S01]  /*14f0*/  CS2R R102, SRZ ;  /* 0x0000000000667805 */ /* 0x000fe2000001ff00 */
[----:B------:R-:W-:Y:S01]  /*1500*/  USEL UR45, URZ, UR4, !UP0 ;  /* 0x000000043f2d7287 */ /* 0x000fe2000c000000 */
[----:B------:R-:W-:-:S02]  /*1510*/  CS2R R100, SRZ ;  /* 0x0000000000647805 */ /* 0x000fc4000001ff00 */
[----:B------:R-:W-:Y:S02]  /*1520*/  CS2R R98, SRZ ;  /* 0x0000000000627805 */ /* 0x000fe4000001ff00 */
[----:B------:R-:W-:Y:S02]  /*1530*/  CS2R R96, SRZ ;  /* 0x0000000000607805 */ /* 0x000fe4000001ff00 */
[----:B------:R-:W-:Y:S01]  /*1540*/  CS2R R6, SRZ ;  /* 0x0000000000067805 */ /* 0x000fe2000001ff00 */
[----:B------:R-:W-:Y:S01]  /*1550*/  IMAD.MOV.U32 R94, RZ, RZ, RZ ;  /* 0x000000ffff5e7224 */ /* 0x000fe200078e00ff */
[----:B------:R-:W-:Y:S01]  /*1560*/  ISETP.GT.AND P1, PT, R88, UR45, PT ;  /* 0x0000002d58007c0c */ /* 0x000fe2000bf24270 */
[----:B------:R-:W-:Y:S01]  /*1570*/  IMAD.MOV.U32 R9, RZ, RZ, RZ ;  /* 0x000000ffff097224 */ /* 0x000fe200078e00ff */
[----:B------:R-:W-:Y:S01]  /*1580*/  CS2R R90, SRZ ;  /* 0x00000000005a7805 */ /* 0x000fe2000001ff00 */
[----:B------:R-:W-:Y:S02]  /*1590*/  IMAD.MOV.U32 R89, RZ, RZ, RZ ;  /* 0x000000ffff597224 */ /* 0x000fe400078e00ff */
[----:B------:R-:W-:-:S08]  /*15a0*/  IMAD.MOV.U32 R0, RZ, RZ, RZ ;  /* 0x000000ffff007224 */ /* 0x000fd000078e00ff */
[----:B------:R-:W-:Y:S05]  /*15b0*/  @!P1 BRA `(.L_x_660) ;  /* 0x000000b4000c9947 */ /* 0x000fea0003800000 */
[----:B------:R-:W-:-:S05]  /*15c0*/  VIADD R0, R2, 0xffffff80 ;  /* 0xffffff8002007836 */ /* 0x000fca0000000000 */
[----:B------:R-:W-:-:S04]  /*15d0*/  SHF.R.S32.HI R3, RZ, 0x1f, R0 ;  /* 0x0000001fff037819 */ /* 0x000fc80000011400 */
[----:B------:R-:W-:-:S04]  /*15e0*/  LEA.HI R3, R3, R0, RZ, 0x7 ;  /* 0x0000000003037211 */ /* 0x000fc800078f38ff */
[----:B------:R-:W-:-:S06]  /*15f0*/  SHF.R.S32.HI R3, RZ, 0x7, R3 ;  /* 0x00000007ff037819 */ /* 0x000fcc0000011403 */
[----:B------:R-:W1:Y:S02]  /*1600*/  SHFL.IDX PT, R3, R3, RZ, 0x1f ;  /* 0x00001fff03037589 */ /* 0x000e6400000e0000 */
[----:B-1----:R-:W-:-:S13]  /*1610*/  R2UR UR41, R3 ;  /* 0x00000000032972ca */ /* 0x002fda00000e0000 */
[----:B------:R-:W-:Y:S02]  /*1620*/  UIMAD.WIDE UR4, UR41, 0x55555556, URZ ;  /* 0x55555556290478a5 */ /* 0x000fe4000f8e023f */
[----:B------:R-:W-:Y:S02]  /*1630*/  UIADD3 UR4, UR40, 0x8400, URZ ;  /* 0x0000840028047890 */ /* 0x000fe4000fffe03f */
[----:B------:R-:W-:Y:S02]  /*1640*/  ULEA.HI UR5, UR5, UR5, URZ, 0x1 ;  /* 0x0000000505057291 */ /* 0x000fe4000f8f083f */
[----:B------:R-:W-:Y:S02]  /*1650*/  ULOP3.LUT UP0, URZ, UR4, 0x3ff, URZ, 0xc0, !UPT ;  /* 0x000003ff043f7892 */ /* 0x000fe4000f80c03f */
[----:B------:R-:W-:-:S04]  /*1660*/  UIMAD UR5, UR5, -0x3, UR41 ;  /* 0xfffffffd050578a4 */ /* 0x000fc8000f8e0229 */
[----:B------:R-:W-:Y:S01]  /*1670*/  PLOP3.LUT P0, PT, PT, PT, UP0, 0x80, 0x0 ;  /* 0x000000000000781c */ /* 0x000fe20003f0f008 */
[----:B------:R-:W-:-:S04]  /*1680*/  ULEA UR5, UR5, UR4, 0xd ;  /* 0x0000000405057291 */ /* 0x000fc8000f8e683f */
[----:B------:R-:W-:-:S04]  /*1690*/  USHF.R.U32.HI UR5, URZ, 0x4, UR5 ;  /* 0x000000043f057899 */ /* 0x000fc80008011605 */
[----:B------:R-:W-:-:S04]  /*16a0*/  ULOP3.LUT UR52, UR5, 0x3fff, URZ, 0xc0, !UPT ;  /* 0x00003fff05347892 */ /* 0x000fc8000f8ec03f */
[----:B------:R-:W-:Y:S08]  /*16b0*/  @!P0 BRA `(.L_x_661) ;  /* 0x0000000000408947 */ /* 0x000ff00003800000 */
        /* <DEDUP_REMOVED lines=16> */
.L_x_661:
[----:B------:R-:W-:Y:S01]  /*17c0*/  ULEA.HI UR4, UR36, UR36, URZ, 0x1 ;  /* 0x0000002424047291 */ /* 0x000fe2000f8f083f */
[----:B------:R-:W-:-:S03]  /*17d0*/  IMAD.U32 R3, RZ, RZ, UR46 ;  /* 0x0000002eff037e24 */ /* 0x000fc6000f8e00ff */
[----:B------:R-:W-:Y:S02]  /*17e0*/  ULOP3.LUT UR4, UR4, 0xfffffffe, URZ, 0xc0, !UPT ;  /* 0xfffffffe04047892 */ /* 0x000fe4000f8ec03f */
[----:B------:R-:W-:Y:S02]  /*17f0*/  ISETP.NE.AND P0, PT, R3, 0x3, PT ;  /* 0x000000030300780c */ /* 0x000fe40003f05270 */
[----:B------:R-:W-:-:S06]  /*1800*/  UIADD3 UR4, UR36, -UR4, URZ ;  /* 0x8000000424047290 */ /* 0x000fcc000fffe03f */
[----:B------:R-:W-:-:S05]  /*1810*/  IMAD.U32 R0, RZ, RZ, UR4 ;  /* 0x00000004ff007e24 */ /* 0x000fca000f8e00ff */
[----:B------:R-:W-:-:S04]  /*1820*/  SHF.L.U32 R0, R0, 0x1f, RZ ;  /* 0x0000001f00007819 */ /* 0x000fc800000006ff */
[----:B------:R-:W1:Y:S02]  /*1830*/  SYNCS.PHASECHK.TRANS64.TRYWAIT P1, [UR40+0x16800], R0 ;  /* 0x01680000ff0075a7 */ /* 0x000e640008020168 */
[----:B-1----:R-:W-:Y:S05]  /*1840*/  @!P1 BRA `(.L_x_662) ;  /* 0x000000ec003c9947 */ /* 0x002fea0003800000 */
.L_x_809:
[----:B------:R-:W-:Y:S05]  /*1850*/  @!P0 BRA `(.L_x_663) ;  /* 0x0000000000048947 */ /* 0x000fea0003800000 */
[----:B------:R-:W-:Y:S01]  /*1860*/  BPT.TRAP 0x1 ;  /* 0x000000040000795c */ /* 0x000fe20000300000 */
.L_x_663:
[----:B------:R-:W-:Y:S02]  /*1870*/  IMAD.U32 R5, RZ, RZ, UR39 ;  /* 0x00000027ff057e24 */ /* 0x000fe4000f8e00ff */
[----:B-1----:R-:W-:-:S03]  /*1880*/  IMAD.U32 R0, RZ, RZ, UR37 ;  /* 0x00000025ff007e24 */ /* 0x002fc6000f8e00ff */
[----:B------:R-:W-:Y:S02]  /*1890*/  LEA R5, R5, UR40, 0x3 ;  /* 0x0000002805057c11 */ /* 0x000fe4000f8e18ff */
[----:B------:R-:W-:-:S04]  /*18a0*/  SHF.L.U32 R0, R0, 0x1f, RZ ;  /* 0x0000001f00007819 */ /* 0x000fc800000006ff */
[----:B------:R1:W2:Y:S01]  /*18b0*/  SYNCS.PHASECHK.TRANS64.TRYWAIT P2, [R5+URZ+0x16830], R0 ;  /* 0x01683000050075a7 */ /* 0x0002a2000804017f */
[----:B------:R-:W-:Y:S05]  /*18c0*/  @!P0 BRA `(.L_x_664) ;  /* 0x0000000000048947 */ /* 0x000fea0003800000 */
[----:B------:R-:W-:Y:S01]  /*18d0*/  BPT.TRAP 0x1 ;  /* 0x000000040000795c */ /* 0x000fe20000300000 */
.L_x_664:
[----:B------:R-:W-:Y:S01]  /*18e0*/  LOP3.LUT P1, RZ, R2, 0x7f, RZ, 0xc0, !PT ;  /* 0x0000007f02ff7812 */ /* 0x000fe2000782c0ff */
[----:B--2---:R-:W-:-:S12]  /*18f0*/  @P2 BRA `(.L_x_665) ;  /* 0x0000000000082947 */ /* 0x004fd80003800000 */
[----:B------:R-:W2:Y:S02]  /*1900*/  SYNCS.PHASECHK.TRANS64.TRYWAIT P2, [R5+URZ+0x16830], R0 ;  /* 0x01683000050075a7 */ /* 0x000ea4000804017f */
[----:B--2---:R-:W-:Y:S05]  /*1910*/  @!P2 BRA `(.L_x_666) ;  /* 0x000000ec0020a947 */ /* 0x004fea0003800000 */
.L_x_665:
[----:B------:R-:W-:Y:S05]  /*1920*/  WARPSYNC.ALL ;  /* 0x0000000000007948 */ /* 0x000fea0003800000 */
[----:B------:R-:W-:Y:S01]  /*1930*/  UIADD3 UR4, UR40, 0xe400, URZ ;  /* 0x0000e40028047890 */ /* 0x000fe2000fffe03f */
[----:B------:R-:W-:Y:S01]  /*1940*/  WARPGROUP.ARRIVE ;  /* 0x00000000000079c5 */ /* 0x000fe20000000000 */
[----:B------:R-:W-:Y:S01]  /*1950*/  ULOP3.LUT UR16, UR52, 0x10000, URZ, 0xfc, !UPT ;  /* 0x0001000034107892 */ /* 0x000fe2000f8efc3f */
[----:B------:R-:W3:Y:S01]  /*1960*/  LDC R4, c[0x0][0x2e0] ;  /* 0x0000b800ff047b82 */ /* 0x000ee20000000800 */
[----:B------:R-:W-:Y:S01]  /*1970*/  USHF.R.U32.HI UR4, URZ, 0x4, UR4 ;  /* 0x000000043f047899 */ /* 0x000fe20008011604 */
[----:B------:R-:W-:Y:S01]  /*1980*/  IMAD.MOV.U32 R3, RZ, RZ, -0x80 ;  /* 0xffffff80ff037424 */ /* 0x000fe200078e00ff */
[----:B------:R-:W-:Y:S01]  /*1990*/  UMOV UR17, 0x40000040 ;  /* 0x4000004000117882 */ /* 0x000fe20000000000 */
[----:B------:R-:W-:Y:S01]  /*19a0*/  UMOV UR19, 0x40000040 ;  /* 0x4000004000137882 */ /* 0x000fe20000000000 */
[----:B------:R-:W-:Y:S01]  /*19b0*/  ULOP3.LUT UR4, UR4, 0x3fff, URZ, 0xc0, !UPT ;  /* 0x00003fff04047892 */ /* 0x000fe2000f8ec03f */
[----:B-12---:R-:W-:Y:S01]  /*19c0*/  @!P1 VIADD R0, R5, 0x16840 ;  /* 0x0001684005009836 */ /* 0x006fe20000000000 */
[----:B------:R-:W-:Y:S01]  /*19d0*/  UMOV UR5, 0x40000040 ;  /* 0x4000004000057882 */ /* 0x000fe20000000000 */
[----:B------:R-:W-:Y:S01]  /*19e0*/  UMOV UR7, 0x40000040 ;  /* 0x4000004000077882 */ /* 0x000fe20000000000 */
[----:B------:R-:W-:Y:S01]  /*19f0*/  ULOP3.LUT UR20, UR4, 0x10000, URZ, 0xfc, !UPT ;  /* 0x0001000004147892 */ /* 0x000fe2000f8efc3f */
[----:B------:R-:W1:Y:S01]  /*1a00*/  LDC R7, c[0x0][0x288] ;  /* 0x0000a200ff077b82 */ /* 0x000e620000000800 */
[----:B------:R-:W-:Y:S01]  /*1a10*/  UIADD3 UR4, UR16, 0x2, URZ ;  /* 0x0000000210047890 */ /* 0x000fe2000fffe03f */
[C---:B------:R-:W-:Y:S01]  /*1a20*/  IMAD R11, R88.reuse, R3, 0x80 ;  /* 0x00000080580b7424 */ /* 0x040fe200078e0203 */
[----:B------:R-:W-:Y:S01]  /*1a30*/  ULEA UR18, UR39, UR20, 0xa ;  /* 0x0000001427127291 */ /* 0x000fe2000f8e503f */
[----:B------:R-:W-:Y:S01]  /*1a40*/  @!P1 PRMT R0, RZ, 0x654, R0 ;  /* 0x00000654ff009816 */ /* 0x000fe20000000000 */
[----:B------:R-:W-:Y:S01]  /*1a50*/  UIADD3 UR8, UR16, 0x4, URZ ;  /* 0x0000000410087890 */ /* 0x000fe2000fffe03f */
[----:B------:R-:W-:Y:S01]  /*1a60*/  LEA R9, R88, 0xffffff80, 0x7 ;  /* 0xffffff8058097811 */ /* 0x000fe200078e38ff */
[----:B------:R-:W-:-:S02]  /*1a70*/  UIADD3 UR6, UR18, 0x2, URZ ;  /* 0x0000000212067890 */ /* 0x000fc4000fffe03f */
[----:B------:R-:W-:Y:S01]  /*1a80*/  UIADD3 UR10, UR18, 0x4, URZ ;  /* 0x00000004120a7890 */ /* 0x000fe2000fffe03f */
[----:B------:R-:W-:Y:S02]  /*1a90*/  UMOV UR9, 0x40000040 ;  /* 0x4000004000097882 */ /* 0x000fe40000000000 */
[----:B------:R-:W-:Y:S01]  /*1aa0*/  HGMMA.64x128x16.F32 R24, gdesc[UR16], RZ, !UPT, gsb0 ;  /* 0x01e00000101879f0 */ /* 0x000fe2000c0008ff */
[----:B------:R-:W-:Y:S01]  /*1ab0*/  UMOV UR11, 0x40000040 ;  /* 0x40000040000b7882 */ /* 0x000fe20000000000 */
[----:B------:R-:W-:Y:S01]  /*1ac0*/  UIADD3 UR12, UR16, 0x6, URZ ;  /* 0x00000006100c7890 */ /* 0x000fe2000fffe03f */
[----:B---3--:R-:W-:Y:S01]  /*1ad0*/  IMAD R6, R4, UR47, R11 ;  /* 0x0000002f04067c24 */ /* 0x008fe2000f8e020b */
[----:B------:R-:W-:Y:S01]  /*1ae0*/  UIADD3 UR14, UR18, 0x6, URZ ;  /* 0x00000006120e7890 */ /* 0x000fe2000fffe03f */
[----:B------:R-:W-:Y:S01]  /*1af0*/  UMOV UR13, 0x40000040 ;  /* 0x40000040000d7882 */ /* 0x000fe20000000000 */
[----:B------:R-:W-:Y:S01]  /*1b00*/  UMOV UR15, 0x40000040 ;  /* 0x40000040000f7882 */ /* 0x000fe20000000000 */
[----:B------:R-:W-:Y:S01]  /*1b10*/  ULDC UR23, c[0x0][0x9dc] ;  /* 0x0002770000177ab9 */ /* 0x000fe20000000800 */
[----:B------:R-:W-:Y:S01]  /*1b20*/  IMAD R8, R17, -0x2, R6 ;  /* 0xfffffffe11087824 */ /* 0x000fe200078e0206 */
[----:B------:R-:W-:-:S02]  /*1b30*/  WARPGROUP.DEPBAR.LE gsb0, 0x0 ;  /* 0x00008000000079c5 */ /* 0x000fc40000010000 */
[----:B------:R-:W-:-:S06]  /*1b40*/  WARPGROUP.ARRIVE ;  /* 0x00000000000079c5 */ /* 0x000fcc0000000000 */
[----:B------:R-:W-:Y:S01]  /*1b50*/  HGMMA.64x128x16.F32 R24, gdesc[UR4], R24, gsb0 ;  /* 0x01e00000041879f0 */ /* 0x000fe20008000818 */
[----:B------:R-:W-:Y:S02]  /*1b60*/  ULDC.64 UR6, c[0x0][0x9e0] ;  /* 0x0002780000067ab9 */ /* 0x000fe40000000a00 */
[----:B------:R-:W-:-:S06]  /*1b70*/  UISETP.GE.AND UP0, UPT, UR7, 0x1, UPT ;  /* 0x000000010700788c */ /* 0x000fcc000bf06270 */
[----:B------:R-:W-:Y:S01]  /*1b80*/  PLOP3.LUT P2, PT, PT, PT, UP0, 0x40, 0x0 ;  /* 0x000000000000781c */ /* 0x000fe20003f4e808 */
[----:B------:R-:W-:Y:S02]  /*1b90*/  WARPGROUP.DEPBAR.LE gsb0, 0x0 ;  /* 0x00008000000079c5 */ /* 0x000fe40000010000 */
[----:B------:R-:W-:-:S06]  /*1ba0*/  WARPGROUP.ARRIVE ;  /* 0x00000000000079c5 */ /* 0x000fcc0000000000 */
[----:B------:R-:W-:Y:S01]  /*1bb0*/  HGMMA.64x128x16.F32 R24, gdesc[UR8], R24, gsb0 ;  /* 0x01e00000081879f0 */ /* 0x000fe20008000818 */
[----:B------:R-:W-:Y:S02]  /*1bc0*/  ULOP3.LUT UR10, URZ, UR23, URZ, 0x33, !UPT ;  /* 0x000000173f0a7292 */ /* 0x000fe4000f8e333f */
[----:B------:R-:W-:Y:S02]  /*1bd0*/  WARPGROUP.DEPBAR.LE gsb0, 0x0 ;  /* 0x00008000000079c5 */ /* 0x000fe40000010000 */
[----:B------:R-:W-:-:S07]  /*1be0*/  WARPGROUP.ARRIVE ;  /* 0x00000000000079c5 */ /* 0x000fce0000000000 */
[----:B------:R-:W-:Y:S03]  /*1bf0*/  HGMMA.64x128x16.F32 R24, gdesc[UR12], R24, gsb0 ;  /* 0x01e000000c1879f0 */ /* 0x000fe60008000818 */
[----:B------:R-:W-:Y:S02]  /*1c00*/  WARPGROUP.DEPBAR.LE gsb0, 0x0 ;  /* 0x00008000000079c5 */ /* 0x000fe40000010000 */
[----:B------:R1:W-:Y:S02]  /*1c10*/  @!P1 SYNCS.ARRIVE.TRANS64.RED.A1T0 RZ, [R0+URZ], RZ ;  /* 0x000000ff00ff99a7 */ /* 0x0003e4000810043f */
[----:B-1----:R-:W-:-:S05]  /*1c20*/  IADD3 R0, R6, 0x1, -R7 ;  /* 0x0000000106007810 */ /* 0x002fca0007ffe807 */
[----:B------:R-:W-:Y:S02]  /*1c30*/  IMAD R3, R17, -0x2, R0 ;  /* 0xfffffffe11037824 */ /* 0x000fe400078e0200 */
[----:B------:R-:W-:Y:S02]  /*1c40*/  VIADD R0, R18, UR42 ;  /* 0x0000002a12007c36 */ /* 0x000fe40008000000 */
[C---:B------:R-:W-:Y:S02]  /*1c50*/  VIADD R13, R3.reuse, UR6 ;  /* 0x00000006030d7c36 */ /* 0x040fe40008000000 */
[----:B------:R-:W-:-:S03]  /*1c60*/  VIADD R10, R3, UR10 ;  /* 0x0000000a030a7c36 */ /* 0x000fc60008000000 */
[----:B------:R-:W-:Y:S01]  /*1c70*/  VIADDMNMX R3, R0, R13, R8, PT ;  /* 0x0000000d00037246 */ /* 0x000fe20003800108 */
[----:B------:R-:W-:Y:S01]  /*1c80*/  IMAD.IADD R5, R10, 0x1, R0 ;  /* 0x000000010a057824 */ /* 0x000fe200078e0200 */
[----:B------:R-:W-:Y:S06]  /*1c90*/  @P2 BRA `(.L_x_667) ;  /* 0x00000000005c2947 */ /* 0x000fec0003800000 */
[----:B------:R-:W-:Y:S01]  /*1ca0*/  IMAD R6, R4, UR47, R0 ;  /* 0x0000002f04067c24 */ /* 0x000fe2000f8e0200 */
[----:B------:R-:W-:Y:S03]  /*1cb0*/  BSSY B0, `(.L_x_668) ;  /* 0x0000011000007945 */ /* 0x000fe60003800000 */
[----:B------:R-:W-:-:S05]  /*1cc0*/  IMAD.IADD R6, R6, 0x1, -R7 ;  /* 0x0000000106067824 */ /* 0x000fca00078e0a07 */
[----:B------:R-:W-:-:S13]  /*1cd0*/  ISETP.GT.AND P2, PT, R6, -0x1, PT ;  /* 0xffffffff0600780c */ /* 0x000fda0003f44270 */
[----:B------:R-:W-:Y:S05]  /*1ce0*/  @P2 BRA `(.L_x_669) ;  /* 0x0000000000202947 */ /* 0x000fea0003800000 */
[----:B------:R-:W-:Y:S01]  /*1cf0*/  UISETP.NE.AND UP1, UPT, UR7, 0x1, UPT ;  /* 0x000000010700788c */ /* 0x000fe2000bf25270 */
[----:B------:R-:W-:-:S05]  /*1d00*/  LOP3.LUT R6, RZ, R6, RZ, 0x33, !PT ;  /* 0x00000006ff067212 */ /* 0x000fca00078e33ff */
[----:B------:R-:W-:-:S05]  /*1d10*/  PLOP3.LUT P2, PT, PT, PT, UP1, 0x80, 0x0 ;  /* 0x000000000000781c */ /* 0x000fca0003f4f018 */
[----:B------:R-:W-:-:S08]  /*1d20*/  @UP1 ULDC.64 UR10, c[0x0][0x9e8] ;  /* 0x00027a00000a1ab9 */ /* 0x000fd00000000a00 */
[----:B------:R-:W-:-:S05]  /*1d30*/  @P2 IMAD.HI.U32 R12, R6, UR10, RZ ;  /* 0x0000000a060c2c27 */ /* 0x000fca000f8e00ff */
[----:B------:R-:W-:-:S04]  /*1d40*/  @P2 SHF.R.U32.HI R6, RZ, UR11, R12 ;  /* 0x0000000bff062c19 */ /* 0x000fc8000801160c */
[----:B------:R-:W-:Y:S01]  /*1d50*/  LOP3.LUT R6, RZ, R6, RZ, 0x33, !PT ;  /* 0x00000006ff067212 */ /* 0x000fe200078e33ff */
[----:B------:R-:W-:Y:S06]  /*1d60*/  BRA `(.L_x_670) ;  /* 0x0000000000147947 */ /* 0x000fec0003800000 */
.L_x_669:
[----:B------:R-:W-:-:S06]  /*1d70*/  UISETP.NE.AND UP1, UPT, UR7, 0x1, UPT ;  /* 0x000000010700788c */ /* 0x000fcc000bf25270 */
[----:B------:R-:W-:-:S05]  /*1d80*/  PLOP3.LUT P2, PT, PT, PT, UP1, 0x80, 0x0 ;  /* 0x000000000000781c */ /* 0x000fca0003f4f018 */
[----:B------:R-:W-:-:S08]  /*1d90*/  @UP1 ULDC.64 UR10, c[0x0][0x9e8] ;  /* 0x00027a00000a1ab9 */ /* 0x000fd00000000a00 */
[----:B------:R-:W-:-:S05]  /*1da0*/  @P2 IMAD.HI.U32 R12, R6, UR10, RZ ;  /* 0x0000000a060c2c27 */ /* 0x000fca000f8e00ff */
[----:B------:R-:W-:-:S07]  /*1db0*/  @P2 SHF.R.U32.HI R6, RZ, UR11, R12 ;  /* 0x0000000bff062c19 */ /* 0x000fce000801160c */
.L_x_670:
[----:B------:R-:W-:Y:S05]  /*1dc0*/  BSYNC B0 ;  /* 0x0000000000007941 */ /* 0x000fea0003800000 */
.L_x_668:
[----:B------:R-:W-:-:S04]  /*1dd0*/  IMAD R6, R6, UR7, -R9 ;  /* 0x0000000706067c24 */ /* 0x000fc8000f8e0a09 */
[----:B------:R-:W-:-:S05]  /*1de0*/  IMAD R6, R17, -0x2, R6 ;  /* 0xfffffffe11067824 */ /* 0x000fca00078e0206 */
[----:B------:R-:W-:Y:S02]  /*1df0*/  VIMNMX R5, R5, R6, !PT ;  /* 0x0000000605057248 */ /* 0x000fe40007fe0100 */
[----:B------:R-:W-:-:S07]  /*1e00*/  VIADDMNMX R3, R6, UR7, R3, PT ;  /* 0x0000000706037c46 */ /* 0x000fce000b800103 */
.L_x_667:
[C---:B------:R-:W-:Y:S02]  /*1e10*/  ISETP.GE.AND P4, PT, R11.reuse, 0x9, PT ;  /* 0x000000090b00780c */ /* 0x040fe40003f86270 */
[C---:B------:R-:W-:Y:S02]  /*1e20*/  ISETP.GE.AND P2, PT, R11.reuse, 0x2, PT ;  /* 0x000000020b00780c */ /* 0x040fe40003f46270 */
[----:B------:R-:W-:Y:S02]  /*1e30*/  ISETP.GE.AND P5, PT, R11, 0xa, PT ;  /* 0x0000000a0b00780c */ /* 0x000fe40003fa6270 */
[----:B------:R-:W-:Y:S02]  /*1e40*/  LOP3.LUT R19, R19, 0xfffffffd, RZ, 0xc0, !PT ;  /* 0xfffffffd13137812 */ /* 0x000fe400078ec0ff */
[----:B------:R-:W-:-:S04]  /*1e50*/  ISETP.GT.AND P3, PT, R5, 0x1, !P2 ;  /* 0x000000010500780c */ /* 0x000fc80005764270 */
[----:B------:R-:W-:Y:S02]  /*1e60*/  ISETP.LT.OR P3, PT, R3, 0x2, P3 ;  /* 0x000000020300780c */ /* 0x000fe40001f61670 */
[----:B------:R-:W-:Y:S02]  /*1e70*/  @P4 LOP3.LUT R19, R19, 0x2, RZ, 0xfc, !PT ;  /* 0x0000000213134812 */ /* 0x000fe400078efcff */
[----:B------:R-:W-:Y:S02]  /*1e80*/  FSEL R25, R25, -INF , !P3 ;  /* 0xff80000019197808 */ /* 0x000fe40005800000 */
[----:B------:R-:W-:Y:S02]  /*1e90*/  LOP3.LUT R19, R19, 0xfffffffb, RZ, 0xc0, !PT ;  /* 0xfffffffb13137812 */ /* 0x000fe400078ec0ff */
[----:B------:R-:W-:Y:S02]  /*1ea0*/  ISETP.GT.AND P4, PT, R5, 0x8, !P4 ;  /* 0x000000080500780c */ /* 0x000fe40006784270 */
[----:B------:R-:W-:-:S02]  /*1eb0*/  @P5 LOP3.LUT R19, R19, 0x4, RZ, 0xfc, !PT ;  /* 0x0000000413135812 */ /* 0x000fc400078efcff */
[----:B------:R-:W-:Y:S02]  /*1ec0*/  ISETP.GT.AND P3, PT, R5, 0x9, !P5 ;  /* 0x000000090500780c */ /* 0x000fe40006f64270 */
[----:B------:R-:W-:Y:S02]  /*1ed0*/  ISETP.GE.AND P5, PT, R11, 0x11, PT ;  /* 0x000000110b00780c */ /* 0x000fe40003fa6270 */
[C---:B------:R-:W-:Y:S02]  /*1ee0*/  ISETP.LT.OR P4, PT, R3.reuse, 0x9, P4 ;  /* 0x000000090300780c */ /* 0x040fe40002781670 */
[----:B------:R-:W-:Y:S02]  /*1ef0*/  ISETP.LT.OR P3, PT, R3, 0xa, P3 ;  /* 0x0000000a0300780c */ /* 0x000fe40001f61670 */
[----:B------:R-:W-:Y:S02]  /*1f00*/  FSEL R28, R28, -INF , !P4 ;  /* 0xff8000001c1c7808 */ /* 0x000fe40006000000 */
[----:B------:R-:W-:-:S02]  /*1f10*/  ISETP.GE.AND P4, PT, R11, 0x12, PT ;  /* 0x000000120b00780c */ /* 0x000fc40003f86270 */
[----:B------:R-:W-:Y:S02]  /*1f20*/  LOP3.LUT R19, R19, 0xfffffff7, RZ, 0xc0, !PT ;  /* 0xfffffff713137812 */ /* 0x000fe400078ec0ff */
[----:B------:R-:W-:Y:S02]  /*1f30*/  FSEL R29, R29, -INF , !P3 ;  /* 0xff8000001d1d7808 */ /* 0x000fe40005800000 */
[----:B------:R-:W-:Y:S02]  /*1f40*/  ISETP.GT.AND P3, PT, R5, 0x10, !P5 ;  /* 0x000000100500780c */ /* 0x000fe40006f64270 */
[----:B------:R-:W-:Y:S02]  /*1f50*/  @P5 LOP3.LUT R19, R19, 0x8, RZ, 0xfc, !PT ;  /* 0x0000000813135812 */ /* 0x000fe400078efcff */
[----:B------:R-:W-:Y:S02]  /*1f60*/  ISETP.LT.OR P3, PT, R3, 0x11, P3 ;  /* 0x000000110300780c */ /* 0x000fe40001f61670 */
[----:B------:R-:W-:-:S02]  /*1f70*/  LOP3.LUT R19, R19, 0xfdffffff, RZ, 0xc0, !PT ;  /* 0xfdffffff13137812 */ /* 0x000fc400078ec0ff */
[----:B------:R-:W-:Y:S02]  /*1f80*/  FSEL R32, R32, -INF , !P3 ;  /* 0xff80000020207808 */ /* 0x000fe40005800000 */
[----:B------:R-:W-:Y:S02]  /*1f90*/  @P4 LOP3.LUT R19, R19, 0x2000000, RZ, 0xfc, !PT ;  /* 0x0200000013134812 */ /* 0x000fe400078efcff */
[----:B------:R-:W-:Y:S02]  /*1fa0*/  ISETP.GT.AND P3, PT, R5, 0x11, !P4 ;  /* 0x000000110500780c */ /* 0x000fe40006764270 */
[----:B------:R-:W-:Y:S02]  /*1fb0*/  ISETP.GE.AND P4, PT, R11, 0x19, PT ;  /* 0x000000190b00780c */ /* 0x000fe40003f86270 */
[----:B------:R-:W-:Y:S02]  /*1fc0*/  ISETP.LT.OR P3, PT, R3, 0x12, P3 ;  /* 0x000000120300780c */ /* 0x000fe40001f61670 */
[----:B------:R-:W-:-:S02]  /*1fd0*/  LOP3.LUT R19, R19, 0xfeffffff, RZ, 0xc0, !PT ;  /* 0xfeffffff13137812 */ /* 0x000fc400078ec0ff */
[----:B------:R-:W-:Y:S02]  /*1fe0*/  FSEL R33, R33, -INF , !P3 ;  /* 0xff80000021217808 */ /* 0x000fe40005800000 */
[----:B------:R-:W-:-:S04]  /*1ff0*/  ISETP.GT.AND P3, PT, R5, 0x18, !P4 ;  /* 0x000000180500780c */ /* 0x000fc80006764270 */
[----:B------:R-:W-:Y:S02]  /*2000*/  ISETP.LT.OR P3, PT, R3, 0x19, P3 ;  /* 0x000000190300780c */ /* 0x000fe40001f61670 */
[----:B------:R-:W-:Y:S02]  /*2010*/  @P4 LOP3.LUT R19, R19, 0x1000000, RZ, 0xfc, !PT ;  /* 0x0100000013134812 */ /* 0x000fe400078efcff */
[----:B------:R-:W-:Y:S02]  /*2020*/  ISETP.GE.AND P4, PT, R11, 0x1a, PT ;  /* 0x0000001a0b00780c */ /* 0x000fe40003f86270 */
[----:B------:R-:W-:Y:S02]  /*2030*/  LOP3.LUT R19, R19, 0xff7fffff, RZ, 0xc0, !PT ;  /* 0xff7fffff13137812 */ /* 0x000fe400078ec0ff */
[----:B------:R-:W-:Y:S02]  /*2040*/  FSEL R36, R36, -INF , !P3 ;  /* 0xff80000024247808 */ /* 0x000fe40005800000 */
[----:B------:R-:W-:-:S04]  /*2050*/  ISETP.GT.AND P3, PT, R5, 0x19, !P4 ;  /* 0x000000190500780c */ /* 0x000fc80006764270 */
[----:B------:R-:W-:-:S03]  /*2060*/  ISETP.LT.OR P3, PT, R3, 0x1a, P3 ;  /* 0x0000001a0300780c */ /* 0x000fc60001f61670 */
        /* <DEDUP_REMOVED lines=110> */
[----:B------:R-:W-:Y:S02]  /*2750*/  FSEL R73, R73, -INF , !P3 ;  /* 0xff80000049497808 */ /* 0x000fe40005800000 */
[----:B------:R-:W-:Y:S02]  /*2760*/  LOP3.LUT R19, R19, 0xffffffef, RZ, 0xc0, !PT ;  /* 0xffffffef13137812 */ /* 0x000fe400078ec0ff */
[----:B------:R-:W-:-:S04]  /*2770*/  ISETP.GT.AND P3, PT, R5, 0x68, !P4 ;  /* 0x000000680500780c */ /* 0x000fc80006764270 */
[----:B------:R-:W-:-:S03]  /*2780*/  ISETP.LT.OR P3, PT, R3, 0x69, P3 ;  /* 0x000000690300780c */ /* 0x000fc60001f61670 */
[----:B------:R-:W-:Y:S02]  /*2790*/  @P4 LOP3.LUT R19, R19, 0x10, RZ, 0xfc, !PT ;  /* 0x0000001013134812 */ /* 0x000fe400078efcff */
[----:B------:R-:W-:Y:S02]  /*27a0*/  ISETP.GE.AND P4, PT, R11, 0x6a, PT ;  /* 0x0000006a0b00780c */ /* 0x000fe40003f86270 */
[----:B------:R-:W-:Y:S02]  /*27b0*/  FSEL R76, R76, -INF , !P3 ;  /* 0xff8000004c4c7808 */ /* 0x000fe40005800000 */
[----:B------:R-:W-:Y:S02]  /*27c0*/  ISETP.GT.AND P3, PT, R5, 0x69, !P4 ;  /* 0x000000690500780c */ /* 0x000fe40006764270 */
[----:B------:R-:W-:Y:S02]  /*27d0*/  LOP3.LUT R19, R19, 0xfbffffff, RZ, 0xc0, !PT ;  /* 0xfbffffff13137812 */ /* 0x000fe400078ec0ff */
[----:B------:R-:W-:-:S04]  /*27e0*/  ISETP.LT.OR P3, PT, R3, 0x6a, P3 ;  /* 0x0000006a0300780c */ /* 0x000fc80001f61670 */
[----:B------:R-:W-:Y:S02]  /*27f0*/  FSEL R77, R77, -INF , !P3 ;  /* 0xff8000004d4d7808 */ /* 0x000fe40005800000 */
[----:B------:R-:W-:Y:S02]  /*2800*/  ISETP.GE.AND P3, PT, R11, 0x71, PT ;  /* 0x000000710b00780c */ /* 0x000fe40003f66270 */
[----:B------:R-:W-:Y:S02]  /*2810*/  @P4 LOP3.LUT R19, R19, 0x4000000, RZ, 0xfc, !PT ;  /* 0x0400000013134812 */ /* 0x000fe400078efcff */
[----:B------:R-:W-:Y:S02]  /*2820*/  ISETP.GT.AND P4, PT, R5, 0x70, !P3 ;  /* 0x000000700500780c */ /* 0x000fe40005f84270 */
[----:B------:R-:W-:Y:S02]  /*2830*/  LOP3.LUT R19, R19, 0xfffffffe, RZ, 0xc0, !PT ;  /* 0xfffffffe13137812 */ /* 0x000fe400078ec0ff */
[----:B------:R-:W-:-:S04]  /*2840*/  ISETP.LT.OR P4, PT, R3, 0x71, P4 ;  /* 0x000000710300780c */ /* 0x000fc80002781670 */
[----:B------:R-:W-:Y:S02]  /*2850*/  FSEL R80, R80, -INF , !P4 ;  /* 0xff80000050507808 */ /* 0x000fe40006000000 */
[----:B------:R-:W-:-:S04]  /*2860*/  ISETP.GE.AND P4, PT, R11, 0x72, PT ;  /* 0x000000720b00780c */ /* 0x000fc80003f86270 */
[----:B------:R-:W-:-:S04]  /*2870*/  ISETP.GT.AND P5, PT, R5, 0x71, !P4 ;  /* 0x000000710500780c */ /* 0x000fc800067a4270 */
[----:B------:R-:W-:-:S04]  /*2880*/  ISETP.LT.OR P5, PT, R3, 0x72, P5 ;  /* 0x000000720300780c */ /* 0x000fc80002fa1670 */
[----:B------:R-:W-:Y:S02]  /*2890*/  FSEL R81, R81, -INF , !P5 ;  /* 0xff80000051517808 */ /* 0x000fe40006800000 */
[----:B------:R-:W-:-:S04]  /*28a0*/  ISETP.GE.AND P5, PT, R11, 0x79, PT ;  /* 0x000000790b00780c */ /* 0x000fc80003fa6270 */
[----:B------:R-:W-:-:S04]  /*28b0*/  ISETP.GT.AND P6, PT, R5, 0x78, !P5 ;  /* 0x000000780500780c */ /* 0x000fc80006fc4270 */
[----:B------:R-:W-:-:S04]  /*28c0*/  ISETP.LT.OR P6, PT, R3, 0x79, P6 ;  /* 0x000000790300780c */ /* 0x000fc800037c1670 */
[----:B------:R-:W-:Y:S02]  /*28d0*/  FSEL R84, R84, -INF , !P6 ;  /* 0xff80000054547808 */ /* 0x000fe40007000000 */
[----:B------:R-:W-:-:S13]  /*28e0*/  ISETP.GE.AND P6, PT, R11, 0x1, PT ;  /* 0x000000010b00780c */ /* 0x000fda0003fc6270 */
[----:B------:R-:W-:Y:S02]  /*28f0*/  @P6 LOP3.LUT R19, R19, 0x1, RZ, 0xfc, !PT ;  /* 0x0000000113136812 */ /* 0x000fe400078efcff */
[----:B------:R-:W-:Y:S02]  /*2900*/  ISETP.GT.AND P6, PT, R5, RZ, !P6 ;  /* 0x000000ff0500720c */ /* 0x000fe400077c4270 */
[----:B------:R-:W-:Y:S02]  /*2910*/  LOP3.LUT R19, R19, 0xf7ffffff, RZ, 0xc0, !PT ;  /* 0xf7ffffff13137812 */ /* 0x000fe400078ec0ff */
[----:B------:R-:W-:-:S04]  /*2920*/  ISETP.LT.OR P6, PT, R3, 0x1, P6 ;  /* 0x000000010300780c */ /* 0x000fc800037c1670 */
[----:B------:R-:W-:Y:S02]  /*2930*/  FSEL R15, R24, -INF , !P6 ;  /* 0xff800000180f7808 */ /* 0x000fe40007000000 */
[----:B------:R-:W-:-:S13]  /*2940*/  ISETP.GE.AND P6, PT, R11, 0x7a, PT ;  /* 0x0000007a0b00780c */ /* 0x000fda0003fc6270 */
[----:B------:R-:W-:Y:S02]  /*2950*/  @P6 LOP3.LUT R19, R19, 0x8000000, RZ, 0xfc, !PT ;  /* 0x0800000013136812 */ /* 0x000fe400078efcff */
[----:B------:R-:W-:-:S04]  /*2960*/  ISETP.GT.AND P6, PT, R5, 0x79, !P6 ;  /* 0x000000790500780c */ /* 0x000fc800077c4270 */
[----:B------:R-:W-:Y:S01]  /*2970*/  ISETP.LT.OR P6, PT, R3, 0x7a, P6 ;  /* 0x0000007a0300780c */ /* 0x000fe200037c1670 */
[----:B------:R-:W-:-:S03]  /*2980*/  VIADD R3, R0, 0x8 ;  /* 0x0000000800037836 */ /* 0x000fc60000000000 */
[----:B------:R-:W-:Y:S02]  /*2990*/  FSEL R85, R85, -INF , !P6 ;  /* 0xff80000055557808 */ /* 0x000fe40007000000 */
[----:B------:R-:W-:Y:S02]  /*29a0*/  PLOP3.LUT P6, PT, PT, PT, UP0, 0x40, 0x0 ;  /* 0x000000000000781c */ /* 0x000fe40003fce808 */
[----:B------:R-:W-:Y:S01]  /*29b0*/  VIADDMNMX R5, R3, R13, R8, PT ;  /* 0x0000000d03057246 */ /* 0x000fe20003800108 */
[----:B------:R-:W-:-:S10]  /*29c0*/  IMAD.IADD R8, R10, 0x1, R3 ;  /* 0x000000010a087824 */ /* 0x000fd400078e0203 */
[----:B------:R-:W-:Y:S05]  /*29d0*/  @P6 BRA `(.L_x_671) ;  /* 0x0000000000646947 */ /* 0x000fea0003800000 */
        /* <DEDUP_REMOVED lines=9> */
[----:B------:R-:W-:Y:S01]  /*2a70*/  @P6 IMAD.HI.U32 R10, R6, UR10, RZ ;  /* 0x0000000a060a6c27 */ /* 0x000fe2000f8e00ff */
[----:B------:R-:W-:-:S13]  /*2a80*/  PLOP3.LUT P6, PT, PT, PT, UP1, 0x80, 0x0 ;  /* 0x000000000000781c */ /* 0x000fda0003fcf018 */
[----:B------:R-:W-:-:S04]  /*2a90*/  @P6 SHF.R.U32.HI R6, RZ, UR11, R10 ;  /* 0x0000000bff066c19 */ /* 0x000fc8000801160a */
[----:B------:R-:W-:Y:S01]  /*2aa0*/  LOP3.LUT R6, RZ, R6, RZ, 0x33, !PT ;  /* 0x00000006ff067212 */ /* 0x000fe200078e33ff */
[----:B------:R-:W-:Y:S06]  /*2ab0*/  BRA `(.L_x_674) ;  /* 0x0000000000187947 */ /* 0x000fec0003800000 */
.L_x_673:
[----:B------:R-:W-:-:S06]  /*2ac0*/  UISETP.NE.AND UP1, UPT, UR7, 0x1, UPT ;  /* 0x000000010700788c */ /* 0x000fcc000bf25270 */
[----:B------:R-:W-:-:S05]  /*2ad0*/  PLOP3.LUT P6, PT, PT, PT, UP1, 0x80, 0x0 ;  /* 0x000000000000781c */ /* 0x000fca0003fcf018 */
[----:B------:R-:W-:-:S08]  /*2ae0*/  @UP1 ULDC.64 UR10, c[0x0][0x9e8] ;  /* 0x00027a00000a1ab9 */ /* 0x000fd00000000a00 */
[----:B------:R-:W-:Y:S01]  /*2af0*/  @P6 IMAD.HI.U32 R10, R6, UR10, RZ ;  /* 0x0000000a060a6c27 */ /* 0x000fe2000f8e00ff */
[----:B------:R-:W-:-:S13]  /*2b00*/  PLOP3.LUT P6, PT, PT, PT, UP1, 0x80, 0x0 ;  /* 0x000000000000781c */ /* 0x000fda0003fcf018 */
[----:B------:R-:W-:-:S07]  /*2b10*/  @P6 SHF.R.U32.HI R6, RZ, UR11, R10 ;  /* 0x0000000bff066c19 */ /* 0x000fce000801160a */
.L_x_674:
[----:B------:R-:W-:Y:S05]  /*2b20*/  BSYNC B0 ;  /* 0x0000000000007941 */ /* 0x000fea0003800000 */
.L_x_672:
[----:B------:R-:W-:-:S04]  /*2b30*/  IMAD R6, R6, UR7, -R9 ;  /* 0x0000000706067c24 */ /* 0x000fc8000f8e0a09 */
[----:B------:R-:W-:-:S05]  /*2b40*/  IMAD R6, R17, -0x2, R6 ;  /* 0xfffffffe11067824 */ /* 0x000fca00078e0206 */
[----:B------:R-:W-:Y:S02]  /*2b50*/  VIMNMX R8, R8, R6, !PT ;  /* 0x0000000608087248 */ /* 0x000fe40007fe0100 */
[----:B------:R-:W-:-:S07]  /*2b60*/  VIADDMNMX R5, R6, UR7, R5, PT ;  /* 0x0000000706057c46 */ /* 0x000fce000b800105 */
.L_x_671:
[----:B------:R-:W-:Y:S01]  /*2b70*/  ISETP.GT.AND P2, PT, R8, 0x1, !P2 ;  /* 0x000000010800780c */ /* 0x000fe20005744270 */
[----:B------:R-:W-:Y:S01]  /*2b80*/  ULDC UR10, c[0x0][0x988] ;  /* 0x00026200000a7ab9 */ /* 0x000fe20000000800 */
[----:B------:R-:W-:Y:S01]  /*2b90*/  LOP3.LUT P6, RZ, R19, 0x8, RZ, 0xc0, !PT ;  /* 0x0000000813ff7812 */ /* 0x000fe200078cc0ff */
[----:B------:R-:W-:Y:S01]  /*2ba0*/  IMAD R7, R4, UR47, -R7 ;  /* 0x0000002f04077c24 */ /* 0x000fe2000f8e0a07 */
[----:B------:R-:W-:Y:S02]  /*2bb0*/  ISETP.LT.OR P2, PT, R5, 0x2, P2 ;  /* 0x000000020500780c */ /* 0x000fe40001741670 */
[----:B------:R-:W-:Y:S02]  /*2bc0*/  FMNMX.FTZ R9, R15, R25, !PT ;  /* 0x000000190f097209 */ /* 0x000fe40007810000 */
[----:B------:R-:W-:Y:S02]  /*2bd0*/  FSEL R27, R27, -INF , !P2 ;  /* 0xff8000001b1b7808 */ /* 0x000fe40005000000 */
[----:B------:R-:W-:-:S02]  /*2be0*/  LOP3.LUT P2, RZ, R19, 0x2, RZ, 0xc0, !PT ;  /* 0x0000000213ff7812 */ /* 0x000fc4000784c0ff */
[----:B------:R-:W-:Y:S02]  /*2bf0*/  FMNMX.FTZ R6, R28, R9, !PT ;  /* 0x000000091c067209 */ /* 0x000fe40007810000 */
[----:B------:R-:W-:Y:S02]  /*2c00*/  ISETP.GT.AND P2, PT, R8, 0x8, !P2 ;  /* 0x000000080800780c */ /* 0x000fe40005744270 */
[----:B------:R-:W-:Y:S02]  /*2c10*/  FMNMX.FTZ R9, R29, R6, !PT ;  /* 0x000000061d097209 */ /* 0x000fe40007810000 */
[----:B------:R-:W-:Y:S02]  /*2c20*/  ISETP.LT.OR P2, PT, R5, 0x9, P2 ;  /* 0x000000090500780c */ /* 0x000fe40001741670 */
[----:B------:R-:W-:Y:S02]  /*2c30*/  FMNMX.FTZ R6, R32, R9, !PT ;  /* 0x0000000920067209 */ /* 0x000fe40007810000 */
[----:B------:R-:W-:-:S02]  /*2c40*/  FSEL R30, R30, -INF , !P2 ;  /* 0xff8000001e1e7808 */ /* 0x000fc40005000000 */
[----:B------:R-:W-:Y:S02]  /*2c50*/  LOP3.LUT P2, RZ, R19, 0x4, RZ, 0xc0, !PT ;  /* 0x0000000413ff7812 */ /* 0x000fe4000784c0ff */
[----:B------:R-:W-:Y:S02]  /*2c60*/  FMNMX.FTZ R9, R33, R6, !PT ;  /* 0x0000000621097209 */ /* 0x000fe40007810000 */
[----:B------:R-:W-:Y:S02]  /*2c70*/  ISETP.GT.AND P2, PT, R8, 0x9, !P2 ;  /* 0x000000090800780c */ /* 0x000fe40005744270 */
[----:B------:R-:W-:Y:S02]  /*2c80*/  FMNMX.FTZ R6, R36, R9, !PT ;  /* 0x0000000924067209 */ /* 0x000fe40007810000 */
[----:B------:R-:W-:Y:S02]  /*2c90*/  ISETP.LT.OR P2, PT, R5, 0xa, P2 ;  /* 0x0000000a0500780c */ /* 0x000fe40001741670 */
[----:B------:R-:W-:-:S02]  /*2ca0*/  FMNMX.FTZ R9, R37, R6, !PT ;  /* 0x0000000625097209 */ /* 0x000fc40007810000 */
[----:B------:R-:W-:Y:S02]  /*2cb0*/  FSEL R31, R31, -INF , !P2 ;  /* 0xff8000001f1f7808 */ /* 0x000fe40005000000 */
[----:B------:R-:W-:Y:S02]  /*2cc0*/  ISETP.GT.AND P2, PT, R8, 0x10, !P6 ;  /* 0x000000100800780c */ /* 0x000fe40007744270 */
[----:B------:R-:W-:Y:S02]  /*2cd0*/  FMNMX.FTZ R6, R40, R9, !PT ;  /* 0x0000000928067209 */ /* 0x000fe40007810000 */
[----:B------:R-:W-:Y:S02]  /*2ce0*/  ISETP.LT.OR P2, PT, R5, 0x11, P2 ;  /* 0x000000110500780c */ /* 0x000fe40001741670 */
[----:B------:R-:W-:Y:S02]  /*2cf0*/  LOP3.LUT P6, RZ, R19, 0x8000, RZ, 0xc0, !PT ;  /* 0x0000800013ff7812 */ /* 0x000fe400078cc0ff */
        /* <DEDUP_REMOVED lines=8> */
[----:B------:R-:W-:Y:S02]  /*2d80*/  LOP3.LUT P2, RZ, R19, 0x1000000, RZ, 0xc0, !PT ;  /* 0x0100000013ff7812 */ /* 0x000fe4000784c0ff */
[----:B------:R-:W-:Y:S02]  /*2d90*/  FMNMX.FTZ R6, R48, R9, !PT ;  /* 0x0000000930067209 */ /* 0x000fe40007810000 */
[----:B------:R-:W-:Y:S02]  /*2da0*/  ISETP.GT.AND P2, PT, R8, 0x18, !P2 ;  /* 0x000000180800780c */ /* 0x000fe40005744270 */
[----:B------:R-:W-:Y:S02]  /*2db0*/  FMNMX.FTZ R9, R49, R6, !PT ;  /* 0x0000000631097209 */ /* 0x000fe40007810000 */
[----:B------:R-:W-:-:S02]  /*2dc0*/  ISETP.LT.OR P2, PT, R5, 0x19, P2 ;  /* 0x000000190500780c */ /* 0x000fc40001741670 */
[----:B------:R-:W-:Y:S02]  /*2dd0*/  FMNMX.FTZ R6, R52, R9, !PT ;  /* 0x0000000934067209 */ /* 0x000fe40007810000 */
[----:B------:R-:W-:Y:S02]  /*2de0*/  FSEL R38, R38, -INF , !P2 ;  /* 0xff80000026267808 */ /* 0x000fe40005000000 */
[----:B------:R-:W-:Y:S02]  /*2df0*/  LOP3.LUT P2, RZ, R19, 0x800000, RZ, 0xc0, !PT ;  /* 0x0080000013ff7812 */ /* 0x000fe4000784c0ff */
[----:B------:R-:W-:Y:S02]  /*2e00*/  FMNMX.FTZ R9, R53, R6, !PT ;  /* 0x0000000635097209 */ /* 0x000fe40007810000 */
[----:B------:R-:W-:Y:S02]  /*2e10*/  ISETP.GT.AND P2, PT, R8, 0x19, !P2 ;  /* 0x000000190800780c */ /* 0x000fe40005744270 */
[----:B------:R-:W-:-:S02]  /*2e20*/  FMNMX.FTZ R6, R56, R9, !PT ;  /* 0x0000000938067209 */ /* 0x000fc40007810000 */
[----:B------:R-:W-:Y:S02]  /*2e30*/  ISETP.LT.OR P2, PT, R5, 0x1a, P2 ;  /* 0x0000001a0500780c */ /* 0x000fe40001741670 */
[----:B------:R-:W-:Y:S02]  /*2e40*/  FMNMX.FTZ R9, R57, R6, !PT ;  /* 0x0000000639097209 */ /* 0x000fe40007810000 */
[----:B------:R-:W-:Y:S02]  /*2e50*/  FSEL R39, R39, -INF , !P2 ;  /* 0xff80000027277808 */ /* 0x000fe40005000000 */
[----:B------:R-:W-:Y:S02]  /*2e60*/  LOP3.LUT P2, RZ, R19, 0x400000, RZ, 0xc0, !PT ;  /* 0x0040000013ff7812 */ /* 0x000fe4000784c0ff */
[----:B------:R-:W-:Y:S02]  /*2e70*/  FMNMX.FTZ R6, R60, R9, !PT ;  /* 0x000000093c067209 */ /* 0x000fe40007810000 */
[----:B------:R-:W-:-:S02]  /*2e80*/  ISETP.GT.AND P2, PT, R8, 0x20, !P2 ;  /* 0x000000200800780c */ /* 0x000fc40005744270 */
[----:B------:R-:W-:Y:S02]  /*2e90*/  FMNMX.FTZ R9, R61, R6, !PT ;  /* 0x000000063d097209 */ /* 0x000fe40007810000 */
[----:B------:R-:W-:Y:S02]  /*2ea0*/  ISETP.LT.OR P2, PT, R5, 0x21, P2 ;  /* 0x000000210500780c */ /* 0x000fe40001741670 */
[----:B------:R-:W-:Y:S02]  /*2eb0*/  FMNMX.FTZ R6, R64, R9, !PT ;  /* 0x0000000940067209 */ /* 0x000fe40007810000 */
[----:B------:R-:W-:Y:S02]  /*2ec0*/  FSEL R42, R42, -INF , !P2 ;  /* 0xff8000002a2a7808 */ /* 0x000fe40005000000 */
[----:B------:R-:W-:Y:S02]  /*2ed0*/  LOP3.LUT P2, RZ, R19, 0x200000, RZ, 0xc0, !PT ;  /* 0x0020000013ff7812 */ /* 0x000fe4000784c0ff */
[----:B------:R-:W-:-:S02]  /*2ee0*/  FMNMX.FTZ R9, R65, R6, !PT ;  /* 0x0000000641097209 */ /* 0x000fc40007810000 */
[----:B------:R-:W-:Y:S02]  /*2ef0*/  ISETP.GT.AND P2, PT, R8, 0x21, !P2 ;  /* 0x000000210800780c */ /* 0x000fe40005744270 */
[----:B------:R-:W-:Y:S02]  /*2f00*/  FMNMX.FTZ R6, R68, R9, !PT ;  /* 0x0000000944067209 */ /* 0x000fe40007810000 */
        /* <DEDUP_REMOVED lines=22> */
[----:B------:R-:W-:Y:S01]  /*3070*/  ISETP.GT.AND P3, PT, R8, 0x70, !P3 ;  /* 0x000000700800780c */ /* 0x000fe20005f64270 */
[----:B------:R-:W1:Y:S01]  /*3080*/  SHFL.BFLY PT, R6, R9, 0x2, 0x1f ;  /* 0x0c401f0009067f89 */ /* 0x000e6200000e0000 */
[----:B------:R-:W-:Y:S02]  /*3090*/  FSEL R50, R50, -INF , !P2 ;  /* 0xff80000032327808 */ /* 0x000fe40005000000 */
[----:B------:R-:W-:Y:S02]  /*30a0*/  LOP3.LUT P2, RZ, R19, 0x20000, RZ, 0xc0, !PT ;  /* 0x0002000013ff7812 */ /* 0x000fe4000784c0ff */
[C---:B------:R-:W-:Y:S02]  /*30b0*/  ISETP.GT.AND P4, PT, R8.reuse, 0x71, !P4 ;  /* 0x000000710800780c */ /* 0x040fe40006784270 */
[C---:B------:R-:W-:Y:S02]  /*30c0*/  ISETP.GT.AND P2, PT, R8.reuse, 0x31, !P2 ;  /* 0x000000310800780c */ /* 0x040fe40005744270 */
[----:B------:R-:W-:-:S02]  /*30d0*/  ISETP.GT.AND P5, PT, R8, 0x78, !P5 ;  /* 0x000000780800780c */ /* 0x000fc40006fa4270 */
[C---:B------:R-:W-:Y:S02]  /*30e0*/  ISETP.LT.OR P2, PT, R5.reuse, 0x32, P2 ;  /* 0x000000320500780c */ /* 0x040fe40001741670 */
[----:B------:R-:W-:Y:S02]  /*30f0*/  ISETP.LT.OR P3, PT, R5, 0x71, P3 ;  /* 0x000000710500780c */ /* 0x000fe40001f61670 */
[----:B------:R-:W-:Y:S02]  /*3100*/  FSEL R51, R51, -INF , !P2 ;  /* 0xff80000033337808 */ /* 0x000fe40005000000 */
[----:B------:R-:W-:Y:S02]  /*3110*/  LOP3.LUT P2, RZ, R19, 0x10000, RZ, 0xc0, !PT ;  /* 0x0001000013ff7812 */ /* 0x000fe4000784c0ff */
[----:B------:R-:W-:Y:S02]  /*3120*/  ISETP.LT.OR P4, PT, R5, 0x72, P4 ;  /* 0x000000720500780c */ /* 0x000fe40002781670 */
[----:B------:R-:W-:-:S02]  /*3130*/  ISETP.GT.AND P2, PT, R8, 0x38, !P2 ;  /* 0x000000380800780c */ /* 0x000fc40005744270 */
[----:B------:R-:W-:Y:S02]  /*3140*/  FSEL R82, R82, -INF , !P3 ;  /* 0xff80000052527808 */ /* 0x000fe40005800000 */
[----:B------:R-:W-:Y:S02]  /*3150*/  ISETP.LT.OR P2, PT, R5, 0x39, P2 ;  /* 0x000000390500780c */ /* 0x000fe40001741670 */
[----:B-1----:R-:W-:Y:S02]  /*3160*/  FMNMX.FTZ R11, R9, R6, !PT ;  /* 0x00000006090b7209 */ /* 0x002fe40007810000 */
[----:B------:R-:W-:Y:S02]  /*3170*/  FSEL R54, R54, -INF , !P2 ;  /* 0xff80000036367808 */ /* 0x000fe40005000000 */
[----:B------:R-:W-:Y:S01]  /*3180*/  ISETP.GT.AND P2, PT, R8, 0x39, !P6 ;  /* 0x000000390800780c */ /* 0x000fe20007744270 */
[----:B------:R-:W1:Y:S01]  /*3190*/  SHFL.BFLY PT, R6, R11, 0x1, 0x1f ;  /* 0x0c201f000b067f89 */ /* 0x000e6200000e0000 */
[----:B------:R-:W-:-:S02]  /*31a0*/  LOP3.LUT P6, RZ, R19, 0x10, RZ, 0xc0, !PT ;  /* 0x0000001013ff7812 */ /* 0x000fc400078cc0ff */
[C---:B------:R-:W-:Y:S02]  /*31b0*/  ISETP.LT.OR P2, PT, R5.reuse, 0x3a, P2 ;  /* 0x0000003a0500780c */ /* 0x040fe40001741670 */
[----:B------:R-:W-:Y:S02]  /*31c0*/  ISETP.LT.OR P5, PT, R5, 0x79, P5 ;  /* 0x000000790500780c */ /* 0x000fe40002fa1670 */
[----:B------:R-:W-:Y:S02]  /*31d0*/  FSEL R55, R55, -INF , !P2 ;  /* 0xff80000037377808 */ /* 0x000fe40005000000 */
[----:B------:R-:W-:Y:S02]  /*31e0*/  LOP3.LUT P2, RZ, R19, 0x4000, RZ, 0xc0, !PT ;  /* 0x0000400013ff7812 */ /* 0x000fe4000784c0ff */
[----:B------:R-:W-:Y:S02]  /*31f0*/  FSEL R83, R83, -INF , !P4 ;  /* 0xff80000053537808 */ /* 0x000fe40006000000 */
[----:B------:R-:W-:-:S02]  /*3200*/  ISETP.GT.AND P2, PT, R8, 0x40, !P2 ;  /* 0x000000400800780c */ /* 0x000fc40005744270 */
[----:B------:R-:W-:Y:S02]  /*3210*/  FSEL R86, R86, -INF , !P5 ;  /* 0xff80000056567808 */ /* 0x000fe40006800000 */
[----:B------:R-:W-:Y:S02]  /*3220*/  ISETP.LT.OR P2, PT, R5, 0x41, P2 ;  /* 0x000000410500780c */ /* 0x000fe40001741670 */
[----:B------:R-:W-:Y:S02]  /*3230*/  R2UR UR14, R7 ;  /* 0x00000000070e72ca */ /* 0x000fe400000e0000 */
[----:B------:R-:W-:Y:S02]  /*3240*/  FSEL R58, R58, -INF , !P2 ;  /* 0xff8000003a3a7808 */ /* 0x000fe40005000000 */
[----:B------:R-:W-:Y:S02]  /*3250*/  LOP3.LUT P2, RZ, R19, 0x2000, RZ, 0xc0, !PT ;  /* 0x0000200013ff7812 */ /* 0x000fe4000784c0ff */
[----:B-1----:R-:W-:-:S02]  /*3260*/  FMNMX.FTZ R6, R11, R6, !PT ;  /* 0x000000060b067209 */ /* 0x002fc40007810000 */
[----:B------:R-:W-:-:S03]  /*3270*/  ISETP.GT.AND P2, PT, R8, 0x41, !P2 ;  /* 0x000000410800780c */ /* 0x000fc60005744270 */
[----:B------:R-:W-:Y:S01]  /*3280*/  FMUL.FTZ R10, R6, UR10 ;  /* 0x0000000a060a7c20 */ /* 0x000fe20008410000 */
[----:B------:R-:W-:Y:S01]  /*3290*/  ISETP.LT.OR P2, PT, R5, 0x42, P2 ;  /* 0x000000420500780c */ /* 0x000fe20001741670 */
[----:B------:R-:W-:-:S03]  /*32a0*/  UIADD3 UR14, UR42, UR14, URZ ;  /* 0x0000000e2a0e7290 */ /* 0x000fc6000fffe03f */
[----:B------:R-:W-:Y:S01]  /*32b0*/  FSEL R59, R59, -INF , !P2 ;  /* 0xff8000003b3b7808 */ /* 0x000fe20005000000 */
[----:B------:R-:W-:Y:S01]  /*32c0*/  UIADD3 UR6, UR14, UR6, URZ ;  /* 0x000000060e067290 */ /* 0x000fe2000fffe03f */
[----:B------:R-:W-:-:S04]  /*32d0*/  LOP3.LUT P2, RZ, R19, 0x1000, RZ, 0xc0, !PT ;  /* 0x0000100013ff7812 */ /* 0x000fc8000784c0ff */
[----:B------:R-:W-:-:S04]  /*32e0*/  ISETP.GT.AND P2, PT, R8, 0x48, !P2 ;  /* 0x000000480800780c */ /* 0x000fc80005744270 */
[----:B------:R-:W-:-:S04]  /*32f0*/  ISETP.LT.OR P2, PT, R5, 0x49, P2 ;  /* 0x000000490500780c */ /* 0x000fc80001741670 */
[----:B------:R-:W-:Y:S02]  /*3300*/  FSEL R62, R62, -INF , !P2 ;  /* 0xff8000003e3e7808 */ /* 0x000fe40005000000 */
        /* <DEDUP_REMOVED lines=28> */
[----:B------:R-:W-:Y:S02]  /*34d0*/  ISETP.GT.AND P2, PT, R8, 0x68, !P6 ;  /* 0x000000680800780c */ /* 0x000fe40007744270 */
[----:B------:R-:W-:Y:S02]  /*34e0*/  LOP3.LUT P6, RZ, R19, 0x1, RZ, 0xc0, !PT ;  /* 0x0000000113ff7812 */ /* 0x000fe400078cc0ff */
[----:B------:R-:W-:-:S04]  /*34f0*/  ISETP.LT.OR P2, PT, R5, 0x69, P2 ;  /* 0x000000690500780c */ /* 0x000fc80001741670 */
[----:B------:R-:W-:Y:S02]  /*3500*/  FSEL R78, R78, -INF , !P2 ;  /* 0xff8000004e4e7808 */ /* 0x000fe40005000000 */
[----:B------:R-:W-:-:S04]  /*3510*/  FSETP.NEU.FTZ.AND P2, PT, R6, -INF , PT ;  /* 0xff8000000600780b */ /* 0x000fc80003f5d000 */
[----:B------:R-:W-:Y:S02]  /*3520*/  FSEL R10, R10, RZ, P2 ;  /* 0x000000ff0a0a7208 */ /* 0x000fe40001000000 */
[C---:B------:R-:W-:Y:S02]  /*3530*/  ISETP.GT.AND P2, PT, R8.reuse, RZ, !P6 ;  /* 0x000000ff0800720c */ /* 0x040fe40007744270 */
[----:B------:R-:W-:Y:S01]  /*3540*/  LOP3.LUT P6, RZ, R19, 0x8000000, RZ, 0xc0, !PT ;  /* 0x0800000013ff7812 */ /* 0x000fe200078cc0ff */
[--C-:B------:R-:W-:Y:S01]  /*3550*/  FFMA.FTZ R148, R15, UR10, -R10.reuse ;  /* 0x0000000a0f947c23 */ /* 0x100fe2000801080a */
[----:B------:R-:W-:Y:S01]  /*3560*/  ISETP.LT.OR P2, PT, R5, 0x1, P2 ;  /* 0x000000010500780c */ /* 0x000fe20001741670 */
[--C-:B------:R-:W-:Y:S01]  /*3570*/  FFMA.FTZ R11, R25, UR10, -R10.reuse ;  /* 0x0000000a190b7c23 */ /* 0x100fe2000801080a */
[----:B------:R-:W-:Y:S01]  /*3580*/  ISETP.GT.AND P6, PT, R8, 0x79, !P6 ;  /* 0x000000790800780c */ /* 0x000fe200077c4270 */
[--C-:B------:R-:W-:Y:S01]  /*3590*/  FFMA.FTZ R150, R28, UR10, -R10.reuse ;  /* 0x0000000a1c967c23 */ /* 0x100fe2000801080a */
[----:B------:R-:W-:Y:S01]  /*35a0*/  FSEL R26, R26, -INF , !P2 ;  /* 0xff8000001a1a7808 */ /* 0x000fe20005000000 */
[----:B------:R-:W-:Y:S01]  /*35b0*/  MUFU.EX2 R148, R148 ;  /* 0x0000009400947308 */ /* 0x000fe20000000800 */
[----:B------:R-:W-:Y:S01]  /*35c0*/  LOP3.LUT P2, RZ, R19, 0x4000000, RZ, 0xc0, !PT ;  /* 0x0400000013ff7812 */ /* 0x000fe2000784c0ff */
[--C-:B------:R-:W-:Y:S01]  /*35d0*/  FFMA.FTZ R13, R29, UR10, -R10.reuse ;  /* 0x0000000a1d0d7c23 */ /* 0x100fe2000801080a */
[----:B------:R-:W-:Y:S01]  /*35e0*/  FMNMX.FTZ R9, R26, R27, !PT ;  /* 0x0000001b1a097209 */ /* 0x000fe20007810000 */
[--C-:B------:R-:W-:Y:S01]  /*35f0*/  FFMA.FTZ R144, R32, UR10, -R10.reuse ;  /* 0x0000000a20907c23 */ /* 0x100fe2000801080a */
[----:B------:R-:W-:Y:S01]  /*3600*/  ISETP.GT.AND P2, PT, R8, 0x69, !P2 ;  /* 0x000000690800780c */ /* 0x000fe20005744270 */
[--C-:B------:R-:W-:Y:S01]  /*3610*/  FFMA.FTZ R15, R33, UR10, -R10.reuse ;  /* 0x0000000a210f7c23 */ /* 0x100fe2000801080a */
[----:B------:R-:W-:Y:S01]  /*3620*/  FMNMX.FTZ R12, R30, R9, !PT ;  /* 0x000000091e0c7209 */ /* 0x000fe20007810000 */
[----:B------:R-:W1:Y:S01]  /*3630*/  MUFU.EX2 R11, R11 ;  /* 0x0000000b000b7308 */ /* 0x000e620000000800 */
[----:B------:R-:W-:Y:S01]  /*3640*/  ISETP.LT.OR P2, PT, R5, 0x6a, P2 ;  /* 0x0000006a0500780c */ /* 0x000fe20001741670 */
[--C-:B------:R-:W-:Y:S01]  /*3650*/  FFMA.FTZ R146, R36, UR10, -R10.reuse ;  /* 0x0000000a24927c23 */ /* 0x100fe2000801080a */
[----:B------:R-:W-:Y:S01]  /*3660*/  FMNMX.FTZ R9, R31, R12, !PT ;  /* 0x0000000c1f097209 */ /* 0x000fe20007810000 */
[--C-:B------:R-:W-:Y:S01]  /*3670*/  FFMA.FTZ R21, R37, UR10, -R10.reuse ;  /* 0x0000000a25157c23 */ /* 0x100fe2000801080a */
[----:B------:R-:W-:Y:S01]  /*3680*/  FSEL R79, R79, -INF , !P2 ;  /* 0xff8000004f4f7808 */ /* 0x000fe20005000000 */
[--C-:B------:R-:W-:Y:S01]  /*3690*/  FFMA.FTZ R140, R40, UR10, -R10.reuse ;  /* 0x0000000a288c7c23 */ /* 0x100fe2000801080a */
[----:B------:R-:W-:Y:S01]  /*36a0*/  FMNMX.FTZ R12, R34, R9, !PT ;  /* 0x00000009220c7209 */ /* 0x000fe20007810000 */
[----:B------:R-:W2:Y:S01]  /*36b0*/  MUFU.EX2 R150, R150 ;  /* 0x0000009600967308 */ /* 0x000ea20000000800 */
[----:B------:R-:W-:Y:S01]  /*36c0*/  ISETP.LT.OR P6, PT, R5, 0x7a, P6 ;  /* 0x0000007a0500780c */ /* 0x000fe200037c1670 */
[--C-:B------:R-:W-:Y:S01]  /*36d0*/  FFMA.FTZ R57, R57, UR10, -R10.reuse ;  /* 0x0000000a39397c23 */ /* 0x100fe2000801080a */
[----:B------:R-:W-:Y:S01]  /*36e0*/  FMNMX.FTZ R9, R35, R12, !PT ;  /* 0x0000000c23097209 */ /* 0x000fe20007810000 */
[--C-:B------:R-:W-:Y:S01]  /*36f0*/  FFMA.FTZ R25, R41, UR10, -R10.reuse ;  /* 0x0000000a29197c23 */ /* 0x100fe2000801080a */
[----:B------:R-:W-:Y:S01]  /*3700*/  FSEL R87, R87, -INF , !P6 ;  /* 0xff80000057577808 */ /* 0x000fe20007000000 */
[--C-:B------:R-:W-:Y:S01]  /*3710*/  FFMA.FTZ R29, R45, UR10, -R10.reuse ;  /* 0x0000000a2d1d7c23 */ /* 0x100fe2000801080a */
[----:B------:R-:W-:Y:S01]  /*3720*/  FMNMX.FTZ R12, R38, R9, !PT ;  /* 0x00000009260c7209 */ /* 0x000fe20007810000 */
[----:B------:R-:W3:Y:S01]  /*3730*/  MUFU.EX2 R13, R13 ;  /* 0x0000000d000d7308 */ /* 0x000ee20000000800 */
[--C-:B------:R-:W-:Y:S01]  /*3740*/  FFMA.FTZ R33, R49, UR10, -R10.reuse ;  /* 0x0000000a31217c23 */ /* 0x100fe2000801080a */
[--C-:B------:R-:W-:Y:S01]  /*3750*/  FFMA.FTZ R37, R53, UR10, -R10.reuse ;  /* 0x0000000a35257c23 */ /* 0x100fe2000801080a */
[----:B------:R-:W-:Y:S01]  /*3760*/  FMNMX.FTZ R9, R39, R12, !PT ;  /* 0x0000000c27097209 */ /* 0x000fe20007810000 */
[--C-:B------:R-:W-:Y:S01]  /*3770*/  FFMA.FTZ R41, R61, UR10, -R10.reuse ;  /* 0x0000000a3d297c23 */ /* 0x100fe2000801080a */
[--C-:B------:R-:W-:Y:S01]  /*3780*/  FFMA.FTZ R45, R65, UR10, -R10.reuse ;  /* 0x0000000a412d7c23 */ /* 0x100fe2000801080a */
[--C-:B------:R-:W-:Y:S01]  /*3790*/  FFMA.FTZ R142, R44, UR10, -R10.reuse ;  /* 0x0000000a2c8e7c23 */ /* 0x100fe2000801080a */
[----:B------:R-:W-:Y:S01]  /*37a0*/  FMNMX.FTZ R12, R42, R9, !PT ;  /* 0x000000092a0c7209 */ /* 0x000fe20007810000 */
[----:B------:R-:W4:Y:S01]  /*37b0*/  MUFU.EX2 R144, R144 ;  /* 0x0000009000907308 */ /* 0x000f220000000800 */
[--C-:B------:R-:W-:Y:S01]  /*37c0*/  FFMA.FTZ R136, R48, UR10, -R10.reuse ;  /* 0x0000000a30887c23 */ /* 0x100fe2000801080a */
[--C-:B------:R-:W-:Y:S01]  /*37d0*/  FFMA.FTZ R138, R52, UR10, -R10.reuse ;  /* 0x0000000a348a7c23 */ /* 0x100fe2000801080a */
[----:B------:R-:W-:Y:S01]  /*37e0*/  FMNMX.FTZ R9, R43, R12, !PT ;  /* 0x0000000c2b097209 */ /* 0x000fe20007810000 */
[--C-:B------:R-:W-:Y:S01]  /*37f0*/  FFMA.FTZ R132, R56, UR10, -R10.reuse ;  /* 0x0000000a38847c23 */ /* 0x100fe2000801080a */
[--C-:B------:R-:W-:Y:S01]  /*3800*/  FFMA.FTZ R134, R60, UR10, -R10.reuse ;  /* 0x0000000a3c867c23 */ /* 0x100fe2000801080a */
[--C-:B------:R-:W-:Y:S01]  /*3810*/  FFMA.FTZ R128, R64, UR10, -R10.reuse ;  /* 0x0000000a40807c23 */ /* 0x100fe2000801080a */
[----:B------:R-:W-:Y:S01]  /*3820*/  FMNMX.FTZ R12, R46, R9, !PT ;  /* 0x000000092e0c7209 */ /* 0x000fe20007810000 */
[----:B------:R-:W5:Y:S01]  /*3830*/  MUFU.EX2 R15, R15 ;  /* 0x0000000f000f7308 */ /* 0x000f620000000800 */
        /* <DEDUP_REMOVED lines=12> */
[----:B------:R-:W-:-:S02]  /*3900*/  FFMA.FTZ R65, R85, UR10, -R10 ;  /* 0x0000000a55417c23 */ /* 0x000fc4000801080a */
[----:B------:R-:W-:Y:S01]  /*3910*/  FMNMX.FTZ R12, R54, R9, !PT ;  /* 0x00000009360c7209 */ /* 0x000fe20007810000 */
[----:B------:R-:W5:Y:S03]  /*3920*/  MUFU.EX2 R21, R21 ;  /* 0x0000001500157308 */ /* 0x000f660000000800 */
[----:B------:R-:W-:-:S04]  /*3930*/  FMNMX.FTZ R9, R55, R12, !PT ;  /* 0x0000000c37097209 */ /* 0x000fc80007810000 */
[----:B------:R-:W-:Y:S01]  /*3940*/  FMNMX.FTZ R12, R58, R9, !PT ;  /* 0x000000093a0c7209 */ /* 0x000fe20007810000 */
[----:B------:R-:W5:Y:S03]  /*3950*/  MUFU.EX2 R140, R140 ;  /* 0x0000008c008c7308 */ /* 0x000f660000000800 */
[----:B------:R-:W-:-:S04]  /*3960*/  FMNMX.FTZ R9, R59, R12, !PT ;  /* 0x0000000c3b097209 */ /* 0x000fc80007810000 */
[----:B------:R-:W-:Y:S01]  /*3970*/  FMNMX.FTZ R12, R62, R9, !PT ;  /* 0x000000093e0c7209 */ /* 0x000fe20007810000 */
[----:B------:R1:W-:Y:S03]  /*3980*/  MUFU.EX2 R5, R57 ;  /* 0x0000003900057308 */ /* 0x0003e60000000800 */
[----:B------:R-:W-:-:S04]  /*3990*/  FMNMX.FTZ R9, R63, R12, !PT ;  /* 0x0000000c3f097209 */ /* 0x000fc80007810000 */
[----:B------:R-:W-:Y:S01]  /*39a0*/  FMNMX.FTZ R12, R66, R9, !PT ;  /* 0x00000009420c7209 */ /* 0x000fe20007810000 */
[----:B------:R-:W-:Y:S01]  /*39b0*/  MUFU.EX2 R25, R25 ;  /* 0x0000001900197308 */ /* 0x000fe20000000800 */
[----:B-1----:R-:W-:Y:S02]  /*39c0*/  FFMA.FTZ R57, R77, UR10, -R10 ;  /* 0x0000000a4d397c23 */ /* 0x002fe4000801080a */
[----:B------:R-:W-:-:S04]  /*39d0*/  FMNMX.FTZ R9, R67, R12, !PT ;  /* 0x0000000c43097209 */ /* 0x000fc80007810000 */
[----:B------:R-:W-:Y:S01]  /*39e0*/  FMNMX.FTZ R12, R70, R9, !PT ;  /* 0x00000009460c7209 */ /* 0x000fe20007810000 */
[----:B------:R-:W-:Y:S03]  /*39f0*/  MUFU.EX2 R142, R142 ;  /* 0x0000008e008e7308 */ /* 0x000fe60000000800 */
        /* <DEDUP_REMOVED lines=12> */
[----:B------:R-:W-:-:S05]  /*3ac0*/  FMNMX.FTZ R8, R87, R8, !PT ;  /* 0x0000000857087209 */ /* 0x000fca0007810000 */
[----:B------:R-:W1:Y:S01]  /*3ad0*/  SHFL.BFLY PT, R9, R8, 0x2, 0x1f ;  /* 0x0c401f0008097f89 */ /* 0x000e6200000e0000 */
[----:B------:R-:W-:Y:S08]  /*3ae0*/  MUFU.EX2 R37, R37 ;  /* 0x0000002500257308 */ /* 0x000ff00000000800 */
[----:B------:R-:W-:Y:S08]  /*3af0*/  MUFU.EX2 R132, R132 ;  /* 0x0000008400847308 */ /* 0x000ff00000000800 */
[----:B------:R-:W-:Y:S01]  /*3b00*/  MUFU.EX2 R134, R134 ;  /* 0x0000008600867308 */ /* 0x000fe20000000800 */
[----:B-1----:R-:W-:-:S07]  /*3b10*/  FMNMX.FTZ R12, R8, R9, !PT ;  /* 0x00000009080c7209 */ /* 0x002fce0007810000 */
[----:B------:R-:W-:Y:S01]  /*3b20*/  MUFU.EX2 R41, R41 ;  /* 0x0000002900297308 */ /* 0x000fe20000000800 */
[----:B------:R-:W1:Y:S07]  /*3b30*/  SHFL.BFLY PT, R9, R12, 0x1, 0x1f ;  /* 0x0c201f000c097f89 */ /* 0x000e6e00000e0000 */
[----:B------:R-:W-:Y:S08]  /*3b40*/  MUFU.EX2 R128, R128 ;  /* 0x0000008000807308 */ /* 0x000ff00000000800 */
[----:B------:R-:W-:Y:S08]  /*3b50*/  MUFU.EX2 R45, R45 ;  /* 0x0000002d002d7308 */ /* 0x000ff00000000800 */
[----:B------:R-:W-:Y:S01]  /*3b60*/  MUFU.EX2 R130, R130 ;  /* 0x0000008200827308 */ /* 0x000fe20000000800 */
[----:B-1----:R-:W-:-:S04]  /*3b70*/  FMNMX.FTZ R9, R12, R9, !PT ;  /* 0x000000090c097209 */ /* 0x002fc80007810000 */
[C---:B------:R-:W-:Y:S01]  /*3b80*/  FSETP.NEU.FTZ.AND P2, PT, R9.reuse, -INF , PT ;  /* 0xff8000000900780b */ /* 0x040fe20003f5d000 */
[----:B------:R-:W-:Y:S02]  /*3b90*/  FMUL.FTZ R28, R9, UR10 ;  /* 0x0000000a091c7c20 */ /* 0x000fe40008410000 */
[----:B------:R-:W-:Y:S03]  /*3ba0*/  MUFU.EX2 R49, R49 ;  /* 0x0000003100317308 */ /* 0x000fe60000000800 */
[----:B------:R-:W-:Y:S02]  /*3bb0*/  FSEL R28, R28, RZ, P2 ;  /* 0x000000ff1c1c7208 */ /* 0x000fe40001000000 */
[----:B------:R-:W-:-:S03]  /*3bc0*/  PLOP3.LUT P2, PT, PT, PT, UP0, 0x40, 0x0 ;  /* 0x000000000000781c */ /* 0x000fc60003f4e808 */
[----:B------:R-:W-:Y:S01]  /*3bd0*/  MUFU.EX2 R124, R124 ;  /* 0x0000007c007c7308 */ /* 0x000fe20000000800 */
[--C-:B------:R-:W-:Y:S01]  /*3be0*/  FFMA.FTZ R8, R27, UR10, -R28.reuse ;  /* 0x0000000a1b087c23 */ /* 0x100fe2000801081c */
[----:B------:R-:W-:Y:S01]  /*3bf0*/  FADD.FTZ R27, R148, R11 ;  /* 0x0000000b941b7221 */ /* 0x000fe20000010000 */
[--C-:B------:R-:W-:Y:S01]  /*3c00*/  FFMA.FTZ R149, R26, UR10, -R28.reuse ;  /* 0x0000000a1a957c23 */ /* 0x100fe2000801081c */
[--C-:B------:R-:W-:Y:S01]  /*3c10*/  FFMA.FTZ R151, R30, UR10, -R28.reuse ;  /* 0x0000000a1e977c23 */ /* 0x100fe2000801081c */
[--C-:B------:R-:W-:Y:S01]  /*3c20*/  FFMA.FTZ R10, R31, UR10, -R28.reuse ;  /* 0x0000000a1f0a7c23 */ /* 0x100fe2000801081c */
[----:B--2---:R-:W-:Y:S01]  /*3c30*/  FADD.FTZ R32, R150, R27 ;  /* 0x0000001b96207221 */ /* 0x004fe20000010000 */
[--C-:B------:R-:W-:Y:S01]  /*3c40*/  FFMA.FTZ R145, R34, UR10, -R28.reuse ;  /* 0x0000000a22917c23 */ /* 0x100fe2000801081c */
[----:B------:R-:W-:Y:S01]  /*3c50*/  MUFU.EX2 R8, R8 ;  /* 0x0000000800087308 */ /* 0x000fe20000000800 */
[----:B------:R-:W-:Y:S01]  /*3c60*/  FFMA.FTZ R12, R35, UR10, -R28 ;  /* 0x0000000a230c7c23 */ /* 0x000fe2000801081c */
[----:B---3--:R-:W-:Y:S01]  /*3c70*/  FADD.FTZ R27, R13, R32 ;  /* 0x000000200d1b7221 */ /* 0x008fe20000010000 */
[--C-:B------:R-:W-:Y:S01]  /*3c80*/  FFMA.FTZ R147, R38, UR10, -R28.reuse ;  /* 0x0000000a26937c23 */ /* 0x100fe2000801081c */
[--C-:B------:R-:W-:Y:S01]  /*3c90*/  FFMA.FTZ R14, R39, UR10, -R28.reuse ;  /* 0x0000000a270e7c23 */ /* 0x100fe2000801081c */
[--C-:B------:R-:W-:Y:S01]  /*3ca0*/  FFMA.FTZ R141, R42, UR10, -R28.reuse ;  /* 0x0000000a2a8d7c23 */ /* 0x100fe2000801081c */
[----:B----4-:R-:W-:Y:S01]  /*3cb0*/  FADD.FTZ R32, R144, R27 ;  /* 0x0000001b90207221 */ /* 0x010fe20000010000 */
[--C-:B------:R-:W-:Y:S01]  /*3cc0*/  FFMA.FTZ R20, R43, UR10, -R28.reuse ;  /* 0x0000000a2b147c23 */ /* 0x100fe2000801081c */
[----:B------:R-:W1:Y:S01]  /*3cd0*/  MUFU.EX2 R149, R149 ;  /* 0x0000009500957308 */ /* 0x000e620000000800 */
[----:B------:R-:W-:Y:S01]  /*3ce0*/  FFMA.FTZ R143, R46, UR10, -R28 ;  /* 0x0000000a2e8f7c23 */ /* 0x000fe2000801081c */
[----:B-----5:R-:W-:Y:S01]  /*3cf0*/  FADD.FTZ R27, R15, R32 ;  /* 0x000000200f1b7221 */ /* 0x020fe20000010000 */
[--C-:B------:R-:W-:Y:S01]  /*3d00*/  FFMA.FTZ R24, R47, UR10, -R28.reuse ;  /* 0x0000000a2f187c23 */ /* 0x100fe2000801081c */
[--C-:B------:R-:W-:Y:S01]  /*3d10*/  FFMA.FTZ R137, R50, UR10, -R28.reuse ;  /* 0x0000000a32897c23 */ /* 0x100fe2000801081c */
[--C-:B------:R-:W-:Y:S01]  /*3d20*/  FFMA.FTZ R26, R51, UR10, -R28.reuse ;  /* 0x0000000a331a7c23 */ /* 0x100fe2000801081c */
[----:B------:R-:W-:Y:S01]  /*3d30*/  FADD.FTZ R34, R146, R27 ;  /* 0x0000001b92227221 */ /* 0x000fe20000010000 */
[--C-:B------:R-:W-:Y:S01]  /*3d40*/  FFMA.FTZ R139, R54, UR10, -R28.reuse ;  /* 0x0000000a368b7c23 */ /* 0x100fe2000801081c */
[----:B------:R-:W2:Y:S01]  /*3d50*/  MUFU.EX2 R151, R151 ;  /* 0x0000009700977308 */ /* 0x000ea20000000800 */
[----:B------:R-:W-:Y:S01]  /*3d60*/  FFMA.FTZ R30, R55, UR10, -R28 ;  /* 0x0000000a371e7c23 */ /* 0x000fe2000801081c */
[----:B------:R-:W-:Y:S01]  /*3d70*/  FADD.FTZ R27, R21, R34 ;  /* 0x00000022151b7221 */ /* 0x000fe20000010000 */
[--C-:B------:R-:W-:Y:S01]  /*3d80*/  FFMA.FTZ R133, R58, UR10, -R28.reuse ;  /* 0x0000000a3a857c23 */ /* 0x100fe2000801081c */
[--C-:B------:R-:W-:Y:S01]  /*3d90*/  FFMA.FTZ R32, R59, UR10, -R28.reuse ;  /* 0x0000000a3b207c23 */ /* 0x100fe2000801081c */
[----:B------:R-:W-:Y:S01]  /*3da0*/  FFMA.FTZ R135, R62, UR10, -R28 ;  /* 0x0000000a3e877c23 */ /* 0x000fe2000801081c */
[----:B------:R-:W-:Y:S01]  /*3db0*/  FADD.FTZ R34, R140, R27 ;  /* 0x0000001b8c227221 */ /* 0x000fe20000010000 */
[----:B------:R-:W-:Y:S01]  /*3dc0*/  F2FP.F16.F32.PACK_AB R148, R11, R148 ;  /* 0x000000940b94723e */ /* 0x000fe200000000ff */
[----:B------:R-:W3:Y:S01]  /*3dd0*/  MUFU.EX2 R10, R10 ;  /* 0x0000000a000a7308 */ /* 0x000ee20000000800 */
[----:B-1----:R-:W-:Y:S01]  /*3de0*/  FADD.FTZ R36, R149, R8 ;  /* 0x0000000895247221 */ /* 0x002fe20000010000 */
[----:B------:R-:W-:Y:S01]  /*3df0*/  FADD.FTZ R31, R25, R34 ;  /* 0x00000022191f7221 */ /* 0x000fe20000010000 */
[--C-:B------:R-:W-:Y:S01]  /*3e00*/  FFMA.FTZ R34, R63, UR10, -R28.reuse ;  /* 0x0000000a3f227c23 */ /* 0x100fe2000801081c */
[--C-:B------:R-:W-:Y:S01]  /*3e10*/  FFMA.FTZ R129, R66, UR10, -R28.reuse ;  /* 0x0000000a42817c23 */ /* 0x100fe2000801081c */
[----:B------:R-:W-:Y:S01]  /*3e20*/  F2FP.F16.F32.PACK_AB R150, R13, R150 ;  /* 0x000000960d96723e */ /* 0x000fe200000000ff */
[----:B------:R-:W-:Y:S01]  /*3e30*/  FADD.FTZ R38, R142, R31 ;  /* 0x0000001f8e267221 */ /* 0x000fe20000010000 */
[----:B------:R-:W-:Y:S01]  /*3e40*/  FFMA.FTZ R67, R67, UR10, -R28 ;  /* 0x0000000a43437c23 */ /* 0x000fe2000801081c */
[----:B------:R-:W1:Y:S01]  /*3e50*/  MUFU.EX2 R145, R145 ;  /* 0x0000009100917308 */ /* 0x000e620000000800 */
[----:B--2---:R-:W-:Y:S01]  /*3e60*/  FADD.FTZ R27, R151, R36 ;  /* 0x00000024971b7221 */ /* 0x004fe20000010000 */
[----:B------:R-:W-:Y:S01]  /*3e70*/  FADD.FTZ R31, R29, R38 ;  /* 0x000000261d1f7221 */ /* 0x000fe20000010000 */
[--C-:B------:R-:W-:Y:S01]  /*3e80*/  FFMA.FTZ R131, R70, UR10, -R28.reuse ;  /* 0x0000000a46837c23 */ /* 0x100fe2000801081c */
[--C-:B------:R-:W-:Y:S01]  /*3e90*/  FFMA.FTZ R71, R71, UR10, -R28.reuse ;  /* 0x0000000a47477c23 */ /* 0x100fe2000801081c */
[--C-:B------:R-:W-:Y:S01]  /*3ea0*/  FFMA.FTZ R74, R74, UR10, -R28.reuse ;  /* 0x0000000a4a4a7c23 */ /* 0x100fe2000801081c */
[----:B------:R-:W-:Y:S01]  /*3eb0*/  FADD.FTZ R38, R136, R31 ;  /* 0x0000001f88267221 */ /* 0x000fe20000010000 */
[----:B------:R-:W-:Y:S01]  /*3ec0*/  FFMA.FTZ R75, R75, UR10, -R28 ;  /* 0x0000000a4b4b7c23 */ /* 0x000fe2000801081c */
[----:B------:R-:W2:Y:S01]  /*3ed0*/  MUFU.EX2 R12, R12 ;  /* 0x0000000c000c7308 */ /* 0x000ea20000000800 */
[----:B---3--:R-:W-:Y:S01]  /*3ee0*/  FADD.FTZ R36, R10, R27 ;  /* 0x0000001b0a247221 */ /* 0x008fe20000010000 */
[----:B------:R-:W-:Y:S01]  /*3ef0*/  FADD.FTZ R31, R33, R38 ;  /* 0x00000026211f7221 */ /* 0x000fe20000010000 */
[--C-:B------:R-:W-:Y:S01]  /*3f00*/  FFMA.FTZ R78, R78, UR10, -R28.reuse ;  /* 0x0000000a4e4e7c23 */ /* 0x100fe2000801081c */
[--C-:B------:R-:W-:Y:S01]  /*3f10*/  FFMA.FTZ R79, R79, UR10, -R28.reuse ;  /* 0x0000000a4f4f7c23 */ /* 0x100fe2000801081c */
[--C-:B------:R-:W-:Y:S01]  /*3f20*/  FFMA.FTZ R82, R82, UR10, -R28.reuse ;  /* 0x0000000a52527c23 */ /* 0x100fe2000801081c */
[----:B------:R-:W-:Y:S01]  /*3f30*/  FADD.FTZ R38, R138, R31 ;  /* 0x0000001f8a267221 */ /* 0x000fe20000010000 */
[----:B------:R-:W-:Y:S01]  /*3f40*/  FFMA.FTZ R83, R83, UR10, -R28 ;  /* 0x0000000a53537c23 */ /* 0x000fe2000801081c */
[----:B------:R-:W3:Y:S01]  /*3f50*/  MUFU.EX2 R147, R147 ;  /* 0x0000009300937308 */ /* 0x000ee20000000800 */
[----:B-1----:R-:W-:Y:S01]  /*3f60*/  FADD.FTZ R27, R145, R36 ;  /* 0x00000024911b7221 */ /* 0x002fe20000010000 */
[----:B------:R-:W-:Y:S01]  /*3f70*/  FADD.FTZ R31, R37, R38 ;  /* 0x00000026251f7221 */ /* 0x000fe20000010000 */
[--C-:B------:R-:W-:Y:S01]  /*3f80*/  FFMA.FTZ R86, R86, UR10, -R28.reuse ;  /* 0x0000000a56567c23 */ /* 0x100fe2000801081c */
[----:B------:R-:W-:Y:S01]  /*3f90*/  FFMA.FTZ R28, R87, UR10, -R28 ;  /* 0x0000000a571c7c23 */ /* 0x000fe2000801081c */
[----:B------:R-:W-:Y:S01]  /*3fa0*/  F2FP.F16.F32.PACK_AB R149, R8, R149 ;  /* 0x000000950895723e */ /* 0x000fe200000000ff */
[----:B------:R-:W-:Y:S01]  /*3fb0*/  FADD.FTZ R38, R132, R31 ;  /* 0x0000001f84267221 */ /* 0x000fe20000010000 */
[C---:B------:R-:W-:Y:S01]  /*3fc0*/  F2FP.F16.F32.PACK_AB R132, R5.reuse, R132 ;  /* 0x000000840584723e */ /* 0x040fe200000000ff */
[----:B------:R-:W1:Y:S01]  /*3fd0*/  MUFU.EX2 R14, R14 ;  /* 0x0000000e000e7308 */ /* 0x000e620000000800 */
[----:B--2---:R-:W-:Y:S01]  /*3fe0*/  FADD.FTZ R36, R12, R27 ;  /* 0x0000001b0c247221 */ /* 0x004fe20000010000 */
[----:B------:R-:W-:Y:S01]  /*3ff0*/  FADD.FTZ R31, R5, R38 ;  /* 0x00000026051f7221 */ /* 0x000fe20000010000 */
[----:B------:R-:W-:-:S02]  /*4000*/  F2FP.F16.F32.PACK_AB R144, R15, R144 ;  /* 0x000000900f90723e */ /* 0x000fc400000000ff */
[----:B------:R-:W-:Y:S01]  /*4010*/  F2FP.F16.F32.PACK_AB R146, R21, R146 ;  /* 0x000000921592723e */ /* 0x000fe200000000ff */
[----:B------:R-:W-:Y:S01]  /*4020*/  FADD.FTZ R40, R134, R31 ;  /* 0x0000001f86287221 */ /* 0x000fe20000010000 */
[----:B------:R-:W-:Y:S01]  /*4030*/  F2FP.F16.F32.PACK_AB R140, R25, R140 ;  /* 0x0000008c198c723e */ /* 0x000fe200000000ff */
[----:B------:R-:W2:Y:S01]  /*4040*/  MUFU.EX2 R141, R141 ;  /* 0x0000008d008d7308 */ /* 0x000ea20000000800 */
[----:B---3--:R-:W-:Y:S01]  /*4050*/  FADD.FTZ R27, R147, R36 ;  /* 0x00000024931b7221 */ /* 0x008fe20000010000 */
[----:B------:R-:W-:Y:S01]  /*4060*/  FADD.FTZ R31, R41, R40 ;  /* 0x00000028291f7221 */ /* 0x000fe20000010000 */
[----:B------:R-:W-:Y:S02]  /*4070*/  F2FP.F16.F32.PACK_AB R142, R29, R142 ;  /* 0x0000008e1d8e723e */ /* 0x000fe400000000ff */
[----:B------:R-:W-:Y:S01]  /*4080*/  F2FP.F16.F32.PACK_AB R136, R33, R136 ;  /* 0x000000882188723e */ /* 0x000fe200000000ff */
[----:B------:R-:W-:Y:S01]  /*4090*/  FADD.FTZ R40, R128, R31 ;  /* 0x0000001f80287221 */ /* 0x000fe20000010000 */
[----:B------:R-:W-:Y:S01]  /*40a0*/  F2FP.F16.F32.PACK_AB R138, R37, R138 ;  /* 0x0000008a258a723e */ /* 0x000fe200000000ff */
[----:B------:R-:W3:Y:S01]  /*40b0*/  MUFU.EX2 R20, R20 ;  /* 0x0000001400147308 */ /* 0x000ee20000000800 */
[----:B-1----:R-:W-:Y:S01]  /*40c0*/  FADD.FTZ R36, R14, R27 ;  /* 0x0000001b0e247221 */ /* 0x002fe20000010000 */
[----:B------:R-:W-:-:S02]  /*40d0*/  F2FP.F16.F32.PACK_AB R134, R41, R134 ;  /* 0x000000862986723e */ /* 0x000fc400000000ff */
[----:B------:R-:W-:Y:S02]  /*40e0*/  F2FP.F16.F32.PACK_AB R128, R45, R128 ;  /* 0x000000802d80723e */ /* 0x000fe400000000ff */
[----:B------:R-:W-:Y:S02]  /*40f0*/  F2FP.F16.F32.PACK_AB R151, R10, R151 ;  /* 0x000000970a97723e */ /* 0x000fe400000000ff */
[----:B------:R-:W1:Y:S01]  /*4100*/  MUFU.EX2 R143, R143 ;  /* 0x0000008f008f7308 */ /* 0x000e620000000800 */
[----:B--2---:R-:W-:Y:S01]  /*4110*/  FADD.FTZ R27, R141, R36 ;  /* 0x000000248d1b7221 */ /* 0x004fe20000010000 */
[----:B------:R-:W-:Y:S02]  /*4120*/  F2FP.F16.F32.PACK_AB R145, R12, R145 ;  /* 0x000000910c91723e */ /* 0x000fe400000000ff */
[----:B------:R-:W-:-:S04]  /*4130*/  F2FP.F16.F32.PACK_AB R147, R14, R147 ;  /* 0x000000930e93723e */ /* 0x000fc800000000ff */
[----:B------:R-:W2:Y:S01]  /*4140*/  MUFU.EX2 R24, R24 ;  /* 0x0000001800187308 */ /* 0x000ea20000000800 */
[C---:B---3--:R-:W-:Y:S01]  /*4150*/  FADD.FTZ R36, R20.reuse, R27 ;  /* 0x0000001b14247221 */ /* 0x048fe20000010000 */
[----:B------:R-:W-:-:S06]  /*4160*/  F2FP.F16.F32.PACK_AB R141, R20, R141 ;  /* 0x0000008d148d723e */ /* 0x000fcc00000000ff */
[----:B------:R-:W3:Y:S01]  /*4170*/  MUFU.EX2 R137, R137 ;  /* 0x0000008900897308 */ /* 0x000ee20000000800 */
[----:B-1----:R-:W-:-:S07]  /*4180*/  FADD.FTZ R27, R143, R36 ;  /* 0x000000248f1b7221 */ /* 0x002fce0000010000 */
[----:B------:R-:W1:Y:S01]  /*4190*/  MUFU.EX2 R26, R26 ;  /* 0x0000001a001a7308 */ /* 0x000e620000000800 */
[C---:B--2---:R-:W-:Y:S01]  /*41a0*/  FADD.FTZ R38, R24.reuse, R27 ;  /* 0x0000001b18267221 */ /* 0x044fe20000010000 */
[----:B------:R-:W-:-:S06]  /*41b0*/  F2FP.F16.F32.PACK_AB R143, R24, R143 ;  /* 0x0000008f188f723e */ /* 0x000fcc00000000ff */
[----:B------:R-:W2:Y:S01]  /*41c0*/  MUFU.EX2 R139, R139 ;  /* 0x0000008b008b7308 */ /* 0x000ea20000000800 */
[----:B---3--:R-:W-:-:S07]  /*41d0*/  FADD.FTZ R27, R137, R38 ;  /* 0x00000026891b7221 */ /* 0x008fce0000010000 */
[----:B------:R-:W3:Y:S01]  /*41e0*/  MUFU.EX2 R30, R30 ;  /* 0x0000001e001e7308 */ /* 0x000ee20000000800 */
[C---:B-1----:R-:W-:Y:S01]  /*41f0*/  FADD.FTZ R38, R26.reuse, R27 ;  /* 0x0000001b1a267221 */ /* 0x042fe20000010000 */
[----:B------:R-:W-:Y:S01]  /*4200*/  FADD.FTZ R27, R45, R40 ;  /* 0x000000282d1b7221 */ /* 0x000fe20000010000 */
[----:B------:R-:W-:-:S03]  /*4210*/  F2FP.F16.F32.PACK_AB R137, R26, R137 ;  /* 0x000000891a89723e */ /* 0x000fc600000000ff */
[----:B------:R-:W-:Y:S01]  /*4220*/  FADD.FTZ R40, R130, R27 ;  /* 0x0000001b82287221 */ /* 0x000fe20000010000 */
[----:B------:R-:W-:Y:S01]  /*4230*/  F2FP.F16.F32.PACK_AB R130, R49, R130 ;  /* 0x000000823182723e */ /* 0x000fe200000000ff */
[----:B------:R-:W1:Y:S01]  /*4240*/  MUFU.EX2 R133, R133 ;  /* 0x0000008500857308 */ /* 0x000e620000000800 */
[----:B--2---:R-:W-:Y:S01]  /*4250*/  FADD.FTZ R11, R139, R38 ;  /* 0x000000268b0b7221 */ /* 0x004fe20000010000 */
[----:B------:R-:W-:-:S04]  /*4260*/  FADD.FTZ R13, R49, R40 ;  /* 0x00000028310d7221 */ /* 0x000fc80000010000 */
[----:B------:R-:W-:Y:S02]  /*4270*/  FADD.FTZ R40, R124, R13 ;  /* 0x0000000d7c287221 */ /* 0x000fe40000010000 */
        /* <DEDUP_REMOVED lines=9> */
[C---:B---3--:R-:W-:Y:S01]  /*4310*/  FADD.FTZ R13, R53.reuse, R40 ;  /* 0x00000028350d7221 */ /* 0x048fe20000010000 */
[----:B------:R-:W-:-:S06]  /*4320*/  F2FP.F16.F32.PACK_AB R124, R53, R124 ;  /* 0x0000007c357c723e */ /* 0x000fcc00000000ff */
[----:B------:R-:W3:Y:S01]  /*4330*/  MUFU.EX2 R34, R34 ;  /* 0x0000002200227308 */ /* 0x000ee20000000800 */
[----:B-1----:R-:W-:-:S07]  /*4340*/  FADD.FTZ R11, R135, R38 ;  /* 0x00000026870b7221 */ /* 0x002fce0000010000 */
[----:B------:R-:W1:Y:S01]  /*4350*/  MUFU.EX2 R57, R57 ;  /* 0x0000003900397308 */ /* 0x000e620000000800 */
[----:B--2---:R-:W-:-:S07]  /*4360*/  FADD.FTZ R40, R126, R13 ;  /* 0x0000000d7e287221 */ /* 0x004fce0000010000 */
[----:B------:R-:W2:Y:S01]  /*4370*/  MUFU.EX2 R129, R129 ;  /* 0x0000008100817308 */ /* 0x000ea20000000800 */
[C---:B---3--:R-:W-:Y:S01]  /*4380*/  FADD.FTZ R38, R34.reuse, R11 ;  /* 0x0000000b22267221 */ /* 0x048fe20000010000 */
[----:B------:R-:W-:-:S06]  /*4390*/  F2FP.F16.F32.PACK_AB R135, R34, R135 ;  /* 0x000000872287723e */ /* 0x000fcc00000000ff */
[----:B------:R-:W3:Y:S01]  /*43a0*/  MUFU.EX2 R120, R120 ;  /* 0x0000007800787308 */ /* 0x000ee20000000800 */
[C---:B-1----:R-:W-:Y:S01]  /*43b0*/  FADD.FTZ R11, R57.reuse, R40 ;  /* 0x00000028390b7221 */ /* 0x042fe20000010000 */
[----:B------:R-:W-:-:S06]  /*43c0*/  F2FP.F16.F32.PACK_AB R126, R57, R126 ;  /* 0x0000007e397e723e */ /* 0x000fcc00000000ff */
[----:B------:R-:W1:Y:S01]  /*43d0*/  MUFU.EX2 R4, R67 ;  /* 0x0000004300047308 */ /* 0x000e620000000800 */
[----:B--2---:R-:W-:-:S07]  /*43e0*/  FADD.FTZ R5, R129, R38 ;  /* 0x0000002681057221 */ /* 0x004fce0000010000 */
[----:B------:R-:W2:Y:S01]  /*43f0*/  MUFU.EX2 R61, R61 ;  /* 0x0000003d003d7308 */ /* 0x000ea20000000800 */
[----:B---3--:R-:W-:-:S07]  /*4400*/  FADD.FTZ R40, R120, R11 ;  /* 0x0000000b78287221 */ /* 0x008fce0000010000 */
[----:B------:R-:W3:Y:S01]  /*4410*/  MUFU.EX2 R131, R131 ;  /* 0x0000008300837308 */ /* 0x000ee20000000800 */
[C---:B-1----:R-:W-:Y:S01]  /*4420*/  FADD.FTZ R38, R4.reuse, R5 ;  /* 0x0000000504267221 */ /* 0x042fe20000010000 */
[----:B------:R-:W-:-:S06]  /*4430*/  F2FP.F16.F32.PACK_AB R129, R4, R129 ;  /* 0x000000810481723e */ /* 0x000fcc00000000ff */
[----:B------:R-:W1:Y:S01]  /*4440*/  MUFU.EX2 R122, R122 ;  /* 0x0000007a007a7308 */ /* 0x000e620000000800 */
[C---:B--2---:R-:W-:Y:S01]  /*4450*/  FADD.FTZ R11, R61.reuse, R40 ;  /* 0x000000283d0b7221 */ /* 0x044fe20000010000 */
[----:B------:R-:W-:-:S06]  /*4460*/  F2FP.F16.F32.PACK_AB R120, R61, R120 ;  /* 0x000000783d78723e */ /* 0x000fcc00000000ff */
[----:B------:R-:W2:Y:S01]  /*4470*/  MUFU.EX2 R36, R71 ;  /* 0x0000004700247308 */ /* 0x000ea20000000800 */
[----:B---3--:R-:W-:-:S07]  /*4480*/  FADD.FTZ R5, R131, R38 ;  /* 0x0000002683057221 */ /* 0x008fce0000010000 */
        /* <DEDUP_REMOVED lines=17> */
[----:B------:R-:W-:-:S06]  /*45a0*/  F2FP.F16.F32.PACK_AB R127, R79, R78 ;  /* 0x0000004e4f7f723e */ /* 0x000fcc00000000ff */
[----:B------:R-:W1:Y:S01]  /*45b0*/  MUFU.EX2 R86, R86 ;  /* 0x0000005600567308 */ /* 0x000e620000000800 */
[----:B--2---:R-:W-:-:S07]  /*45c0*/  FADD.FTZ R8, R82, R11 ;  /* 0x0000000b52087221 */ /* 0x004fce0000010000 */
[----:B------:R-:W2:Y:S01]  /*45d0*/  MUFU.EX2 R123, R28 ;  /* 0x0000001c007b7308 */ /* 0x000ea20000000800 */
[C---:B---3--:R-:W-:Y:S01]  /*45e0*/  FADD.FTZ R11, R83.reuse, R8 ;  /* 0x00000008530b7221 */ /* 0x048fe20000010000 */
[----:B------:R-:W-:Y:S01]  /*45f0*/  F2FP.F16.F32.PACK_AB R121, R83, R82 ;  /* 0x000000525379723e */ /* 0x000fe200000000ff */
[----:B------:R-:W-:Y:S02]  /*4600*/  VIADD R8, R88, 0xfffffffe ;  /* 0xfffffffe58087836 */ /* 0x000fe40000000000 */
[----:B-1----:R-:W-:-:S04]  /*4610*/  FADD.FTZ R4, R86, R11 ;  /* 0x0000000b56047221 */ /* 0x002fc80000010000 */
[C---:B--2---:R-:W-:Y:S01]  /*4620*/  FADD.FTZ R4, R123.reuse, R4 ;  /* 0x000000047b047221 */ /* 0x044fe20000010000 */
[----:B------:R-:W-:Y:S01]  /*4630*/  F2FP.F16.F32.PACK_AB R123, R123, R86 ;  /* 0x000000567b7b723e */ /* 0x000fe200000000ff */
[----:B------:R-:W-:Y:S06]  /*4640*/  @P2 BRA `(.L_x_675) ;  /* 0x0000000000442947 */ /* 0x000fec0003800000 */
        /* <DEDUP_REMOVED lines=10> */
.L_x_676:
[----:B------:R-:W-:-:S11]  /*46f0*/  UISETP.NE.AND UP1, UPT, UR7, 0x1, UPT ;  /* 0x000000010700788c */ /* 0x000fd6000bf25270 */
[----:B------:R-:W-:Y:S02]  /*4700*/  @UP1 ULDC.64 UR18, c[0x0][0x9e8] ;  /* 0x00027a0000121ab9 */ /* 0x000fe40000000a00 */
[----:B------:R-:W-:-:S04]  /*4710*/  UIMAD.WIDE.U32 UR14, UR11, UR18, URZ ;  /* 0x000000120b0e72a5 */ /* 0x000fc8000f8e003f */
[----:B------:R-:W-:-:S12]  /*4720*/  @UP1 USHF.R.U32.HI UR11, URZ, UR19, UR15 ;  /* 0x000000133f0b1299 */ /* 0x000fd8000801160f */
.L_x_677:
[----:B------:R-:W-:-:S04]  /*4730*/  UIMAD UR7, UR11, UR7, UR7 ;  /* 0x000000070b0772a4 */ /* 0x000fc8000f8e0207 */
[----:B------:R-:W-:-:S04]  /*4740*/  UISETP.LT.AND UP1, UPT, UR6, UR7, UPT ;  /* 0x000000070600728c */ /* 0x000fc8000bf21270 */
[----:B------:R-:W-:-:S12]  /*4750*/  USEL UR6, UR6, UR7, UP1 ;  /* 0x0000000706067287 */ /* 0x000fd80008800000 */
.L_x_675:
[----:B------:R-:W-:Y:S01]  /*4760*/  USHF.R.S32.HI UR7, URZ, 0x1f, UR6 ;  /* 0x0000001f3f077899 */ /* 0x000fe20008011406 */
[----:B------:R-:W-:Y:S02]  /*4770*/  CS2R R118, SRZ ;  /* 0x0000000000767805 */ /* 0x000fe4000001ff00 */
[----:B------:R-:W-:Y:S02]  /*4780*/  CS2R R116, SRZ ;  /* 0x0000000000747805 */ /* 0x000fe4000001ff00 */
[----:B------:R-:W-:Y:S01]  /*4790*/  CS2R R114, SRZ ;  /* 0x0000000000727805 */ /* 0x000fe2000001ff00 */
[----:B------:R-:W-:Y:S01]  /*47a0*/  ULEA.HI UR7, UR7, UR6, URZ, 0x7 ;  /* 0x0000000607077291 */ /* 0x000fe2000f8f383f */
[----:B------:R-:W-:Y:S02]  /*47b0*/  CS2R R112, SRZ ;  /* 0x0000000000707805 */ /* 0x000fe4000001ff00 */
[----:B------:R-:W-:Y:S02]  /*47c0*/  CS2R R110, SRZ ;  /* 0x00000000006e7805 */ /* 0x000fe4000001ff00 */
[----:B------:R-:W-:Y:S01]  /*47d0*/  CS2R R108, SRZ ;  /* 0x00000000006c7805 */ /* 0x000fe2000001ff00 */
[----:B------:R-:W-:Y:S01]  /*47e0*/  USHF.R.S32.HI UR7, URZ, 0x7, UR7 ;  /* 0x000000073f077899 */ /* 0x000fe20008011407 */
[----:B------:R-:W-:-:S02]  /*47f0*/  CS2R R106, SRZ ;  /* 0x00000000006a7805 */ /* 0x000fc4000001ff00 */
[----:B------:R-:W-:Y:S02]  /*4800*/  CS2R R104, SRZ ;  /* 0x0000000000687805 */ /* 0x000fe4000001ff00 */
[----:B------:R-:W-:Y:S01]  /*4810*/  CS2R R102, SRZ ;  /* 0x0000000000667805 */ /* 0x000fe2000001ff00 */
[----:B------:R-:W-:Y:S01]  /*4820*/  UISETP.LT.AND UP1, UPT, UR45, UR7, UPT ;  /* 0x000000072d00728c */ /* 0x000fe2000bf21270 */
[----:B------:R-:W-:Y:S02]  /*4830*/  CS2R R100, SRZ ;  /* 0x0000000000647805 */ /* 0x000fe4000001ff00 */
[----:B------:R-:W-:Y:S02]  /*4840*/  CS2R R98, SRZ ;  /* 0x0000000000627805 */ /* 0x000fe4000001ff00 */
[----:B------:R-:W-:Y:S01]  /*4850*/  CS2R R96, SRZ ;  /* 0x0000000000607805 */ /* 0x000fe2000001ff00 */
[----:B------:R-:W-:Y:S01]  /*4860*/  USEL UR28, UR45, UR7, !UP1 ;  /* 0x000000072d1c7287 */ /* 0x000fe2000c800000 */
[----:B------:R-:W-:-:S02]  /*4870*/  CS2R R94, SRZ ;  /* 0x00000000005e7805 */ /* 0x000fc4000001ff00 */
[----:B------:R-:W-:Y:S02]  /*4880*/  CS2R R92, SRZ ;  /* 0x00000000005c7805 */ /* 0x000fe4000001ff00 */
[----:B------:R-:W-:Y:S02]  /*4890*/  CS2R R90, SRZ ;  /* 0x00000000005a7805 */ /* 0x000fe4000001ff00 */
[----:B------:R-:W-:Y:S02]  /*48a0*/  CS2R R88, SRZ ;  /* 0x0000000000587805 */ /* 0x000fe4000001ff00 */
[----:B------:R-:W-:-:S13]  /*48b0*/  ISETP.GE.AND P2, PT, R8, UR28, PT ;  /* 0x0000001c08007c0c */ /* 0x000fda000bf46270 */
[----:B------:R-:W-:Y:S05]  /*48c0*/  @!P2 BRA `(.L_x_678) ;  /* 0x0000002c0058a947 */ /* 0x000fea0003800000 */
[----:B------:R-:W-:Y:S01]  /*48d0*/  IMAD.IADD R10, R0, 0x1, R7 ;  /* 0x00000001000a7824 */ /* 0x000fe200078e0207 */
[----:B------:R-:W-:Y:S01]  /*48e0*/  ULDC UR22, c[0x0][0x9e4] ;  /* 0x0002790000167ab9 */ /* 0x000fe20000000800 */
[----:B------:R-:W-:Y:S01]  /*48f0*/  IMAD.MOV.U32 R119, RZ, RZ, RZ ;  /* 0x000000ffff777224 */ /* 0x000fe200078e00ff */
[----:B------:R-:W-:Y:S01]  /*4900*/  ULDC UR23, c[0x0][0x9dc] ;  /* 0x0002770000177ab9 */ /* 0x000fe20000000800 */
[----:B------:R-:W-:Y:S01]  /*4910*/  ULDC UR25, c[0x0][0x288] ;  /* 0x0000a20000197ab9 */ /* 0x000fe20000000800 */
[----:B------:R-:W-:Y:S01]  /*4920*/  ULDC UR21, c[0x0][0x988] ;  /* 0x0002620000157ab9 */ /* 0x000fe20000000800 */
[----:B------:R-:W-:-:S05]  /*4930*/  ULDC UR24, c[0x0][0x9e0] ;  /* 0x0002780000187ab9 */ /* 0x000fca0000000800 */
.L_x_695:
[----:B------:R-:W-:Y:S01]  /*4940*/  UIADD3 UR27, UR39, 0x1, URZ ;  /* 0x00000001271b7890 */ /* 0x000fe2000fffe03f */
[----:B------:R-:W-:-:S03]  /*4950*/  ISETP.NE.AND P3, PT, RZ, UR41, PT ;  /* 0x00000029ff007c0c */ /* 0x000fc6000bf65270 */
[----:B------:R-:W-:-:S04]  /*4960*/  UISETP.NE.AND UP1, UPT, UR27, 0x2, UPT ;  /* 0x000000021b00788c */ /* 0x000fc8000bf25270 */
[----:B------:R-:W-:Y:S02]  /*4970*/  USEL UR26, URZ, 0x1, UP1 ;  /* 0x000000013f1a7887 */ /* 0x000fe40008800000 */
[----:B------:R-:W-:Y:S02]  /*4980*/  USEL UR27, UR27, URZ, UP1 ;  /* 0x0000003f1b1b7287 */ /* 0x000fe40008800000 */
[----:B------:R-:W-:Y:S02]  /*4990*/  ULOP3.LUT UR26, UR37, UR26, URZ, 0x3c, !UPT ;  /* 0x0000001a251a7292 */ /* 0x000fe4000f8e3c3f */
[----:B------:R-:W-:Y:S10]  /*49a0*/  @P3 BRA `(.L_x_679) ;  /* 0x00000000002c3947 */ /* 0x000ff40003800000 */
[----:B------:R-:W-:Y:S05]  /*49b0*/  @!P0 BRA `(.L_x_680) ;  /* 0x0000000000048947 */ /* 0x000fea0003800000 */
[----:B------:R-:W-:Y:S01]  /*49c0*/  BPT.TRAP 0x1 ;  /* 0x000000040000795c */ /* 0x000fe20000300000 */
.L_x_680:
[----:B------:R-:W-:Y:S01]  /*49d0*/  ULEA UR6, UR27, UR40, 0x3 ;  /* 0x000000281b067291 */ /* 0x000fe2000f8e183f */
[----:B------:R-:W-:-:S05]  /*49e0*/  IMAD.U32 R11, RZ, RZ, UR26 ;  /* 0x0000001aff0b7e24 */ /* 0x000fca000f8e00ff */
[----:B------:R-:W-:-:S04]  /*49f0*/  SHF.L.U32 R11, R11, 0x1f, RZ ;  /* 0x0000001f0b0b7819 */ /* 0x000fc800000006ff */
[----:B------:R1:W2:Y:S01]  /*4a00*/  SYNCS.PHASECHK.TRANS64.TRYWAIT P2, [UR6+0x16830], R11 ;  /* 0x0168300bff0075a7 */ /* 0x0002a20008040146 */
[----:B------:R-:W-:Y:S05]  /*4a10*/  @!P0 BRA `(.L_x_681) ;  /* 0x0000000000048947 */ /* 0x000fea0003800000 */
[----:B------:R-:W-:Y:S01]  /*4a20*/  BPT.TRAP 0x1 ;  /* 0x000000040000795c */ /* 0x000fe20000300000 */
.L_x_681:
[----:B--2---:R-:W-:Y:S05]  /*4a30*/  @P2 BRA `(.L_x_679) ;  /* 0x0000000000082947 */ /* 0x004fea0003800000 */
[----:B------:R-:W2:Y:S02]  /*4a40*/  SYNCS.PHASECHK.TRANS64.TRYWAIT P2, [UR6+0x16830], R11 ;  /* 0x0168300bff0075a7 */ /* 0x000ea40008040146 */
[----:B--2---:R-:W-:Y:S05]  /*4a50*/  @!P2 BRA `(.L_x_682) ;  /* 0x000000b800e4a947 */ /* 0x004fea0003800000 */
.L_x_679:
[----:B-12---:R-:W-:Y:S01]  /*4a60*/  VIADD R11, R16, 0x8 ;  /* 0x00000008100b7836 */ /* 0x006fe20000000000 */
[----:B------:R-:W-:Y:S01]  /*4a70*/  ULEA UR18, UR27, UR20, 0xa ;  /* 0x000000141b127291 */ /* 0x000fe2000f8e503f */
[----:B------:R-:W-:Y:S01]  /*4a80*/  UMOV UR19, 0x40000040 ;  /* 0x4000004000137882 */ /* 0x000fe20000000000 */
[----:B------:R-:W-:Y:S02]  /*4a90*/  UMOV UR7, 0x40000040 ;  /* 0x4000004000077882 */ /* 0x000fe40000000000 */
[----:B------:R1:W-:Y:S01]  /*4aa0*/  BAR.SYNC.DEFER_BLOCKING R11, 0x100 ;  /* 0x0004000b0000751d */ /* 0x0003e20000010000 */
[----:B------:R-:W-:Y:S02]  /*4ab0*/  UIADD3 UR6, UR18, 0x2, URZ ;  /* 0x0000000212067890 */ /* 0x000fe4000fffe03f */
[----:B------:R-:W-:Y:S02]  /*4ac0*/  UIADD3 UR10, UR18, 0x4, URZ ;  /* 0x00000004120a7890 */ /* 0x000fe4000fffe03f */
[----:B------:R-:W-:Y:S01]  /*4ad0*/  UIADD3 UR14, UR18, 0x6, URZ ;  /* 0x00000006120e7890 */ /* 0x000fe2000fffe03f */
[----:B------:R-:W-:Y:S01]  /*4ae0*/  UMOV UR11, 0x40000040 ;  /* 0x40000040000b7882 */ /* 0x000fe20000000000 */
[----:B------:R-:W-:Y:S01]  /*4af0*/  UMOV UR15, 0x40000040 ;  /* 0x40000040000f7882 */ /* 0x000fe20000000000 */
[----:B------:R-:W-:-:S06]  /*4b00*/  WARPGROUP.ARRIVE ;  /* 0x00000000000079c5 */ /* 0x000fcc0000000000 */
[----:B------:R-:W-:Y:S03]  /*4b10*/  HGMMA.64x128x16.F32 R24, gdesc[UR16], RZ, !UPT, gsb0 ;  /* 0x01e00000101879f0 */ /* 0x000fe6000c0008ff */
[----:B------:R-:W-:Y:S02]  /*4b20*/  WARPGROUP.DEPBAR.LE gsb0, 0x0 ;  /* 0x00008000000079c5 */ /* 0x000fe40000010000 */
[----:B------:R-:W-:-:S07]  /*4b30*/  WARPGROUP.ARRIVE ;  /* 0x00000000000079c5 */ /* 0x000fce0000000000 */
[----:B------:R-:W-:Y:S03]  /*4b40*/  HGMMA.64x128x16.F32 R24, gdesc[UR4], R24, gsb0 ;  /* 0x01e00000041879f0 */ /* 0x000fe60008000818 */
[----:B------:R-:W-:Y:S02]  /*4b50*/  WARPGROUP.DEPBAR.LE gsb0, 0x0 ;  /* 0x00008000000079c5 */ /* 0x000fe40000010000 */
[----:B------:R-:W-:-:S07]  /*4b60*/  WARPGROUP.ARRIVE ;  /* 0x00000000000079c5 */ /* 0x000fce0000000000 */
[----:B------:R-:W-:Y:S03]  /*4b70*/  HGMMA.64x128x16.F32 R24, gdesc[UR8], R24, gsb0 ;  /* 0x01e00000081879f0 */ /* 0x000fe60008000818 */
[----:B------:R-:W-:Y:S02]  /*4b80*/  WARPGROUP.DEPBAR.LE gsb0, 0x0 ;  /* 0x00008000000079c5 */ /* 0x000fe40000010000 */
[----:B------:R-:W-:-:S07]  /*4b90*/  WARPGROUP.ARRIVE ;  /* 0x00000000000079c5 */ /* 0x000fce0000000000 */
[----:B------:R-:W-:Y:S03]  /*4ba0*/  HGMMA.64x128x16.F32 R24, gdesc[UR12], R24, gsb0 ;  /* 0x01e000000c1879f0 */ /* 0x000fe60008000818 */
[----:B------:R-:W-:Y:S02]  /*4bb0*/  WARPGROUP.DEPBAR.LE gsb0, 0x0 ;  /* 0x00008000000079c5 */ /* 0x000fe40000010000 */
[----:B-1----:R-:W-:Y:S05]  /*4bc0*/  @P3 BRA `(.L_x_683) ;  /* 0x00000000002c3947 */ /* 0x002fea0003800000 */
[----:B------:R-:W-:Y:S05]  /*4bd0*/  @!P0 BRA `(.L_x_684) ;  /* 0x0000000000048947 */ /* 0x000fea0003800000 */
[----:B------:R-:W-:Y:S01]  /*4be0*/  BPT.TRAP 0x1 ;  /* 0x000000040000795c */ /* 0x000fe20000300000 */
.L_x_684:
[----:B------:R-:W-:Y:S01]  /*4bf0*/  ULEA UR6, UR39, UR40, 0x3 ;  /* 0x0000002827067291 */ /* 0x000fe2000f8e183f */
[----:B------:R-:W-:-:S05]  /*4c00*/  IMAD.U32 R11, RZ, RZ, UR37 ;  /* 0x00000025ff0b7e24 */ /* 0x000fca000f8e00ff */
[----:B------:R-:W-:-:S04]  /*4c10*/  SHF.L.U32 R11, R11, 0x1f, RZ ;  /* 0x0000001f0b0b7819 */ /* 0x000fc800000006ff */
[----:B------:R1:W2:Y:S01]  /*4c20*/  SYNCS.PHASECHK.TRANS64.TRYWAIT P2, [UR6+0x16850], R11 ;  /* 0x0168500bff0075a7 */ /* 0x0002a20008040146 */
[----:B------:R-:W-:Y:S05]  /*4c30*/  @!P0 BRA `(.L_x_685) ;  /* 0x0000000000048947 */ /* 0x000fea0003800000 */
[----:B------:R-:W-:Y:S01]  /*4c40*/  BPT.TRAP 0x1 ;  /* 0x000000040000795c */ /* 0x000fe20000300000 */
.L_x_685:
[----:B--2---:R-:W-:Y:S05]  /*4c50*/  @P2 BRA `(.L_x_683) ;  /* 0x0000000000082947 */ /* 0x004fea0003800000 */
[----:B------:R-:W2:Y:S02]  /*4c60*/  SYNCS.PHASECHK.TRANS64.TRYWAIT P2, [UR6+0x16850], R11 ;  /* 0x0168500bff0075a7 */ /* 0x000ea40008040146 */
[----:B--2---:R-:W-:Y:S05]  /*4c70*/  @!P2 BRA `(.L_x_686) ;  /* 0x000000b80074a947 */ /* 0x004fea0003800000 */
.L_x_683:
[----:B------:R-:W-:Y:S01]  /*4c80*/  UIADD3 UR6, UR40, 0x400, URZ ;  /* 0x0000040028067890 */ /* 0x000fe2000fffe03f */
[----:B------:R-:W-:Y:S01]  /*4c90*/  WARPGROUP.ARRIVE ;  /* 0x00000000000079c5 */ /* 0x000fe20000000000 */
[----:B------:R-:W-:Y:S01]  /*4ca0*/  UMOV UR7, 0x40000040 ;  /* 0x4000004000077882 */ /* 0x000fe20000000000 */
[----:B------:R-:W3:Y:S01]  /*4cb0*/  LDC R15, c[0x0][0x2e0] ;  /* 0x0000b800ff0f7b82 */ /* 0x000ee20000000800 */
[----:B------:R-:W-:Y:S01]  /*4cc0*/  USHF.R.U32.HI UR6, URZ, 0x4, UR6 ;  /* 0x000000043f067899 */ /* 0x000fe20008011606 */
[----:B-12---:R-:W-:Y:S01]  /*4cd0*/  IMAD.SHL.U32 R11, R8, 0x80, RZ ;  /* 0x00000080080b7824 */ /* 0x006fe200078e00ff */
[----:B------:R-:W-:Y:S01]  /*4ce0*/  ISETP.GE.U32.AND P2, PT, R2, 0x180, PT ;  /* 0x000001800200780c */ /* 0x000fe20003f46070 */
[----:B------:R-:W-:Y:S01]  /*4cf0*/  IMAD.U32 R13, RZ, RZ, UR27 ;  /* 0x0000001bff0d7e24 */ /* 0x000fe2000f8e00ff */
[----:B------:R-:W-:Y:S01]  /*4d00*/  ULOP3.LUT UR6, UR6, 0x3fff, URZ, 0xc0, !UPT ;  /* 0x00003fff06067892 */ /* 0x000fe2000f8ec03f */
[----:B------:R-:W-:Y:S01]  /*4d10*/  VIADD R12, R16, 0x9 ;  /* 0x00000009100c7836 */ /* 0x000fe20000000000 */
[----:B------:R-:W-:-:S02]  /*4d20*/  IADD3 R14, -R11, 0x1, RZ ;  /* 0x000000010b0e7810 */ /* 0x000fc40007ffe1ff */
[----:B------:R-:W-:Y:S01]  /*4d30*/  ULEA UR10, UR39, UR6, 0xa ;  /* 0x00000006270a7291 */ /* 0x000fe2000f8e503f */
[----:B------:R-:W-:Y:S02]  /*4d40*/  @!P1 LEA R13, R13, UR40, 0x3 ;  /* 0x000000280d0d9c11 */ /* 0x000fe4000f8e18ff */
[----:B------:R-:W-:Y:S02]  /*4d50*/  SEL R20, R12, 0x9, !P2 ;  /* 0x000000090c147807 */ /* 0x000fe40005000000 */
[----:B------:R-:W-:Y:S01]  /*4d60*/  PLOP3.LUT P2, PT, PT, PT, UP0, 0x40, 0x0 ;  /* 0x000000000000781c */ /* 0x000fe20003f4e808 */
[----:B------:R-:W-:Y:S01]  /*4d70*/  @!P1 VIADD R13, R13, 0x16840 ;  /* 0x000168400d0d9836 */ /* 0x000fe20000000000 */
[----:B------:R-:W-:Y:S02]  /*4d80*/  UMOV UR6, UR10 ;  /* 0x0000000a00067c82 */ /* 0x000fe40008000000 */
[----:B------:R-:W-:Y:S01]  /*4d90*/  HGMMA.64x64x16.F32 R88, R148, gdesc[UR4].tnspB, R88, gsb0 ;  /* 0x40e0000494587df0 */ /* 0x000fe20008000858 */
[----:B------:R-:W-:Y:S01]  /*4da0*/  UIADD3 UR6, UR10, 0x80, URZ ;  /* 0x000000800a067890 */ /* 0x000fe2000fffe03f */
[----:B------:R-:W-:Y:S01]  /*4db0*/  @!P1 PRMT R13, RZ, 0x654, R13 ;  /* 0x00000654ff0d9816 */ /* 0x000fe2000000000d */
[----:B------:R-:W-:Y:S01]  /*4dc0*/  UMOV UR7, 0x40000040 ;  /* 0x4000004000077882 */ /* 0x000fe20000000000 */
[----:B---3--:R-:W-:-:S04]  /*4dd0*/  IMAD R14, R15, UR47, R14 ;  /* 0x0000002f0f0e7c24 */ /* 0x008fc8000f8e020e */
[----:B------:R-:W-:-:S04]  /*4de0*/  VIADD R14, R14, -UR25 ;  /* 0x800000190e0e7c36 */ /* 0x000fc80008000000 */
[----:B------:R-:W-:-:S04]  /*4df0*/  IMAD R14, R17, -0x2, R14 ;  /* 0xfffffffe110e7824 */ /* 0x000fc800078e020e */
[----:B------:R-:W-:-:S04]  /*4e00*/  VIADD R15, R14, UR24 ;  /* 0x000000180e0f7c36 */ /* 0x000fc80008000000 */
[----:B------:R-:W-:Y:S01]  /*4e10*/  IMAD.IADD R12, R0, 0x1, R15 ;  /* 0x00000001000c7824 */ /* 0x000fe200078e020f */
[----:B------:R-:W-:Y:S02]  /*4e20*/  WARPGROUP.DEPBAR.LE gsb0, 0x0 ;  /* 0x00008000000079c5 */ /* 0x000fe40000010000 */
[----:B------:R-:W-:-:S06]  /*4e30*/  WARPGROUP.ARRIVE ;  /* 0x00000000000079c5 */ /* 0x000fcc0000000000 */
[----:B------:R-:W-:Y:S01]  /*4e40*/  HGMMA.64x64x16.F32 R88, R144, gdesc[UR4].tnspB, R88, gsb0 ;  /* 0x40e0000490587df0 */ /* 0x000fe20008000858 */
[----:B------:R-:W-:Y:S01]  /*4e50*/  UIADD3 UR6, UR10, 0x100, URZ ;  /* 0x000001000a067890 */ /* 0x000fe2000fffe03f */
[----:B------:R-:W-:Y:S01]  /*4e60*/  UMOV UR7, 0x40000040 ;  /* 0x4000004000077882 */ /* 0x000fe20000000000 */
        /* <DEDUP_REMOVED lines=28> */
[----:B------:R-:W-:-:S06]  /*5030*/  ULOP3.LUT UR6, URZ, UR23, URZ, 0x33, !UPT ;  /* 0x000000173f067292 */ /* 0x000fcc000f8e333f */
[----:B------:R-:W-:Y:S01]  /*5040*/  VIADD R14, R14, UR6 ;  /* 0x000000060e0e7c36 */ /* 0x000fe20008000000 */
[----:B------:R-:W-:Y:S02]  /*5050*/  WARPGROUP.DEPBAR.LE gsb0, 0x0 ;  /* 0x00008000000079c5 */ /* 0x000fe40000010000 */
[----:B------:R1:W-:Y:S06]  /*5060*/  BAR.ARV R20, 0x100 ;  /* 0x000400140000751d */ /* 0x0003ec0000002000 */
[----:B------:R2:W-:Y:S02]  /*5070*/  @!P1 SYNCS.ARRIVE.TRANS64.RED.A1T0 RZ, [R13+URZ], RZ ;  /* 0x000000ff0dff99a7 */ /* 0x0005e4000810043f */
[----:B--2---:R-:W-:Y:S01]  /*5080*/  IMAD.IADD R13, R0, 0x1, R14 ;  /* 0x00000001000d7824 */ /* 0x004fe200078e020e */
[----:B-1----:R-:W-:Y:S06]  /*5090*/  @P2 BRA `(.L_x_687) ;  /* 0x00000000005c2947 */ /* 0x002fec0003800000 */
[----:B------:R-:W-:Y:S01]  /*50a0*/  ISETP.GT.AND P2, PT, R10, -0x1, PT ;  /* 0xffffffff0a00780c */ /* 0x000fe20003f44270 */
[----:B------:R-:W-:-:S12]  /*50b0*/  BSSY B0, `(.L_x_688) ;  /* 0x0000011000007945 */ /* 0x000fd80003800000 */
[----:B------:R-:W-:Y:S05]  /*50c0*/  @P2 BRA `(.L_x_689) ;  /* 0x0000000000202947 */ /* 0x000fea0003800000 */
[----:B------:R-:W-:Y:S01]  /*50d0*/  IMAD.U32 R121, RZ, RZ, UR22 ;  /* 0x00000016ff797e24 */ /* 0x000fe2000f8e00ff */
[----:B------:R-:W-:-:S04]  /*50e0*/  LOP3.LUT R21, RZ, R10, RZ, 0x33, !PT ;  /* 0x0000000aff157212 */ /* 0x000fc800078e33ff */
[----:B------:R-:W-:-:S13]  /*50f0*/  ISETP.NE.AND P2, PT, R121, 0x1, PT ;  /* 0x000000017900780c */ /* 0x000fda0003f45270 */
[----:B------:R-:W1:Y:S02]  /*5100*/  @P2 LDC.64 R122, c[0x0][0x9e8] ;  /* 0x00027a00ff7a2b82 */ /* 0x000e640000000a00 */
[----:B-1----:R-:W-:-:S05]  /*5110*/  @P2 IMAD.HI.U32 R20, R21, R122, RZ ;  /* 0x0000007a15142227 */ /* 0x002fca00078e00ff */
[----:B------:R-:W-:-:S04]  /*5120*/  @P2 SHF.R.U32.HI R21, RZ, R123, R20 ;  /* 0x0000007bff152219 */ /* 0x000fc80000011614 */
[----:B------:R-:W-:Y:S01]  /*5130*/  LOP3.LUT R20, RZ, R21, RZ, 0x33, !PT ;  /* 0x00000015ff147212 */ /* 0x000fe200078e33ff */
[----:B------:R-:W-:Y:S06]  /*5140*/  BRA `(.L_x_690) ;  /* 0x00000000001c7947 */ /* 0x000fec0003800000 */
.L_x_689:
[----:B------:R-:W-:Y:S02]  /*5150*/  IMAD.U32 R121, RZ, RZ, UR22 ;  /* 0x00000016ff797e24 */ /* 0x000fe4000f8e00ff */
[----:B------:R-:W-:-:S03]  /*5160*/  IMAD.MOV.U32 R20, RZ, RZ, R10 ;  /* 0x000000ffff147224 */ /* 0x000fc600078e000a */
[----:B------:R-:W-:-:S13]  /*5170*/  ISETP.NE.AND P2, PT, R121, 0x1, PT ;  /* 0x000000017900780c */ /* 0x000fda0003f45270 */
[----:B------:R-:W1:Y:S01]  /*5180*/  @P2 LDC.64 R122, c[0x0][0x9e8] ;  /* 0x00027a00ff7a2b82 */ /* 0x000e620000000a00 */
[----:B------:R-:W-:-:S04]  /*5190*/  @P2 IMAD.IADD R21, R0, 0x1, R7 ;  /* 0x0000000100152824 */ /* 0x000fc800078e0207 */
[----:B-1----:R-:W-:-:S05]  /*51a0*/  @P2 IMAD.HI.U32 R120, R21, R122, RZ ;  /* 0x0000007a15782227 */ /* 0x002fca00078e00ff */
[----:B------:R-:W-:-:S07]  /*51b0*/  @P2 SHF.R.U32.HI R20, RZ, R123, R120 ;  /* 0x0000007bff142219 */ /* 0x000fce0000011678 */
.L_x_690:
[----:B------:R-:W-:Y:S05]  /*51c0*/  BSYNC B0 ;  /* 0x0000000000007941 */ /* 0x000fea0003800000 */
.L_x_688:
[----:B------:R-:W-:-:S04]  /*51d0*/  IMAD R20, R20, R121, -R11 ;  /* 0x0000007914147224 */ /* 0x000fc800078e0a0b */
[----:B------:R-:W-:-:S05]  /*51e0*/  IMAD R20, R17, -0x2, R20 ;  /* 0xfffffffe11147824 */ /* 0x000fca00078e0214 */
[----:B------:R-:W-:Y:S02]  /*51f0*/  VIADDMNMX R12, R20, R121, R12, PT ;  /* 0x00000079140c7246 */ /* 0x000fe4000380010c */
[----:B------:R-:W-:-:S07]  /*5200*/  VIMNMX R13, R13, R20, !PT ;  /* 0x000000140d0d7248 */ /* 0x000fce0007fe0100 */
.L_x_687:
[----:B------:R-:W-:Y:S01]  /*5210*/  ISETP.GT.AND P2, PT, R8, -0x1, PT ;  /* 0xffffffff0800780c */ /* 0x000fe20003f44270 */
[C---:B------:R-:W-:Y:S02]  /*5220*/  IMAD.IADD R15, R3.reuse, 0x1, R15 ;  /* 0x00000001030f7824 */ /* 0x040fe400078e020f */
[----:B------:R-:W-:Y:S01]  /*5230*/  IMAD.IADD R14, R3, 0x1, R14 ;  /* 0x00000001030e7824 */ /* 0x000fe200078e020e */
[C---:B------:R-:W-:Y:S02]  /*5240*/  ISETP.GT.AND P5, PT, R13.reuse, RZ, P2 ;  /* 0x000000ff0d00720c */ /* 0x040fe400017a4270 */
[C---:B------:R-:W-:Y:S02]  /*5250*/  ISETP.GT.AND P4, PT, R13.reuse, 0x1, P2 ;  /* 0x000000010d00780c */ /* 0x040fe40001784270 */
[----:B------:R-:W-:Y:S02]  /*5260*/  ISETP.LT.OR P5, PT, R12, 0x1, P5 ;  /* 0x000000010c00780c */ /* 0x000fe40002fa1670 */
[----:B------:R-:W-:-:S02]  /*5270*/  ISETP.GT.AND P6, PT, R13, 0x8, P2 ;  /* 0x000000080d00780c */ /* 0x000fc400017c4270 */
[----:B------:R-:W-:Y:S02]  /*5280*/  FSEL R121, R24, -INF , !P5 ;  /* 0xff80000018797808 */ /* 0x000fe40006800000 */
[C---:B------:R-:W-:Y:S02]  /*5290*/  ISETP.GT.AND P5, PT, R13.reuse, 0x10, P2 ;  /* 0x000000100d00780c */ /* 0x040fe400017a4270 */
[----:B------:R-:W-:Y:S02]  /*52a0*/  ISETP.GT.AND P3, PT, R13, 0x9, P2 ;  /* 0x000000090d00780c */ /* 0x000fe40001764270 */
[C---:B------:R-:W-:Y:S02]  /*52b0*/  ISETP.LT.OR P5, PT, R12.reuse, 0x11, P5 ;  /* 0x000000110c00780c */ /* 0x040fe40002fa1670 */
[----:B------:R-:W-:Y:S02]  /*52c0*/  ISETP.LT.OR P4, PT, R12, 0x2, P4 ;  /* 0x000000020c00780c */ /* 0x000fe40002781670 */
[----:B------:R-:W-:-:S02]  /*52d0*/  FSEL R32, R32, -INF , !P5 ;  /* 0xff80000020207808 */ /* 0x000fc40006800000 */
[----:B------:R-:W-:Y:S02]  /*52e0*/  ISETP.GT.AND P5, PT, R13, 0x20, P2 ;  /* 0x000000200d00780c */ /* 0x000fe400017a4270 */
[C---:B------:R-:W-:Y:S02]  /*52f0*/  ISETP.LT.OR P6, PT, R12.reuse, 0x9, P6 ;  /* 0x000000090c00780c */ /* 0x040fe400037c1670 */
[C---:B------:R-:W-:Y:S02]  /*5300*/  ISETP.LT.OR P3, PT, R12.reuse, 0xa, P3 ;  /* 0x0000000a0c00780c */ /* 0x040fe40001f61670 */
[----:B------:R-:W-:Y:S02]  /*5310*/  ISETP.LT.OR P5, PT, R12, 0x21, P5 ;  /* 0x000000210c00780c */ /* 0x000fe40002fa1670 */
[----:B------:R-:W-:Y:S02]  /*5320*/  FSEL R25, R25, -INF , !P4 ;  /* 0xff80000019197808 */ /* 0x000fe40006000000 */
[----:B------:R-:W-:-:S02]  /*5330*/  FSEL R21, R28, -INF , !P6 ;  /* 0xff8000001c157808 */ /* 0x000fc40007000000 */
[----:B------:R-:W-:Y:S02]  /*5340*/  FSEL R29, R29, -INF , !P3 ;  /* 0xff8000001d1d7808 */ /* 0x000fe40005800000 */
[C---:B------:R-:W-:Y:S02]  /*5350*/  ISETP.GT.AND P4, PT, R13.reuse, 0x11, P2 ;  /* 0x000000110d00780c */ /* 0x040fe40001784270 */
[C---:B------:R-:W-:Y:S02]  /*5360*/  ISETP.GT.AND P6, PT, R13.reuse, 0x18, P2 ;  /* 0x000000180d00780c */ /* 0x040fe400017c4270 */
[C---:B------:R-:W-:Y:S02]  /*5370*/  ISETP.GT.AND P3, PT, R13.reuse, 0x19, P2 ;  /* 0x000000190d00780c */ /* 0x040fe40001764270 */
[----:B------:R-:W-:Y:S02]  /*5380*/  FSEL R40, R40, -INF , !P5 ;  /* 0xff80000028287808 */ /* 0x000fe40006800000 */
[----:B------:R-:W-:-:S02]  /*5390*/  ISETP.GT.AND P5, PT, R13, 0x30, P2 ;  /* 0x000000300d00780c */ /* 0x000fc400017a4270 */
[C---:B------:R-:W-:Y:S02]  /*53a0*/  ISETP.LT.OR P4, PT, R12.reuse, 0x12, P4 ;  /* 0x000000120c00780c */ /* 0x040fe40002781670 */
        /* <DEDUP_REMOVED lines=56> */
[----:B------:R-:W-:Y:S02]  /*5730*/  ISETP.GT.AND P3, PT, R13, 0x69, P2 ;  /* 0x000000690d00780c */ /* 0x000fe40001764270 */
[----:B------:R-:W-:Y:S02]  /*5740*/  FSEL R80, R80, -INF , !P5 ;  /* 0xff80000050507808 */ /* 0x000fe40006800000 */
[----:B------:R-:W-:-:S02]  /*5750*/  PLOP3.LUT P5, PT, PT, PT, UP0, 0x40, 0x0 ;  /* 0x000000000000781c */ /* 0x000fc40003fae808 */
[C---:B------:R-:W-:Y:S02]  /*5760*/  ISETP.LT.OR P4, PT, R12.reuse, 0x62, P4 ;  /* 0x000000620c00780c */ /* 0x040fe40002781670 */
[C---:B------:R-:W-:Y:S02]  /*5770*/  ISETP.LT.OR P6, PT, R12.reuse, 0x69, P6 ;  /* 0x000000690c00780c */ /* 0x040fe400037c1670 */
[----:B------:R-:W-:Y:S02]  /*5780*/  ISETP.LT.OR P3, PT, R12, 0x6a, P3 ;  /* 0x0000006a0c00780c */ /* 0x000fe40001f61670 */
[----:B------:R-:W-:Y:S02]  /*5790*/  FSEL R73, R73, -INF , !P4 ;  /* 0xff80000049497808 */ /* 0x000fe40006000000 */
[----:B------:R-:W-:Y:S02]  /*57a0*/  FSEL R76, R76, -INF , !P6 ;  /* 0xff8000004c4c7808 */ /* 0x000fe40007000000 */
[----:B------:R-:W-:-:S02]  /*57b0*/  FSEL R77, R77, -INF , !P3 ;  /* 0xff8000004d4d7808 */ /* 0x000fc40005800000 */
[C---:B------:R-:W-:Y:S02]  /*57c0*/  ISETP.GT.AND P4, PT, R13.reuse, 0x71, P2 ;  /* 0x000000710d00780c */ /* 0x040fe40001784270 */
[C---:B------:R-:W-:Y:S02]  /*57d0*/  ISETP.GT.AND P6, PT, R13.reuse, 0x78, P2 ;  /* 0x000000780d00780c */ /* 0x040fe400017c4270 */
[----:B------:R-:W-:Y:S02]  /*57e0*/  ISETP.GT.AND P3, PT, R13, 0x79, P2 ;  /* 0x000000790d00780c */ /* 0x000fe40001764270 */
[C---:B------:R-:W-:Y:S02]  /*57f0*/  ISETP.LT.OR P4, PT, R12.reuse, 0x72, P4 ;  /* 0x000000720c00780c */ /* 0x040fe40002781670 */
[C---:B------:R-:W-:Y:S02]  /*5800*/  ISETP.LT.OR P6, PT, R12.reuse, 0x79, P6 ;  /* 0x000000790c00780c */ /* 0x040fe400037c1670 */
[----:B------:R-:W-:-:S02]  /*5810*/  ISETP.LT.OR P3, PT, R12, 0x7a, P3 ;  /* 0x0000007a0c00780c */ /* 0x000fc40001f61670 */
[----:B------:R-:W-:Y:S02]  /*5820*/  FSEL R81, R81, -INF , !P4 ;  /* 0xff80000051517808 */ /* 0x000fe40006000000 */
[----:B------:R-:W-:Y:S02]  /*5830*/  FSEL R84, R84, -INF , !P6 ;  /* 0xff80000054547808 */ /* 0x000fe40007000000 */
[----:B------:R-:W-:Y:S01]  /*5840*/  FSEL R85, R85, -INF , !P3 ;  /* 0xff80000055557808 */ /* 0x000fe20005800000 */
[----:B------:R-:W-:Y:S06]  /*5850*/  @P5 BRA `(.L_x_691) ;  /* 0x0000000000585947 */ /* 0x000fec0003800000 */
[----:B------:R-:W-:Y:S01]  /*5860*/  IMAD.IADD R123, R3, 0x1, R7 ;  /* 0x00000001037b7824 */ /* 0x000fe200078e0207 */
[----:B------:R-:W-:Y:S04]  /*5870*/  BSSY B0, `(.L_x_692) ;  /* 0x0000010000007945 */ /* 0x000fe80003800000 */
[----:B------:R-:W-:-:S13]  /*5880*/  ISETP.GT.AND P3, PT, R123, -0x1, PT ;  /* 0xffffffff7b00780c */ /* 0x000fda0003f64270 */
        /* <DEDUP_REMOVED lines=9> */
.L_x_693:
[----:B------:R-:W-:-:S05]  /*5920*/  IMAD.U32 R20, RZ, RZ, UR22 ;  /* 0x00000016ff147e24 */ /* 0x000fca000f8e00ff */
[----:B------:R-:W-:-:S13]  /*5930*/  ISETP.NE.AND P3, PT, R20, 0x1, PT ;  /* 0x000000011400780c */ /* 0x000fda0003f65270 */
[----:B------:R-:W1:Y:S02]  /*5940*/  @P3 LDC.64 R12, c[0x0][0x9e8] ;  /* 0x00027a00ff0c3b82 */ /* 0x000e640000000a00 */
[----:B-1----:R-:W-:-:S05]  /*5950*/  @P3 IMAD.HI.U32 R12, R123, R12, RZ ;  /* 0x0000000c7b0c3227 */ /* 0x002fca00078e00ff */
[----:B------:R-:W-:-:S07]  /*5960*/  @P3 SHF.R.U32.HI R123, RZ, R13, R12 ;  /* 0x0000000dff7b3219 */ /* 0x000fce000001160c */
.L_x_694:
[----:B------:R-:W-:Y:S05]  /*5970*/  BSYNC B0 ;  /* 0x0000000000007941 */ /* 0x000fea0003800000 */
.L_x_692:
[----:B------:R-:W-:-:S04]  /*5980*/  IMAD R12, R123, R20, -R11 ;  /* 0x000000147b0c7224 */ /* 0x000fc800078e0a0b */
[----:B------:R-:W-:-:S05]  /*5990*/  IMAD R12, R17, -0x2, R12 ;  /* 0xfffffffe110c7824 */ /* 0x000fca00078e020c */
[----:B------:R-:W-:Y:S02]  /*59a0*/  VIADDMNMX R15, R12, R20, R15, PT ;  /* 0x000000140c0f7246 */ /* 0x000fe4000380010f */
[----:B------:R-:W-:-:S07]  /*59b0*/  VIMNMX R14, R14, R12, !PT ;  /* 0x0000000c0e0e7248 */ /* 0x000fce0007fe0100 */
.L_x_691:
[----:B------:R-:W-:Y:S01]  /*59c0*/  FMNMX.FTZ R12, R121, R6, !PT ;  /* 0x00000006790c7209 */ /* 0x000fe20007810000 */
[----:B------:R-:W-:Y:S01]  /*59d0*/  UMOV UR10, UR21 ;  /* 0x00000015000a7c82 */ /* 0x000fe20008000000 */
[----:B------:R-:W-:Y:S01]  /*59e0*/  ISETP.GT.AND P5, PT, R14, 0x8, P2 ;  /* 0x000000080e00780c */ /* 0x000fe200017a4270 */
[----:B------:R-:W-:Y:S01]  /*59f0*/  UMOV UR37, UR26 ;  /* 0x0000001a00257c82 */ /* 0x000fe20008000000 */
[----:B------:R-:W-:Y:S02]  /*5a00*/  FMNMX.FTZ R12, R25, R12, !PT ;  /* 0x0000000c190c7209 */ /* 0x000fe40007810000 */
[----:B------:R-:W-:Y:S02]  /*5a10*/  ISETP.LT.OR P5, PT, R15, 0x9, P5 ;  /* 0x000000090f00780c */ /* 0x000fe40002fa1670 */
[----:B------:R-:W-:Y:S02]  /*5a20*/  FMNMX.FTZ R12, R21, R12, !PT ;  /* 0x0000000c150c7209 */ /* 0x000fe40007810000 */
[----:B------:R-:W-:-:S02]  /*5a30*/  FSEL R30, R30, -INF , !P5 ;  /* 0xff8000001e1e7808 */ /* 0x000fc40006800000 */
[----:B------:R-:W-:Y:S02]  /*5a40*/  FMNMX.FTZ R11, R29, R12, !PT ;  /* 0x0000000c1d0b7209 */ /* 0x000fe40007810000 */
[----:B------:R-:W-:Y:S02]  /*5a50*/  ISETP.GT.AND P5, PT, R14, 0x11, P2 ;  /* 0x000000110e00780c */ /* 0x000fe400017a4270 */
        /* <DEDUP_REMOVED lines=11> */
[----:B------:R-:W-:Y:S02]  /*5b10*/  ISETP.GT.AND P5, PT, R14, RZ, P2 ;  /* 0x000000ff0e00720c */ /* 0x000fe400017a4270 */
[----:B------:R-:W-:Y:S02]  /*5b20*/  FMNMX.FTZ R12, R44, R11, !PT ;  /* 0x0000000b2c0c7209 */ /* 0x000fe40007810000 */
[----:B------:R-:W-:Y:S02]  /*5b30*/  ISETP.GT.AND P4, PT, R14, 0x1, P2 ;  /* 0x000000010e00780c */ /* 0x000fe40001784270 */
[----:B------:R-:W-:Y:S02]  /*5b40*/  FMNMX.FTZ R11, R45, R12, !PT ;  /* 0x0000000c2d0b7209 */ /* 0x000fe40007810000 */
[----:B------:R-:W-:-:S02]  /*5b50*/  ISETP.LT.OR P5, PT, R15, 0x1, P5 ;  /* 0x000000010f00780c */ /* 0x000fc40002fa1670 */
[----:B------:R-:W-:Y:S02]  /*5b60*/  FMNMX.FTZ R12, R48, R11, !PT ;  /* 0x0000000b300c7209 */ /* 0x000fe40007810000 */
[----:B------:R-:W-:Y:S02]  /*5b70*/  ISETP.LT.OR P4, PT, R15, 0x2, P4 ;  /* 0x000000020f00780c */ /* 0x000fe40002781670 */
[----:B------:R-:W-:Y:S02]  /*5b80*/  FMNMX.FTZ R11, R49, R12, !PT ;  /* 0x0000000c310b7209 */ /* 0x000fe40007810000 */
[----:B------:R-:W-:Y:S02]  /*5b90*/  FSEL R26, R26, -INF , !P5 ;  /* 0xff8000001a1a7808 */ /* 0x000fe40006800000 */
[----:B------:R-:W-:Y:S02]  /*5ba0*/  FMNMX.FTZ R12, R52, R11, !PT ;  /* 0x0000000b340c7209 */ /* 0x000fe40007810000 */
[----:B------:R-:W-:-:S02]  /*5bb0*/  ISETP.GT.AND P3, PT, R14, 0x9, P2 ;  /* 0x000000090e00780c */ /* 0x000fc40001764270 */
[----:B------:R-:W-:Y:S02]  /*5bc0*/  FMNMX.FTZ R11, R53, R12, !PT ;  /* 0x0000000c350b7209 */ /* 0x000fe40007810000 */
[----:B------:R-:W-:Y:S02]  /*5bd0*/  FSEL R27, R27, -INF , !P4 ;  /* 0xff8000001b1b7808 */ /* 0x000fe40006000000 */
        /* <DEDUP_REMOVED lines=32> */
[----:B------:R-:W-:Y:S01]  /*5de0*/  ISETP.GT.AND P3, PT, R14, 0x29, P2 ;  /* 0x000000290e00780c */ /* 0x000fe20001764270 */
[----:B------:R-:W1:Y:S01]  /*5df0*/  SHFL.BFLY PT, R11, R12, 0x2, 0x1f ;  /* 0x0c401f000c0b7f89 */ /* 0x000e6200000e0000 */
[----:B------:R-:W-:-:S02]  /*5e00*/  FSEL R46, R46, -INF , !P4 ;  /* 0xff8000002e2e7808 */ /* 0x000fc40006000000 */
[C---:B------:R-:W-:Y:S02]  /*5e10*/  ISETP.GT.AND P4, PT, R14.reuse, 0x30, P2 ;  /* 0x000000300e00780c */ /* 0x040fe40001784270 */
[----:B------:R-:W-:Y:S02]  /*5e20*/  ISETP.LT.OR P5, PT, R15, 0x2a, P3 ;  /* 0x0000002a0f00780c */ /* 0x000fe40001fa1670 */
[C---:B------:R-:W-:Y:S02]  /*5e30*/  ISETP.GT.AND P3, PT, R14.reuse, 0x31, P2 ;  /* 0x000000310e00780c */ /* 0x040fe40001764270 */
[----:B------:R-:W-:Y:S02]  /*5e40*/  FSEL R47, R47, -INF , !P5 ;  /* 0xff8000002f2f7808 */ /* 0x000fe40006800000 */
[----:B------:R-:W-:Y:S02]  /*5e50*/  ISETP.LT.OR P4, PT, R15, 0x31, P4 ;  /* 0x000000310f00780c */ /* 0x000fe40002781670 */
[----:B------:R-:W-:-:S02]  /*5e60*/  ISETP.GT.AND P5, PT, R14, 0x38, P2 ;  /* 0x000000380e00780c */ /* 0x000fc400017a4270 */
[----:B------:R-:W-:Y:S02]  /*5e70*/  ISETP.LT.OR P3, PT, R15, 0x32, P3 ;  /* 0x000000320f00780c */ /* 0x000fe40001f61670 */
[----:B------:R-:W-:Y:S02]  /*5e80*/  FSEL R50, R50, -INF , !P4 ;  /* 0xff80000032327808 */ /* 0x000fe40006000000 */
[----:B------:R-:W-:Y:S02]  /*5e90*/  ISETP.GT.AND P4, PT, R14, 0x39, P2 ;  /* 0x000000390e00780c */ /* 0x000fe40001784270 */
[----:B------:R-:W-:Y:S02]  /*5ea0*/  FSEL R51, R51, -INF , !P3 ;  /* 0xff80000033337808 */ /* 0x000fe40005800000 */
[----:B------:R-:W-:Y:S02]  /*5eb0*/  ISETP.LT.OR P5, PT, R15, 0x39, P5 ;  /* 0x000000390f00780c */ /* 0x000fe40002fa1670 */
[----:B-1----:R-:W-:-:S02]  /*5ec0*/  FMNMX.FTZ R13, R12, R11, !PT ;  /* 0x0000000b0c0d7209 */ /* 0x002fc40007810000 */
[----:B------:R-:W-:Y:S02]  /*5ed0*/  ISETP.GT.AND P3, PT, R14, 0x40, P2 ;  /* 0x000000400e00780c */ /* 0x000fe40001764270 */
[----:B------:R-:W-:Y:S01]  /*5ee0*/  ISETP.LT.OR P4, PT, R15, 0x3a, P4 ;  /* 0x0000003a0f00780c */ /* 0x000fe20002781670 */
[----:B------:R-:W1:Y:S01]  /*5ef0*/  SHFL.BFLY PT, R20, R13, 0x1, 0x1f ;  /* 0x0c201f000d147f89 */ /* 0x000e6200000e0000 */
[----:B------:R-:W-:Y:S02]  /*5f00*/  FSEL R54, R54, -INF , !P5 ;  /* 0xff80000036367808 */ /* 0x000fe40006800000 */
[----:B------:R-:W-:Y:S02]  /*5f10*/  ISETP.GT.AND P5, PT, R14, 0x41, P2 ;  /* 0x000000410e00780c */ /* 0x000fe400017a4270 */
[----:B------:R-:W-:Y:S02]  /*5f20*/  FSEL R55, R55, -INF , !P4 ;  /* 0xff80000037377808 */ /* 0x000fe40006000000 */
[----:B------:R-:W-:-:S02]  /*5f30*/  ISETP.LT.OR P3, PT, R15, 0x41, P3 ;  /* 0x000000410f00780c */ /* 0x000fc40001f61670 */
[----:B------:R-:W-:Y:S02]  /*5f40*/  ISETP.GT.AND P4, PT, R14, 0x48, P2 ;  /* 0x000000480e00780c */ /* 0x000fe40001784270 */
[----:B------:R-:W-:Y:S02]  /*5f50*/  ISETP.LT.OR P5, PT, R15, 0x42, P5 ;  /* 0x000000420f00780c */ /* 0x000fe40002fa1670 */
[----:B------:R-:W-:Y:S02]  /*5f60*/  FSEL R58, R58, -INF , !P3 ;  /* 0xff8000003a3a7808 */ /* 0x000fe40005800000 */
[----:B------:R-:W-:Y:S02]  /*5f70*/  ISETP.GT.AND P3, PT, R14, 0x49, P2 ;  /* 0x000000490e00780c */ /* 0x000fe40001764270 */
[----:B------:R-:W-:Y:S02]  /*5f80*/  FSEL R59, R59, -INF , !P5 ;  /* 0xff8000003b3b7808 */ /* 0x000fe40006800000 */
[----:B------:R-:W-:-:S02]  /*5f90*/  ISETP.LT.OR P4, PT, R15, 0x49, P4 ;  /* 0x000000490f00780c */ /* 0x000fc40002781670 */
[----:B------:R-:W-:Y:S02]  /*5fa0*/  ISETP.GT.AND P5, PT, R14, 0x50, P2 ;  /* 0x000000500e00780c */ /* 0x000fe400017a4270 */
[----:B------:R-:W-:Y:S02]  /*5fb0*/  ISETP.LT.OR P3, PT, R15, 0x4a, P3 ;  /* 0x0000004a0f00780c */ /* 0x000fe40001f61670 */
[----:B-1----:R-:W-:Y:S02]  /*5fc0*/  FMNMX.FTZ R11, R13, R20, !PT ;  /* 0x000000140d0b7209 */ /* 0x002fe40007810000 */
[----:B------:R-:W-:Y:S02]  /*5fd0*/  FSEL R62, R62, -INF , !P4 ;  /* 0xff8000003e3e7808 */ /* 0x000fe40006000000 */
[C---:B------:R-:W-:Y:S01]  /*5fe0*/  FSETP.NEU.FTZ.AND P6, PT, R11.reuse, -INF , PT ;  /* 0xff8000000b00780b */ /* 0x040fe20003fdd000 */
[----:B------:R-:W-:Y:S01]  /*5ff0*/  FMUL.FTZ R20, R11, UR10 ;  /* 0x0000000a0b147c20 */ /* 0x000fe20008410000 */
[----:B------:R-:W-:-:S02]  /*6000*/  ISETP.GT.AND P4, PT, R14, 0x51, P2 ;  /* 0x000000510e00780c */ /* 0x000fc40001784270 */
[----:B------:R-:W-:Y:S02]  /*6010*/  FSEL R63, R63, -INF , !P3 ;  /* 0xff8000003f3f7808 */ /* 0x000fe40005800000 */
[----:B------:R-:W-:Y:S02]  /*6020*/  FSEL R12, R20, RZ, P6 ;  /* 0x000000ff140c7208 */ /* 0x000fe40003000000 */
[----:B------:R-:W-:Y:S02]  /*6030*/  FMNMX.FTZ R20, R26, R9, !PT ;  /* 0x000000091a147209 */ /* 0x000fe40007810000 */
[----:B------:R-:W-:Y:S01]  /*6040*/  ISETP.LT.OR P5, PT, R15, 0x51, P5 ;  /* 0x000000510f00780c */ /* 0x000fe20002fa1670 */
[--C-:B------:R-:W-:Y:S01]  /*6050*/  FFMA.FTZ R150, R21, UR10, -R12.reuse ;  /* 0x0000000a15967c23 */ /* 0x100fe2000801080c */
[--C-:B------:R-:W-:Y:S01]  /*6060*/  FFMA.FTZ R21, R29, UR10, -R12.reuse ;  /* 0x0000000a1d157c23 */ /* 0x100fe2000801080c */
[----:B------:R-:W-:Y:S01]  /*6070*/  FMNMX.FTZ R29, R27, R20, !PT ;  /* 0x000000141b1d7209 */ /* 0x000fe20007810000 */
[--C-:B------:R-:W-:Y:S01]  /*6080*/  FFMA.FTZ R13, R25, UR10, -R12.reuse ;  /* 0x0000000a190d7c23 */ /* 0x100fe2000801080c */
[--C-:B------:R-:W-:Y:S01]  /*6090*/  FFMA.FTZ R25, R33, UR10, -R12.reuse ;  /* 0x0000000a21197c23 */ /* 0x100fe2000801080c */
[----:B------:R-:W-:Y:S01]  /*60a0*/  ISETP.GT.AND P3, PT, R14, 0x58, P2 ;  /* 0x000000580e00780c */ /* 0x000fe20001764270 */
[--C-:B------:R-:W-:Y:S01]  /*60b0*/  FFMA.FTZ R148, R121, UR10, -R12.reuse ;  /* 0x0000000a79947c23 */ /* 0x100fe2000801080c */
[----:B------:R-:W-:Y:S01]  /*60c0*/  FMNMX.FTZ R20, R30, R29, !PT ;  /* 0x0000001d1e147209 */ /* 0x000fe20007810000 */
[--C-:B------:R-:W-:Y:S01]  /*60d0*/  FFMA.FTZ R144, R32, UR10, -R12.reuse ;  /* 0x0000000a20907c23 */ /* 0x100fe2000801080c */
[----:B------:R-:W-:Y:S01]  /*60e0*/  ISETP.LT.OR P4, PT, R15, 0x52, P4 ;  /* 0x000000520f00780c */ /* 0x000fe20002781670 */
[--C-:B------:R-:W-:Y:S01]  /*60f0*/  FFMA.FTZ R146, R36, UR10, -R12.reuse ;  /* 0x0000000a24927c23 */ /* 0x100fe2000801080c */
[----:B------:R-:W-:Y:S01]  /*6100*/  FMNMX.FTZ R29, R31, R20, !PT ;  /* 0x000000141f1d7209 */ /* 0x000fe20007810000 */
[--C-:B------:R-:W-:Y:S01]  /*6110*/  FFMA.FTZ R140, R40, UR10, -R12.reuse ;  /* 0x0000000a288c7c23 */ /* 0x100fe2000801080c */
[----:B------:R-:W-:Y:S01]  /*6120*/  FSEL R66, R66, -INF , !P5 ;  /* 0xff80000042427808 */ /* 0x000fe20006800000 */
[--C-:B------:R-:W-:Y:S01]  /*6130*/  FFMA.FTZ R142, R44, UR10, -R12.reuse ;  /* 0x0000000a2c8e7c23 */ /* 0x100fe2000801080c */
[----:B------:R-:W-:Y:S01]  /*6140*/  FMNMX.FTZ R20, R34, R29, !PT ;  /* 0x0000001d22147209 */ /* 0x000fe20007810000 */
[--C-:B------:R-:W-:Y:S01]  /*6150*/  FFMA.FTZ R29, R37, UR10, -R12.reuse ;  /* 0x0000000a251d7c23 */ /* 0x100fe2000801080c */
[----:B------:R-:W-:Y:S01]  /*6160*/  ISETP.GT.AND P5, PT, R14, 0x59, P2 ;  /* 0x000000590e00780c */ /* 0x000fe200017a4270 */
[--C-:B------:R-:W-:Y:S01]  /*6170*/  FFMA.FTZ R136, R48, UR10, -R12.reuse ;  /* 0x0000000a30887c23 */ /* 0x100fe2000801080c */
[----:B------:R-:W-:Y:S01]  /*6180*/  FMNMX.FTZ R33, R35, R20, !PT ;  /* 0x0000001423217209 */ /* 0x000fe20007810000 */
[--C-:B------:R-:W-:Y:S01]  /*6190*/  FFMA.FTZ R138, R52, UR10, -R12.reuse ;  /* 0x0000000a348a7c23 */ /* 0x100fe2000801080c */
[----:B------:R-:W-:Y:S01]  /*61a0*/  FSEL R67, R67, -INF , !P4 ;  /* 0xff80000043437808 */ /* 0x000fe20006000000 */
[--C-:B------:R-:W-:Y:S01]  /*61b0*/  FFMA.FTZ R132, R56, UR10, -R12.reuse ;  /* 0x0000000a38847c23 */ /* 0x100fe2000801080c */
[----:B------:R-:W-:Y:S01]  /*61c0*/  FMNMX.FTZ R20, R38, R33, !PT ;  /* 0x0000002126147209 */ /* 0x000fe20007810000 */
[--C-:B------:R-:W-:Y:S01]  /*61d0*/  FFMA.FTZ R134, R60, UR10, -R12.reuse ;  /* 0x0000000a3c867c23 */ /* 0x100fe2000801080c */
[----:B------:R-:W-:Y:S01]  /*61e0*/  ISETP.LT.OR P3, PT, R15, 0x59, P3 ;  /* 0x000000590f00780c */ /* 0x000fe20001f61670 */
[--C-:B------:R-:W-:Y:S01]  /*61f0*/  FFMA.FTZ R128, R64, UR10, -R12.reuse ;  /* 0x0000000a40807c23 */ /* 0x100fe2000801080c */
[----:B------:R-:W-:Y:S01]  /*6200*/  FMNMX.FTZ R33, R39, R20, !PT ;  /* 0x0000001427217209 */ /* 0x000fe20007810000 */
        /* <DEDUP_REMOVED lines=12> */
[----:B------:R-:W-:Y:S01]  /*62d0*/  FFMA.FTZ R85, R85, UR10, -R12 ;  /* 0x0000000a55557c23 */ /* 0x000fe2000801080c */
[----:B------:R-:W-:Y:S01]  /*62e0*/  ISETP.GT.AND P3, PT, R14, 0x61, P2 ;  /* 0x000000610e00780c */ /* 0x000fe20001764270 */
[----:B------:R-:W-:Y:S01]  /*62f0*/  MUFU.EX2 R148, R148 ;  /* 0x0000009400947308 */ /* 0x000fe20000000800 */
[----:B------:R-:W-:-:S02]  /*6300*/  FMNMX.FTZ R37, R47, R20, !PT ;  /* 0x000000142f257209 */ /* 0x000fc40007810000 */
[----:B------:R-:W-:Y:S02]  /*6310*/  FSEL R71, R71, -INF , !P5 ;  /* 0xff80000047477808 */ /* 0x000fe40006800000 */
[----:B------:R-:W-:Y:S01]  /*6320*/  FMNMX.FTZ R20, R50, R37, !PT ;  /* 0x0000002532147209 */ /* 0x000fe20007810000 */
[----:B------:R-:W-:Y:S01]  /*6330*/  FFMA.FTZ R37, R45, UR10, -R12 ;  /* 0x0000000a2d257c23 */ /* 0x000fe2000801080c */
[----:B------:R-:W-:Y:S01]  /*6340*/  ISETP.LT.OR P4, PT, R15, 0x61, P4 ;  /* 0x000000610f00780c */ /* 0x000fe20002781670 */
[----:B------:R-:W-:Y:S01]  /*6350*/  MUFU.EX2 R13, R13 ;  /* 0x0000000d000d7308 */ /* 0x000fe20000000800 */
[----:B------:R-:W-:Y:S02]  /*6360*/  FMNMX.FTZ R41, R51, R20, !PT ;  /* 0x0000001433297209 */ /* 0x000fe40007810000 */
[----:B------:R-:W-:Y:S02]  /*6370*/  ISETP.GT.AND P5, PT, R14, 0x68, P2 ;  /* 0x000000680e00780c */ /* 0x000fe400017a4270 */
[----:B------:R-:W-:-:S02]  /*6380*/  FMNMX.FTZ R20, R54, R41, !PT ;  /* 0x0000002936147209 */ /* 0x000fc40007810000 */
[----:B------:R-:W-:Y:S01]  /*6390*/  ISETP.LT.OR P3, PT, R15, 0x62, P3 ;  /* 0x000000620f00780c */ /* 0x000fe20001f61670 */
[----:B------:R-:W-:Y:S01]  /*63a0*/  MUFU.EX2 R150, R150 ;  /* 0x0000009600967308 */ /* 0x000fe20000000800 */
[----:B------:R-:W-:Y:S02]  /*63b0*/  FMNMX.FTZ R41, R55, R20, !PT ;  /* 0x0000001437297209 */ /* 0x000fe40007810000 */
[----:B------:R-:W-:Y:S02]  /*63c0*/  FSEL R74, R74, -INF , !P4 ;  /* 0xff8000004a4a7808 */ /* 0x000fe40006000000 */
[----:B------:R-:W-:Y:S01]  /*63d0*/  FMNMX.FTZ R20, R58, R41, !PT ;  /* 0x000000293a147209 */ /* 0x000fe20007810000 */
[----:B------:R-:W-:Y:S01]  /*63e0*/  FFMA.FTZ R41, R49, UR10, -R12 ;  /* 0x0000000a31297c23 */ /* 0x000fe2000801080c */
[----:B------:R-:W-:Y:S01]  /*63f0*/  ISETP.GT.AND P4, PT, R14, 0x69, P2 ;  /* 0x000000690e00780c */ /* 0x000fe20001784270 */
[----:B------:R-:W-:Y:S01]  /*6400*/  MUFU.EX2 R21, R21 ;  /* 0x0000001500157308 */ /* 0x000fe20000000800 */
[----:B------:R-:W-:-:S02]  /*6410*/  FMNMX.FTZ R45, R59, R20, !PT ;  /* 0x000000143b2d7209 */ /* 0x000fc40007810000 */
[----:B------:R-:W-:Y:S02]  /*6420*/  FSEL R75, R75, -INF , !P3 ;  /* 0xff8000004b4b7808 */ /* 0x000fe40005800000 */
[----:B------:R-:W-:Y:S02]  /*6430*/  FMNMX.FTZ R20, R62, R45, !PT ;  /* 0x0000002d3e147209 */ /* 0x000fe40007810000 */
[----:B------:R-:W-:Y:S01]  /*6440*/  ISETP.LT.OR P5, PT, R15, 0x69, P5 ;  /* 0x000000690f00780c */ /* 0x000fe20002fa1670 */
[----:B------:R-:W-:Y:S01]  /*6450*/  MUFU.EX2 R144, R144 ;  /* 0x0000009000907308 */ /* 0x000fe20000000800 */
[----:B------:R-:W-:Y:S02]  /*6460*/  FMNMX.FTZ R45, R63, R20, !PT ;  /* 0x000000143f2d7209 */ /* 0x000fe40007810000 */
[----:B------:R-:W-:Y:S02]  /*6470*/  ISETP.LT.OR P4, PT, R15, 0x6a, P4 ;  /* 0x0000006a0f00780c */ /* 0x000fe40002781670 */
[----:B------:R-:W-:Y:S01]  /*6480*/  FMNMX.FTZ R20, R66, R45, !PT ;  /* 0x0000002d42147209 */ /* 0x000fe20007810000 */
[----:B------:R-:W-:Y:S01]  /*6490*/  FFMA.FTZ R45, R53, UR10, -R12 ;  /* 0x0000000a352d7c23 */ /* 0x000fe2000801080c */
[----:B------:R-:W-:Y:S01]  /*64a0*/  ISETP.GT.AND P3, PT, R14, 0x70, P2 ;  /* 0x000000700e00780c */ /* 0x000fe20001764270 */
[----:B------:R-:W-:Y:S01]  /*64b0*/  MUFU.EX2 R25, R25 ;  /* 0x0000001900197308 */ /* 0x000fe20000000800 */
[----:B------:R-:W-:-:S02]  /*64c0*/  FMNMX.FTZ R49, R67, R20, !PT ;  /* 0x0000001443317209 */ /* 0x000fc40007810000 */
[----:B------:R-:W-:Y:S02]  /*64d0*/  FSEL R78, R78, -INF , !P5 ;  /* 0xff8000004e4e7808 */ /* 0x000fe40006800000 */
[----:B------:R-:W-:Y:S02]  /*64e0*/  FMNMX.FTZ R20, R70, R49, !PT ;  /* 0x0000003146147209 */ /* 0x000fe40007810000 */
[----:B------:R-:W-:Y:S01]  /*64f0*/  FSEL R79, R79, -INF , !P4 ;  /* 0xff8000004f4f7808 */ /* 0x000fe20006000000 */
[----:B------:R-:W-:Y:S01]  /*6500*/  MUFU.EX2 R146, R146 ;  /* 0x0000009200927308 */ /* 0x000fe20000000800 */
[----:B------:R-:W-:Y:S02]  /*6510*/  FMNMX.FTZ R49, R71, R20, !PT ;  /* 0x0000001447317209 */ /* 0x000fe40007810000 */
[----:B------:R-:W-:Y:S02]  /*6520*/  ISETP.GT.AND P5, PT, R14, 0x71, P2 ;  /* 0x000000710e00780c */ /* 0x000fe400017a4270 */
[----:B------:R-:W-:Y:S01]  /*6530*/  FMNMX.FTZ R20, R74, R49, !PT ;  /* 0x000000314a147209 */ /* 0x000fe20007810000 */
[--C-:B------:R-:W-:Y:S01]  /*6540*/  FFMA.FTZ R49, R57, UR10, -R12.reuse ;  /* 0x0000000a39317c23 */ /* 0x100fe2000801080c */
[C---:B------:R-:W-:Y:S01]  /*6550*/  ISETP.GT.AND P4, PT, R14.reuse, 0x78, P2 ;  /* 0x000000780e00780c */ /* 0x040fe20001784270 */
[--C-:B------:R-:W-:Y:S01]  /*6560*/  FFMA.FTZ R57, R69, UR10, -R12.reuse ;  /* 0x0000000a45397c23 */ /* 0x100fe2000801080c */
[----:B------:R-:W-:Y:S01]  /*6570*/  FMNMX.FTZ R53, R75, R20, !PT ;  /* 0x000000144b357209 */ /* 0x000fe20007810000 */
[----:B------:R-:W-:Y:S01]  /*6580*/  FFMA.FTZ R69, R81, UR10, -R12 ;  /* 0x0000000a51457c23 */ /* 0x000fe2000801080c */
[----:B------:R-:W-:Y:S01]  /*6590*/  ISETP.GT.AND P2, PT, R14, 0x79, P2 ;  /* 0x000000790e00780c */ /* 0x000fe20001744270 */
[----:B------:R-:W-:Y:S01]  /*65a0*/  MUFU.EX2 R29, R29 ;  /* 0x0000001d001d7308 */ /* 0x000fe20000000800 */
[----:B------:R-:W-:-:S02]  /*65b0*/  ISETP.LT.OR P3, PT, R15, 0x71, P3 ;  /* 0x000000710f00780c */ /* 0x000fc40001f61670 */
[----:B------:R-:W-:Y:S02]  /*65c0*/  FMNMX.FTZ R14, R78, R53, !PT ;  /* 0x000000354e0e7209 */ /* 0x000fe40007810000 */
[----:B------:R-:W-:Y:S02]  /*65d0*/  ISETP.LT.OR P5, PT, R15, 0x72, P5 ;  /* 0x000000720f00780c */ /* 0x000fe40002fa1670 */
[----:B------:R-:W-:Y:S01]  /*65e0*/  FSEL R82, R82, -INF , !P3 ;  /* 0xff80000052527808 */ /* 0x000fe20005800000 */
[----:B------:R-:W-:Y:S01]  /*65f0*/  MUFU.EX2 R140, R140 ;  /* 0x0000008c008c7308 */ /* 0x000fe20000000800 */
[----:B------:R-:W-:Y:S02]  /*6600*/  FMNMX.FTZ R53, R79, R14, !PT ;  /* 0x0000000e4f357209 */ /* 0x000fe40007810000 */
[----:B------:R-:W-:Y:S02]  /*6610*/  ISETP.LT.OR P4, PT, R15, 0x79, P4 ;  /* 0x000000790f00780c */ /* 0x000fe40002781670 */
[----:B------:R-:W-:-:S02]  /*6620*/  FSEL R83, R83, -INF , !P5 ;  /* 0xff80000053537808 */ /* 0x000fc40006800000 */
[----:B------:R-:W-:Y:S01]  /*6630*/  FMNMX.FTZ R14, R82, R53, !PT ;  /* 0x00000035520e7209 */ /* 0x000fe20007810000 */
[----:B------:R-:W-:Y:S01]  /*6640*/  MUFU.EX2 R33, R33 ;  /* 0x0000002100217308 */ /* 0x000fe20000000800 */
[----:B------:R-:W-:Y:S01]  /*6650*/  ISETP.LT.OR P2, PT, R15, 0x7a, P2 ;  /* 0x0000007a0f00780c */ /* 0x000fe20001741670 */
[--C-:B------:R-:W-:Y:S01]  /*6660*/  FFMA.FTZ R15, R61, UR10, -R12.reuse ;  /* 0x0000000a3d0f7c23 */ /* 0x100fe2000801080c */
[----:B------:R-:W-:Y:S01]  /*6670*/  FSEL R86, R86, -INF , !P4 ;  /* 0xff80000056567808 */ /* 0x000fe20006000000 */
[--C-:B------:R-:W-:Y:S01]  /*6680*/  FFMA.FTZ R61, R73, UR10, -R12.reuse ;  /* 0x0000000a493d7c23 */ /* 0x100fe2000801080c */
[----:B------:R-:W-:Y:S02]  /*6690*/  FMNMX.FTZ R53, R83, R14, !PT ;  /* 0x0000000e53357209 */ /* 0x000fe40007810000 */
[----:B------:R-:W-:Y:S01]  /*66a0*/  FSEL R87, R87, -INF , !P2 ;  /* 0xff80000057577808 */ /* 0x000fe20005000000 */
[----:B------:R-:W-:Y:S01]  /*66b0*/  MUFU.EX2 R142, R142 ;  /* 0x0000008e008e7308 */ /* 0x000fe20000000800 */
[----:B------:R-:W-:Y:S01]  /*66c0*/  FMNMX.FTZ R14, R86, R53, !PT ;  /* 0x00000035560e7209 */ /* 0x000fe20007810000 */
[----:B------:R-:W-:-:S03]  /*66d0*/  FFMA.FTZ R53, R65, UR10, -R12 ;  /* 0x0000000a41357c23 */ /* 0x000fc6000801080c */
[----:B------:R-:W-:-:S03]  /*66e0*/  FMNMX.FTZ R14, R87, R14, !PT ;  /* 0x0000000e570e7209 */ /* 0x000fc60007810000 */
[----:B------:R-:W-:Y:S02]  /*66f0*/  MUFU.EX2 R37, R37 ;  /* 0x0000002500257308 */ /* 0x000fe40000000800 */
[----:B------:R-:W1:Y:S06]  /*6700*/  SHFL.BFLY PT, R65, R14, 0x2, 0x1f ;  /* 0x0c401f000e417f89 */ /* 0x000e6c00000e0000 */
[----:B------:R-:W-:Y:S08]  /*6710*/  MUFU.EX2 R136, R136 ;  /* 0x0000008800887308 */ /* 0x000ff00000000800 */
[----:B------:R-:W-:Y:S08]  /*6720*/  MUFU.EX2 R41, R41 ;  /* 0x0000002900297308 */ /* 0x000ff00000000800 */
[----:B------:R-:W-:Y:S01]  /*6730*/  MUFU.EX2 R138, R138 ;  /* 0x0000008a008a7308 */ /* 0x000fe20000000800 */
[----:B-1----:R-:W-:Y:S01]  /*6740*/  FMNMX.FTZ R20, R14, R65, !PT ;  /* 0x000000410e147209 */ /* 0x002fe20007810000 */
[----:B------:R-:W-:Y:S01]  /*6750*/  FFMA.FTZ R65, R77, UR10, -R12 ;  /* 0x0000000a4d417c23 */ /* 0x000fe2000801080c */
[----:B------:R-:W-:-:S03]  /*6760*/  FSEL R77, R11, RZ, P6 ;  /* 0x000000ff0b4d7208 */ /* 0x000fc60003000000 */
[----:B------:R-:W1:Y:S02]  /*6770*/  SHFL.BFLY PT, R73, R20, 0x1, 0x1f ;  /* 0x0c201f0014497f89 */ /* 0x000e6400000e0000 */
[----:B------:R-:W-:Y:S01]  /*6780*/  MUFU.EX2 R45, R45 ;  /* 0x0000002d002d7308 */ /* 0x000fe20000000800 */
[----:B------:R-:W-:-:S07]  /*6790*/  FADD.FTZ R6, -R77, R6 ;  /* 0x000000064d067221 */ /* 0x000fce0000010100 */
[----:B------:R-:W-:Y:S08]  /*67a0*/  MUFU.EX2 R132, R132 ;  /* 0x0000008400847308 */ /* 0x000ff00000000800 */
[----:B------:R-:W-:Y:S01]  /*67b0*/  MUFU.EX2 R49, R49 ;  /* 0x0000003100317308 */ /* 0x000fe20000000800 */
[----:B-1----:R-:W-:Y:S01]  /*67c0*/  FMNMX.FTZ R12, R20, R73, !PT ;  /* 0x00000049140c7209 */ /* 0x002fe20007810000 */
[----:B------:R-:W-:-:S06]  /*67d0*/  FMUL.FTZ R73, R6, UR10 ;  /* 0x0000000a06497c20 */ /* 0x000fcc0008410000 */
[----:B------:R-:W-:Y:S01]  /*67e0*/  MUFU.EX2 R134, R134 ;  /* 0x0000008600867308 */ /* 0x000fe20000000800 */
[C---:B------:R-:W-:Y:S01]  /*67f0*/  FSETP.NEU.FTZ.AND P2, PT, R12.reuse, -INF , PT ;  /* 0xff8000000c00780b */ /* 0x040fe20003f5d000 */
[----:B------:R-:W-:-:S06]  /*6800*/  FMUL.FTZ R32, R12, UR10 ;  /* 0x0000000a0c207c20 */ /* 0x000fcc0008410000 */
[----:B------:R-:W1:Y:S01]  /*6810*/  MUFU.EX2 R73, R73 ;  /* 0x0000004900497308 */ /* 0x000e620000000800 */
[----:B------:R-:W-:-:S05]  /*6820*/  FSEL R32, R32, RZ, P2 ;  /* 0x000000ff20207208 */ /* 0x000fca0001000000 */
        /* <DEDUP_REMOVED lines=10> */
[----:B------:R-:W-:Y:S01]  /*68d0*/  FFMA.FTZ R26, R43, UR10, -R32 ;  /* 0x0000000a2b1a7c23 */ /* 0x000fe20008010820 */
[----:B-1----:R-:W-:Y:S01]  /*68e0*/  FFMA.FTZ R34, R73, R5, R148 ;  /* 0x0000000549227223 */ /* 0x002fe20000010094 */
[--C-:B------:R-:W-:Y:S01]  /*68f0*/  FFMA.FTZ R143, R46, UR10, -R32.reuse ;  /* 0x0000000a2e8f7c23 */ /* 0x100fe20008010820 */
[--C-:B------:R-:W-:Y:S01]  /*6900*/  FFMA.FTZ R28, R47, UR10, -R32.reuse ;  /* 0x0000000a2f1c7c23 */ /* 0x100fe20008010820 */
[----:B------:R-:W-:Y:S01]  /*6910*/  FFMA.FTZ R137, R50, UR10, -R32 ;  /* 0x0000000a32897c23 */ /* 0x000fe20008010820 */
[----:B------:R-:W-:Y:S01]  /*6920*/  FADD.FTZ R5, R13, R34 ;  /* 0x000000220d057221 */ /* 0x000fe20000010000 */
[----:B------:R-:W-:Y:S01]  /*6930*/  MUFU.EX2 R149, R149 ;  /* 0x0000009500957308 */ /* 0x000fe20000000800 */
[--C-:B------:R-:W-:Y:S01]  /*6940*/  FFMA.FTZ R30, R51, UR10, -R32.reuse ;  /* 0x0000000a331e7c23 */ /* 0x100fe20008010820 */
[--C-:B------:R-:W-:Y:S01]  /*6950*/  FFMA.FTZ R139, R54, UR10, -R32.reuse ;  /* 0x0000000a368b7c23 */ /* 0x100fe20008010820 */
[----:B------:R-:W-:Y:S01]  /*6960*/  FADD.FTZ R34, R150, R5 ;  /* 0x0000000596227221 */ /* 0x000fe20000010000 */
[--C-:B------:R-:W-:Y:S01]  /*6970*/  FFMA.FTZ R55, R55, UR10, -R32.reuse ;  /* 0x0000000a37377c23 */ /* 0x100fe20008010820 */
[--C-:B------:R-:W-:Y:S01]  /*6980*/  FFMA.FTZ R133, R58, UR10, -R32.reuse ;  /* 0x0000000a3a857c23 */ /* 0x100fe20008010820 */
[----:B------:R-:W-:Y:S01]  /*6990*/  FFMA.FTZ R135, R62, UR10, -R32 ;  /* 0x0000000a3e877c23 */ /* 0x000fe20008010820 */
[----:B------:R-:W-:Y:S01]  /*69a0*/  FADD.FTZ R5, R21, R34 ;  /* 0x0000002215057221 */ /* 0x000fe20000010000 */
[----:B------:R-:W-:Y:S01]  /*69b0*/  FSEL R34, R12, RZ, P2 ;  /* 0x000000ff0c227208 */ /* 0x000fe20001000000 */
[----:B------:R-:W-:Y:S01]  /*69c0*/  MUFU.EX2 R151, R151 ;  /* 0x0000009700977308 */ /* 0x000fe20000000800 */
[----:B------:R-:W-:Y:S01]  /*69d0*/  F2FP.F16.F32.PACK_AB R148, R13, R148 ;  /* 0x000000940d94723e */ /* 0x000fe200000000ff */
[----:B------:R-:W-:Y:S01]  /*69e0*/  FADD.FTZ R36, R144, R5 ;  /* 0x0000000590247221 */ /* 0x000fe20000010000 */
[--C-:B------:R-:W-:Y:S01]  /*69f0*/  FFMA.FTZ R129, R66, UR10, -R32.reuse ;  /* 0x0000000a42817c23 */ /* 0x100fe20008010820 */
[----:B------:R-:W-:Y:S01]  /*6a00*/  FADD.FTZ R5, -R34, R9 ;  /* 0x0000000922057221 */ /* 0x000fe20000010100 */
[----:B------:R-:W-:Y:S01]  /*6a10*/  FFMA.FTZ R131, R70, UR10, -R32 ;  /* 0x0000000a46837c23 */ /* 0x000fe20008010820 */
[----:B------:R-:W-:Y:S01]  /*6a20*/  FADD.FTZ R9, R25, R36 ;  /* 0x0000002419097221 */ /* 0x000fe20000010000 */
[--C-:B------:R-:W-:Y:S01]  /*6a30*/  FFMA.FTZ R125, R74, UR10, -R32.reuse ;  /* 0x0000000a4a7d7c23 */ /* 0x100fe20008010820 */
[----:B------:R-:W-:Y:S01]  /*6a40*/  FMUL.FTZ R5, R5, UR10 ;  /* 0x0000000a05057c20 */ /* 0x000fe20008410000 */
[----:B------:R-:W-:Y:S01]  /*6a50*/  MUFU.EX2 R14, R14 ;  /* 0x0000000e000e7308 */ /* 0x000fe20000000800 */
[----:B------:R-:W-:Y:S01]  /*6a60*/  FADD.FTZ R36, R146, R9 ;  /* 0x0000000992247221 */ /* 0x000fe20000010000 */
[--C-:B------:R-:W-:Y:S01]  /*6a70*/  FFMA.FTZ R75, R75, UR10, -R32.reuse ;  /* 0x0000000a4b4b7c23 */ /* 0x100fe20008010820 */
[--C-:B------:R-:W-:Y:S01]  /*6a80*/  FFMA.FTZ R78, R78, UR10, -R32.reuse ;  /* 0x0000000a4e4e7c23 */ /* 0x100fe20008010820 */
[----:B------:R-:W-:Y:S01]  /*6a90*/  FFMA.FTZ R79, R79, UR10, -R32 ;  /* 0x0000000a4f4f7c23 */ /* 0x000fe20008010820 */
[----:B------:R-:W-:Y:S01]  /*6aa0*/  FADD.FTZ R27, R29, R36 ;  /* 0x000000241d1b7221 */ /* 0x000fe20000010000 */
[--C-:B------:R-:W-:Y:S01]  /*6ab0*/  FFMA.FTZ R82, R82, UR10, -R32.reuse ;  /* 0x0000000a52527c23 */ /* 0x100fe20008010820 */
[--C-:B------:R-:W-:Y:S01]  /*6ac0*/  FFMA.FTZ R83, R83, UR10, -R32.reuse ;  /* 0x0000000a53537c23 */ /* 0x100fe20008010820 */
[----:B------:R1:W2:Y:S01]  /*6ad0*/  MUFU.EX2 R9, R5 ;  /* 0x0000000500097308 */ /* 0x0002a20000000800 */
[----:B------:R-:W-:Y:S01]  /*6ae0*/  FADD.FTZ R36, R140, R27 ;  /* 0x0000001b8c247221 */ /* 0x000fe20000010000 */
[----:B------:R-:W-:Y:S01]  /*6af0*/  FFMA.FTZ R86, R86, UR10, -R32 ;  /* 0x0000000a56567c23 */ /* 0x000fe20008010820 */
[----:B------:R-:W-:Y:S01]  /*6b00*/  IMAD.U32 R31, RZ, RZ, UR39 ;  /* 0x00000027ff1f7e24 */ /* 0x000fe2000f8e00ff */
[----:B------:R-:W-:Y:S01]  /*6b10*/  ISETP.GT.AND P2, PT, R8, UR28, PT ;  /* 0x0000001c08007c0c */ /* 0x000fe2000bf44270 */
[----:B------:R-:W-:Y:S01]  /*6b20*/  FADD.FTZ R27, R33, R36 ;  /* 0x00000024211b7221 */ /* 0x000fe20000010000 */
[----:B------:R-:W-:Y:S01]  /*6b30*/  FFMA.FTZ R36, R59, UR10, -R32 ;  /* 0x0000000a3b247c23 */ /* 0x000fe20008010820 */
[----:B------:R-:W-:Y:S01]  /*6b40*/  UMOV UR39, UR27 ;  /* 0x0000001b00277c82 */ /* 0x000fe20008000000 */
[----:B------:R-:W3:Y:S01]  /*6b50*/  MUFU.EX2 R145, R145 ;  /* 0x0000009100917308 */ /* 0x000ee20000000800 */
[----:B------:R-:W-:Y:S01]  /*6b60*/  FADD.FTZ R38, R142, R27 ;  /* 0x0000001b8e267221 */ /* 0x000fe20000010000 */
[----:B------:R-:W-:Y:S01]  /*6b70*/  @!P1 LEA R31, R31, UR40, 0x3 ;  /* 0x000000281f1f9c11 */ /* 0x000fe2000f8e18ff */
[----:B------:R-:W-:Y:S01]  /*6b80*/  FMUL.FTZ R88, R88, R73 ;  /* 0x0000004958587220 */ /* 0x000fe20000410000 */
[----:B------:R-:W-:Y:S01]  /*6b90*/  F2FP.F16.F32.PACK_AB R150, R21, R150 ;  /* 0x000000961596723e */ /* 0x000fe200000000ff */
[----:B-1----:R-:W-:Y:S01]  /*6ba0*/  FADD.FTZ R5, R37, R38 ;  /* 0x0000002625057221 */ /* 0x002fe20000010000 */
[----:B------:R-:W-:Y:S01]  /*6bb0*/  F2FP.F16.F32.PACK_AB R144, R25, R144 ;  /* 0x000000901990723e */ /* 0x000fe200000000ff */
[----:B------:R-:W-:Y:S01]  /*6bc0*/  @!P1 VIADD R31, R31, 0x16860 ;  /* 0x000168601f1f9836 */ /* 0x000fe20000000000 */
[----:B------:R-:W1:Y:S01]  /*6bd0*/  MUFU.EX2 R20, R20 ;  /* 0x0000001400147308 */ /* 0x000e620000000800 */
[----:B--2---:R-:W-:Y:S01]  /*6be0*/  FFMA.FTZ R38, R9, R4, R6 ;  /* 0x0000000409267223 */ /* 0x004fe20000010006 */
[----:B------:R-:W-:Y:S01]  /*6bf0*/  FADD.FTZ R42, R136, R5 ;  /* 0x00000005882a7221 */ /* 0x000fe20000010000 */
[----:B------:R-:W-:Y:S01]  /*6c00*/  FFMA.FTZ R4, R63, UR10, -R32 ;  /* 0x0000000a3f047c23 */ /* 0x000fe20008010820 */
[----:B------:R-:W-:Y:S01]  /*6c10*/  @!P1 PRMT R31, RZ, 0x654, R31 ;  /* 0x00000654ff1f9816 */ /* 0x000fe2000000001f */
[----:B------:R-:W-:Y:S01]  /*6c20*/  FADD.FTZ R40, R149, R38 ;  /* 0x0000002695287221 */ /* 0x000fe20000010000 */
[----:B------:R-:W-:Y:S01]  /*6c30*/  FADD.FTZ R27, R41, R42 ;  /* 0x0000002a291b7221 */ /* 0x000fe20000010000 */
[----:B------:R-:W-:Y:S01]  /*6c40*/  FFMA.FTZ R38, R67, UR10, -R32 ;  /* 0x0000000a43267c23 */ /* 0x000fe20008010820 */
[----:B------:R-:W2:Y:S01]  /*6c50*/  MUFU.EX2 R147, R147 ;  /* 0x0000009300937308 */ /* 0x000ea20000000800 */
[----:B------:R-:W-:Y:S01]  /*6c60*/  FADD.FTZ R5, R151, R40 ;  /* 0x0000002897057221 */ /* 0x000fe20000010000 */
[----:B------:R-:W-:Y:S01]  /*6c70*/  FADD.FTZ R40, R138, R27 ;  /* 0x0000001b8a287221 */ /* 0x000fe20000010000 */
[----:B------:R4:W-:Y:S01]  /*6c80*/  @!P1 SYNCS.ARRIVE.TRANS64.RED.A1T0 RZ, [R31+URZ], RZ ;  /* 0x000000ff1fff99a7 */ /* 0x0009e2000810043f */
[----:B------:R-:W-:Y:S01]  /*6c90*/  F2FP.F16.F32.PACK_AB R149, R149, R6 ;  /* 0x000000069595723e */ /* 0x000fe200000000ff */
[----:B------:R-:W-:Y:S01]  /*6ca0*/  FADD.FTZ R42, R14, R5 ;  /* 0x000000050e2a7221 */ /* 0x000fe20000010000 */
[----:B------:R-:W-:Y:S01]  /*6cb0*/  FADD.FTZ R27, R45, R40 ;  /* 0x000000282d1b7221 */ /* 0x000fe20000010000 */
[----:B------:R-:W-:Y:S01]  /*6cc0*/  FFMA.FTZ R40, R71, UR10, -R32 ;  /* 0x0000000a47287c23 */ /* 0x000fe20008010820 */
[----:B------:R-:W5:Y:S01]  /*6cd0*/  MUFU.EX2 R24, R24 ;  /* 0x0000001800187308 */ /* 0x000f620000000800 */
[----:B---3--:R-:W-:Y:S01]  /*6ce0*/  FADD.FTZ R5, R145, R42 ;  /* 0x0000002a91057221 */ /* 0x008fe20000010000 */
[----:B------:R-:W-:Y:S01]  /*6cf0*/  FADD.FTZ R44, R132, R27 ;  /* 0x0000001b842c7221 */ /* 0x000fe20000010000 */
[----:B------:R-:W-:Y:S01]  /*6d00*/  FFMA.FTZ R32, R87, UR10, -R32 ;  /* 0x0000000a57207c23 */ /* 0x000fe20008010820 */
[-C--:B------:R-:W-:Y:S01]  /*6d10*/  FMUL.FTZ R90, R90, R9.reuse ;  /* 0x000000095a5a7220 */ /* 0x080fe20000410000 */
[----:B-1----:R-:W-:Y:S01]  /*6d20*/  FADD.FTZ R42, R20, R5 ;  /* 0x00000005142a7221 */ /* 0x002fe20000010000 */
[----:B------:R-:W-:Y:S01]  /*6d30*/  FADD.FTZ R27, R49, R44 ;  /* 0x0000002c311b7221 */ /* 0x000fe20000010000 */
[-C--:B------:R-:W-:Y:S01]  /*6d40*/  FMUL.FTZ R91, R91, R9.reuse ;  /* 0x000000095b5b7220 */ /* 0x080fe20000410000 */
[----:B------:R-:W1:Y:S01]  /*6d50*/  MUFU.EX2 R141, R141 ;  /* 0x0000008d008d7308 */ /* 0x000e620000000800 */
[----:B--2---:R-:W-:Y:S01]  /*6d60*/  FADD.FTZ R5, R147, R42 ;  /* 0x0000002a93057221 */ /* 0x004fe20000010000 */
[----:B------:R-:W-:Y:S01]  /*6d70*/  FADD.FTZ R44, R134, R27 ;  /* 0x0000001b862c7221 */ /* 0x000fe20000010000 */
[-C--:B------:R-:W-:Y:S01]  /*6d80*/  FMUL.FTZ R94, R94, R9.reuse ;  /* 0x000000095e5e7220 */ /* 0x080fe20000410000 */
[-C--:B------:R-:W-:Y:S01]  /*6d90*/  FMUL.FTZ R95, R95, R9.reuse ;  /* 0x000000095f5f7220 */ /* 0x080fe20000410000 */
[-C--:B------:R-:W-:Y:S01]  /*6da0*/  FMUL.FTZ R98, R98, R9.reuse ;  /* 0x0000000962627220 */ /* 0x080fe20000410000 */
[-C--:B------:R-:W-:Y:S01]  /*6db0*/  FMUL.FTZ R99, R99, R9.reuse ;  /* 0x0000000963637220 */ /* 0x080fe20000410000 */
[-C--:B------:R-:W-:Y:S01]  /*6dc0*/  FMUL.FTZ R102, R102, R9.reuse ;  /* 0x0000000966667220 */ /* 0x080fe20000410000 */
[----:B------:R-:W2:Y:S01]  /*6dd0*/  MUFU.EX2 R15, R15 ;  /* 0x0000000f000f7308 */ /* 0x000ea20000000800 */
[----:B-----5:R-:W-:Y:S01]  /*6de0*/  FADD.FTZ R42, R24, R5 ;  /* 0x00000005182a7221 */ /* 0x020fe20000010000 */
[-C--:B------:R-:W-:Y:S01]  /*6df0*/  FMUL.FTZ R103, R103, R9.reuse ;  /* 0x0000000967677220 */ /* 0x080fe20000410000 */
[-C--:B------:R-:W-:Y:S01]  /*6e00*/  FMUL.FTZ R106, R106, R9.reuse ;  /* 0x000000096a6a7220 */ /* 0x080fe20000410000 */
[-C--:B------:R-:W-:Y:S01]  /*6e10*/  FMUL.FTZ R107, R107, R9.reuse ;  /* 0x000000096b6b7220 */ /* 0x080fe20000410000 */
[-C--:B------:R-:W-:Y:S01]  /*6e20*/  FMUL.FTZ R110, R110, R9.reuse ;  /* 0x000000096e6e7220 */ /* 0x080fe20000410000 */
[-C--:B------:R-:W-:Y:S01]  /*6e30*/  FMUL.FTZ R111, R111, R9.reuse ;  /* 0x000000096f6f7220 */ /* 0x080fe20000410000 */
[-C--:B------:R-:W-:Y:S01]  /*6e40*/  FMUL.FTZ R114, R114, R9.reuse ;  /* 0x0000000972727220 */ /* 0x080fe20000410000 */
[----:B------:R-:W3:Y:S01]  /*6e50*/  MUFU.EX2 R26, R26 ;  /* 0x0000001a001a7308 */ /* 0x000ee20000000800 */
[----:B-1----:R-:W-:Y:S01]  /*6e60*/  FADD.FTZ R5, R141, R42 ;  /* 0x0000002a8d057221 */ /* 0x002fe20000010000 */
[-C--:B------:R-:W-:Y:S01]  /*6e70*/  FMUL.FTZ R115, R115, R9.reuse ;  /* 0x0000000973737220 */ /* 0x080fe20000410000 */
[-C--:B------:R-:W-:Y:S01]  /*6e80*/  FMUL.FTZ R118, R118, R9.reuse ;  /* 0x0000000976767220 */ /* 0x080fe20000410000 */
[----:B------:R-:W-:Y:S01]  /*6e90*/  FMUL.FTZ R119, R119, R9 ;  /* 0x0000000977777220 */ /* 0x000fe20000410000 */
[----:B------:R-:W-:Y:S01]  /*6ea0*/  F2FP.F16.F32.PACK_AB R146, R29, R146 ;  /* 0x000000921d92723e */ /* 0x000fe200000000ff */
[-C--:B------:R-:W-:Y:S01]  /*6eb0*/  FMUL.FTZ R89, R89, R73.reuse ;  /* 0x0000004959597220 */ /* 0x080fe20000410000 */
[----:B------:R-:W-:Y:S01]  /*6ec0*/  F2FP.F16.F32.PACK_AB R140, R33, R140 ;  /* 0x0000008c218c723e */ /* 0x000fe200000000ff */
[----:B------:R-:W1:Y:S01]  /*6ed0*/  MUFU.EX2 R128, R128 ;  /* 0x0000008000807308 */ /* 0x000e620000000800 */
[----:B--2---:R-:W-:Y:S01]  /*6ee0*/  FADD.FTZ R27, R15, R44 ;  /* 0x0000002c0f1b7221 */ /* 0x004fe20000010000 */
[----:B------:R-:W-:Y:S01]  /*6ef0*/  F2FP.F16.F32.PACK_AB R142, R37, R142 ;  /* 0x0000008e258e723e */ /* 0x000fe200000000ff */
[-C--:B------:R-:W-:Y:S01]  /*6f00*/  FMUL.FTZ R92, R92, R73.reuse ;  /* 0x000000495c5c7220 */ /* 0x080fe20000410000 */
[----:B------:R-:W-:Y:S01]  /*6f10*/  F2FP.F16.F32.PACK_AB R136, R41, R136 ;  /* 0x000000882988723e */ /* 0x000fe200000000ff */
[-C--:B------:R-:W-:Y:S01]  /*6f20*/  FMUL.FTZ R93, R93, R73.reuse ;  /* 0x000000495d5d7220 */ /* 0x080fe20000410000 */
[----:B------:R-:W-:Y:S01]  /*6f30*/  F2FP.F16.F32.PACK_AB R138, R45, R138 ;  /* 0x0000008a2d8a723e */ /* 0x000fe200000000ff */
[-C--:B------:R-:W-:Y:S01]  /*6f40*/  FMUL.FTZ R96, R96, R73.reuse ;  /* 0x0000004960607220 */ /* 0x080fe20000410000 */
[----:B------:R-:W2:Y:S01]  /*6f50*/  MUFU.EX2 R143, R143 ;  /* 0x0000008f008f7308 */ /* 0x000ea20000000800 */
[----:B---3--:R-:W-:Y:S01]  /*6f60*/  FADD.FTZ R42, R26, R5 ;  /* 0x000000051a2a7221 */ /* 0x008fe20000010000 */
[----:B------:R-:W-:Y:S01]  /*6f70*/  F2FP.F16.F32.PACK_AB R132, R49, R132 ;  /* 0x000000843184723e */ /* 0x000fe200000000ff */
[-C--:B------:R-:W-:Y:S01]  /*6f80*/  FMUL.FTZ R97, R97, R73.reuse ;  /* 0x0000004961617220 */ /* 0x080fe20000410000 */
[----:B------:R-:W-:Y:S01]  /*6f90*/  F2FP.F16.F32.PACK_AB R134, R15, R134 ;  /* 0x000000860f86723e */ /* 0x000fe200000000ff */
[-C--:B------:R-:W-:Y:S01]  /*6fa0*/  FMUL.FTZ R100, R100, R73.reuse ;  /* 0x0000004964647220 */ /* 0x080fe20000410000 */
[-C--:B------:R-:W-:Y:S01]  /*6fb0*/  FMUL.FTZ R101, R101, R73.reuse ;  /* 0x0000004965657220 */ /* 0x080fe20000410000 */
[-C--:B------:R-:W-:Y:S01]  /*6fc0*/  FMUL.FTZ R104, R104, R73.reuse ;  /* 0x0000004968687220 */ /* 0x080fe20000410000 */
[----:B------:R-:W3:Y:S01]  /*6fd0*/  MUFU.EX2 R53, R53 ;  /* 0x0000003500357308 */ /* 0x000ee20000000800 */
[----:B-1----:R-:W-:Y:S01]  /*6fe0*/  FADD.FTZ R44, R128, R27 ;  /* 0x0000001b802c7221 */ /* 0x002fe20000010000 */
[-C--:B------:R-:W-:Y:S01]  /*6ff0*/  FMUL.FTZ R105, R105, R73.reuse ;  /* 0x0000004969697220 */ /* 0x080fe20000410000 */
[-C--:B------:R-:W-:Y:S01]  /*7000*/  FMUL.FTZ R108, R108, R73.reuse ;  /* 0x000000496c6c7220 */ /* 0x080fe20000410000 */
[-C--:B------:R-:W-:Y:S01]  /*7010*/  FMUL.FTZ R109, R109, R73.reuse ;  /* 0x000000496d6d7220 */ /* 0x080fe20000410000 */
[-C--:B------:R-:W-:Y:S01]  /*7020*/  FMUL.FTZ R112, R112, R73.reuse ;  /* 0x0000004970707220 */ /* 0x080fe20000410000 */
[-C--:B------:R-:W-:Y:S01]  /*7030*/  FMUL.FTZ R113, R113, R73.reuse ;  /* 0x0000004971717220 */ /* 0x080fe20000410000 */
[-C--:B------:R-:W-:Y:S01]  /*7040*/  FMUL.FTZ R116, R116, R73.reuse ;  /* 0x0000004974747220 */ /* 0x080fe20000410000 */
[----:B------:R-:W1:Y:S01]  /*7050*/  MUFU.EX2 R28, R28 ;  /* 0x0000001c001c7308 */ /* 0x000e620000000800 */
[----:B--2---:R-:W-:Y:S01]  /*7060*/  FADD.FTZ R5, R143, R42 ;  /* 0x0000002a8f057221 */ /* 0x004fe20000010000 */
[----:B------:R-:W-:Y:S01]  /*7070*/  FMUL.FTZ R117, R117, R73 ;  /* 0x0000004975757220 */ /* 0x000fe20000410000 */
[----:B------:R-:W-:Y:S01]  /*7080*/  F2FP.F16.F32.PACK_AB R151, R14, R151 ;  /* 0x000000970e97723e */ /* 0x000fe200000000ff */
[----:B------:R-:W-:Y:S01]  /*7090*/  VIADD R8, R8, 0xffffffff ;  /* 0xffffffff08087836 */ /* 0x000fe20000000000 */
[----:B------:R-:W-:Y:S01]  /*70a0*/  F2FP.F16.F32.PACK_AB R145, R20, R145 ;  /* 0x000000911491723e */ /* 0x000fe200000000ff */
[----:B------:R-:W-:Y:S01]  /*70b0*/  IMAD.MOV.U32 R6, RZ, RZ, R11 ;  /* 0x000000ffff067224 */ /* 0x000fe200078e000b */
[----:B------:R-:W-:Y:S01]  /*70c0*/  F2FP.F16.F32.PACK_AB R147, R24, R147 ;  /* 0x000000931893723e */ /* 0x000fe200000000ff */
[----:B------:R-:W2:Y:S01]  /*70d0*/  MUFU.EX2 R130, R130 ;  /* 0x0000008200827308 */ /* 0x000ea20000000800 */
[C---:B---3--:R-:W-:Y:S01]  /*70e0*/  FADD.FTZ R27, R53.reuse, R44 ;  /* 0x0000002c351b7221 */ /* 0x048fe20000010000 */
[----:B------:R-:W-:Y:S01]  /*70f0*/  F2FP.F16.F32.PACK_AB R128, R53, R128 ;  /* 0x000000803580723e */ /* 0x000fe200000000ff */
[----:B------:R-:W-:Y:S01]  /*7100*/  IMAD.MOV.U32 R9, RZ, RZ, R12 ;  /* 0x000000ffff097224 */ /* 0x000fe200078e000c */
[----:B------:R-:W-:-:S04]  /*7110*/  F2FP.F16.F32.PACK_AB R141, R26, R141 ;  /* 0x0000008d1a8d723e */ /* 0x000fc800000000ff */
        /* <DEDUP_REMOVED lines=71> */
[----:B--2---:R-:W-:Y:S01]  /*7590*/  FADD.FTZ R42, R123, R42 ;  /* 0x0000002a7b2a7221 */ /* 0x004fe20000010000 */
[C---:B---3--:R-:W-:Y:S01]  /*75a0*/  FADD.FTZ R5, R77.reuse, R44 ;  /* 0x0000002c4d057221 */ /* 0x048fe20000010000 */
[----:B------:R-:W-:Y:S02]  /*75b0*/  F2FP.F16.F32.PACK_AB R122, R77, R122 ;  /* 0x0000007a4d7a723e */ /* 0x000fe400000000ff */
[C---:B-1----:R-:W-:Y:S01]  /*75c0*/  FADD.FTZ R4, R32.reuse, R42 ;  /* 0x0000002a20047221 */ /* 0x042fe20000010000 */
[----:B------:R-:W-:Y:S01]  /*75d0*/  F2FP.F16.F32.PACK_AB R123, R32, R123 ;  /* 0x0000007b207b723e */ /* 0x000fe200000000ff */
[----:B----4-:R-:W-:Y:S06]  /*75e0*/  @P2 BRA `(.L_x_695) ;  /* 0xffffffd000d42947 */ /* 0x010fec000383ffff */
[----:B------:R-:W-:Y:S01]  /*75f0*/  IMAD.MOV.U32 R9, RZ, RZ, R12 ;  /* 0x000000ffff097224 */ /* 0x000fe200078e000c */
[----:B------:R-:W-:Y:S01]  /*7600*/  UMOV UR39, UR27 ;  /* 0x0000001b00277c82 */ /* 0x000fe20008000000 */
[----:B------:R-:W-:Y:S01]  /*7610*/  IMAD.MOV.U32 R6, RZ, RZ, R11 ;  /* 0x000000ffff067224 */ /* 0x000fe200078e000b */
[----:B------:R-:W-:-:S06]  /*7620*/  UMOV UR37, UR26 ;  /* 0x0000001a00257c82 */ /* 0x000fcc0008000000 */
.L_x_678:
[----:B------:R-:W-:Y:S01]  /*7630*/  ULDC UR11, c[0x0][0x9e4] ;  /* 0x00027900000b7ab9 */ /* 0x000fe20000000800 */
[----:B------:R-:W-:Y:S02]  /*7640*/  UIADD3 UR23, UR49, -UR23, URZ ;  /* 0x8000001731177290 */ /* 0x000fe4000fffe03f */
[----:B------:R-:W-:-:S06]  /*7650*/  UISETP.GE.AND UP0, UPT, UR11, 0x1, UPT ;  /* 0x000000010b00788c */ /* 0x000fcc000bf06270 */
[----:B------:R-:W-:-:S13]  /*7660*/  PLOP3.LUT P5, PT, PT, PT, UP0, 0x80, 0x0 ;  /* 0x000000000000781c */ /* 0x000fda0003faf008 */
[----:B------:R-:W-:Y:S05]  /*7670*/  @!P5 BRA `(.L_x_696) ;  /* 0x000000000044d947 */ /* 0x000fea0003800000 */
        /* <DEDUP_REMOVED lines=10> */
.L_x_697:
[----:B------:R-:W-:-:S11]  /*7720*/  UISETP.NE.AND UP0, UPT, UR11, 0x1, UPT ;  /* 0x000000010b00788c */ /* 0x000fd6000bf05270 */
[----:B------:R-:W-:Y:S02]  /*7730*/  @UP0 ULDC.64 UR14, c[0x0][0x9e8] ;  /* 0x00027a00000e0ab9 */ /* 0x000fe40000000a00 */
[----:B------:R-:W-:-:S04]  /*7740*/  UIMAD.WIDE.U32 UR6, UR49, UR14, URZ ;  /* 0x0000000e310672a5 */ /* 0x000fc8000f8e003f */
[----:B------:R-:W-:-:S12]  /*7750*/  @UP0 USHF.R.U32.HI UR49, URZ, UR15, UR7 ;  /* 0x0000000f3f310299 */ /* 0x000fd80008011607 */
.L_x_698:
[----:B------:R-:W-:-:S04]  /*7760*/  UIMAD UR49, UR49, UR11, URZ ;  /* 0x0000000b313172a4 */ /* 0x000fc8000f8e023f */
[----:B------:R-:W-:-:S04]  /*7770*/  UISETP.LT.AND UP0, UPT, UR23, UR49, UPT ;  /* 0x000000311700728c */ /* 0x000fc8000bf01270 */
[----:B------:R-:W-:-:S12]  /*7780*/  USEL UR23, UR23, UR49, !UP0 ;  /* 0x0000003117177287 */ /* 0x000fd8000c000000 */
.L_x_696:
[----:B------:R-:W-:-:S04]  /*7790*/  UIADD3 UR23, UR23, 0x7f, URZ ;  /* 0x0000007f17177890 */ /* 0x000fc8000fffe03f */
[----:B------:R-:W-:-:S04]  /*77a0*/  USHF.R.S32.HI UR6, URZ, 0x1f, UR23 ;  /* 0x0000001f3f067899 */ /* 0x000fc80008011417 */
[----:B------:R-:W-:-:S04]  /*77b0*/  ULEA.HI UR6, UR6, UR23, URZ, 0x7 ;  /* 0x0000001706067291 */ /* 0x000fc8000f8f383f */
[----:B------:R-:W-:-:S04]  /*77c0*/  USHF.R.S32.HI UR6, URZ, 0x7, UR6 ;  /* 0x000000073f067899 */ /* 0x000fc80008011406 */
[----:B------:R-:W-:-:S04]  /*77d0*/  UISETP.LT.AND UP0, UPT, UR45, UR6, UPT ;  /* 0x000000062d00728c */ /* 0x000fc8000bf01270 */
[----:B------:R-:W-:-:S06]  /*77e0*/  USEL UR21, UR45, UR6, !UP0 ;  /* 0x000000062d157287 */ /* 0x000fcc000c000000 */
[----:B------:R-:W-:-:S13]  /*77f0*/  ISETP.GE.AND P2, PT, R8, UR21, PT ;  /* 0x0000001508007c0c */ /* 0x000fda000bf46270 */
[----:B------:R-:W-:Y:S05]  /*7800*/  @!P2 BRA `(.L_x_699) ;  /* 0x0000001c002ca947 */ /* 0x000fea0003800000 */
[----:B------:R-:W-:Y:S01]  /*7810*/  IMAD.MOV.U32 R10, RZ, RZ, R9 ;  /* 0x000000ffff0a7224 */ /* 0x000fe200078e0009 */
[----:B------:R-:W-:Y:S01]  /*7820*/  UMOV UR24, UR37 ;  /* 0x0000002500187c82 */ /* 0x000fe20008000000 */
[----:B------:R-:W-:Y:S01]  /*7830*/  IMAD.MOV.U32 R11, RZ, RZ, R6 ;  /* 0x000000ffff0b7224 */ /* 0x000fe200078e0006 */
[----:B------:R-:W-:Y:S01]  /*7840*/  UMOV UR23, UR39 ;  /* 0x0000002700177c82 */ /* 0x000fe20008000000 */
[----:B------:R-:W-:-:S05]  /*7850*/  ULDC UR22, c[0x0][0x988] ;  /* 0x0002620000167ab9 */ /* 0x000fca0000000800 */
.L_x_708:
        /* <DEDUP_REMOVED lines=9> */
.L_x_701:
[----:B------:R-:W-:Y:S01]  /*78f0*/  ULEA UR6, UR39, UR40, 0x3 ;  /* 0x0000002827067291 */ /* 0x000fe2000f8e183f */
[----:B------:R-:W-:-:S05]  /*7900*/  IMAD.U32 R6, RZ, RZ, UR37 ;  /* 0x00000025ff067e24 */ /* 0x000fca000f8e00ff */
[----:B------:R-:W-:-:S04]  /*7910*/  SHF.L.U32 R6, R6, 0x1f, RZ ;  /* 0x0000001f06067819 */ /* 0x000fc800000006ff */
[----:B------:R1:W2:Y:S01]  /*7920*/  SYNCS.PHASECHK.TRANS64.TRYWAIT P2, [UR6+0x16830], R6 ;  /* 0x01683006ff0075a7 */ /* 0x0002a20008040146 */
[----:B------:R-:W-:Y:S05]  /*7930*/  @!P0 BRA `(.L_x_702) ;  /* 0x0000000000048947 */ /* 0x000fea0003800000 */
[----:B------:R-:W-:Y:S01]  /*7940*/  BPT.TRAP 0x1 ;  /* 0x000000040000795c */ /* 0x000fe20000300000 */
.L_x_702:
[----:B--2---:R-:W-:Y:S05]  /*7950*/  @P2 BRA `(.L_x_700) ;  /* 0x0000000000082947 */ /* 0x004fea0003800000 */
[----:B------:R-:W2:Y:S02]  /*7960*/  SYNCS.PHASECHK.TRANS64.TRYWAIT P2, [UR6+0x16830], R6 ;  /* 0x01683006ff0075a7 */ /* 0x000ea40008040146 */
[----:B--2---:R-:W-:Y:S05]  /*7970*/  @!P2 BRA `(.L_x_703) ;  /* 0x0000008c004ca947 */ /* 0x004fea0003800000 */
.L_x_700:
        /* <DEDUP_REMOVED lines=25> */
.L_x_705:
[----:B------:R-:W-:Y:S01]  /*7b10*/  ULEA UR6, UR23, UR40, 0x3 ;  /* 0x0000002817067291 */ /* 0x000fe2000f8e183f */
[----:B------:R-:W-:-:S05]  /*7b20*/  IMAD.U32 R6, RZ, RZ, UR24 ;  /* 0x00000018ff067e24 */ /* 0x000fca000f8e00ff */
[----:B------:R-:W-:-:S04]  /*7b30*/  SHF.L.U32 R6, R6, 0x1f, RZ ;  /* 0x0000001f06067819 */ /* 0x000fc800000006ff */
[----:B------:R1:W2:Y:S01]  /*7b40*/  SYNCS.PHASECHK.TRANS64.TRYWAIT P2, [UR6+0x16850], R6 ;  /* 0x01685006ff0075a7 */ /* 0x0002a20008040146 */
[----:B------:R-:W-:Y:S05]  /*7b50*/  @!P0 BRA `(.L_x_706) ;  /* 0x0000000000048947 */ /* 0x000fea0003800000 */
[----:B------:R-:W-:Y:S01]  /*7b60*/  BPT.TRAP 0x1 ;  /* 0x000000040000795c */ /* 0x000fe20000300000 */
.L_x_706:
[----:B--2---:R-:W-:Y:S05]  /*7b70*/  @P2 BRA `(.L_x_704) ;  /* 0x0000000000082947 */ /* 0x004fea0003800000 */
[----:B------:R-:W2:Y:S02]  /*7b80*/  SYNCS.PHASECHK.TRANS64.TRYWAIT P2, [UR6+0x16850], R6 ;  /* 0x01685006ff0075a7 */ /* 0x000ea40008040146 */
[----:B--2---:R-:W-:Y:S05]  /*7b90*/  @!P2 BRA `(.L_x_707) ;  /* 0x0000008800dca947 */ /* 0x004fea0003800000 */
.L_x_704:
[----:B------:R-:W-:Y:S01]  /*7ba0*/  UIADD3 UR6, UR40, 0x400, URZ ;  /* 0x0000040028067890 */ /* 0x000fe2000fffe03f */
[----:B------:R-:W-:Y:S01]  /*7bb0*/  WARPGROUP.ARRIVE ;  /* 0x00000000000079c5 */ /* 0x000fe20000000000 */
[----:B------:R-:W-:Y:S01]  /*7bc0*/  UMOV UR7, 0x40000040 ;  /* 0x4000004000077882 */ /* 0x000fe20000000000 */
[----:B-12---:R-:W-:Y:S01]  /*7bd0*/  FMNMX.FTZ R6, R24, R11, !PT ;  /* 0x0000000b18067209 */ /* 0x006fe20007810000 */
[----:B------:R-:W-:Y:S01]  /*7be0*/  USHF.R.U32.HI UR6, URZ, 0x4, UR6 ;  /* 0x000000043f067899 */ /* 0x000fe20008011606 */
[----:B------:R-:W-:Y:S01]  /*7bf0*/  FMNMX.FTZ R14, R26, R10, !PT ;  /* 0x0000000a1a0e7209 */ /* 0x000fe20007810000 */
[----:B------:R-:W-:Y:S01]  /*7c00*/  UMOV UR10, UR22 ;  /* 0x00000016000a7c82 */ /* 0x000fe20008000000 */
[----:B------:R-:W-:Y:S01]  /*7c10*/  FMNMX.FTZ R9, R25, R6, !PT ;  /* 0x0000000619097209 */ /* 0x000fe20007810000 */
[----:B------:R-:W-:Y:S01]  /*7c20*/  ULOP3.LUT UR6, UR6, 0x3fff, URZ, 0xc0, !UPT ;  /* 0x00003fff06067892 */ /* 0x000fe2000f8ec03f */
[----:B------:R-:W-:Y:S01]  /*7c30*/  ISETP.GE.U32.AND P2, PT, R2, 0x180, PT ;  /* 0x000001800200780c */ /* 0x000fe20003f46070 */
[----:B------:R-:W-:Y:S01]  /*7c40*/  UMOV UR24, UR37 ;  /* 0x0000002500187c82 */ /* 0x000fe20008000000 */
[----:B------:R-:W-:Y:S01]  /*7c50*/  FMNMX.FTZ R6, R28, R9, !PT ;  /* 0x000000091c067209 */ /* 0x000fe20007810000 */
[----:B------:R-:W-:-:S03]  /*7c60*/  ULEA UR11, UR23, UR6, 0xa ;  /* 0x00000006170b7291 */ /* 0x000fc6000f8e503f */
[----:B------:R-:W-:-:S04]  /*7c70*/  FMNMX.FTZ R9, R29, R6, !PT ;  /* 0x000000061d097209 */ /* 0x000fc80007810000 */
[----:B------:R-:W-:Y:S01]  /*7c80*/  UMOV UR6, UR11 ;  /* 0x0000000b00067c82 */ /* 0x000fe20008000000 */
[----:B------:R-:W-:Y:S01]  /*7c90*/  FMNMX.FTZ R6, R32, R9, !PT ;  /* 0x0000000920067209 */ /* 0x000fe20007810000 */
[----:B------:R-:W-:Y:S01]  /*7ca0*/  HGMMA.64x64x16.F32 R88, R148, gdesc[UR4].tnspB, R88, gsb0 ;  /* 0x40e0000494587df0 */ /* 0x000fe20008000858 */
[----:B------:R-:W-:Y:S01]  /*7cb0*/  UIADD3 UR6, UR11, 0x80, URZ ;  /* 0x000000800b067890 */ /* 0x000fe2000fffe03f */
        /* <DEDUP_REMOVED lines=32> */
[----:B------:R-:W-:-:S05]  /*7ec0*/  FMNMX.FTZ R9, R85, R6, !PT ;  /* 0x0000000655097209 */ /* 0x000fca0007810000 */
[----:B------:R-:W1:Y:S02]  /*7ed0*/  SHFL.BFLY PT, R6, R9, 0x2, 0x1f ;  /* 0x0c401f0009067f89 */ /* 0x000e6400000e0000 */
[----:B-1----:R-:W-:Y:S02]  /*7ee0*/  FMNMX.FTZ R13, R9, R6, !PT ;  /* 0x00000006090d7209 */ /* 0x002fe40007810000 */
[----:B------:R-:W-:-:S03]  /*7ef0*/  FMNMX.FTZ R9, R27, R14, !PT ;  /* 0x0000000e1b097209 */ /* 0x000fc60007810000 */
[----:B------:R-:W1:Y:S01]  /*7f00*/  SHFL.BFLY PT, R6, R13, 0x1, 0x1f ;  /* 0x0c201f000d067f89 */ /* 0x000e6200000e0000 */
[----:B------:R-:W-:-:S04]  /*7f10*/  FMNMX.FTZ R14, R30, R9, !PT ;  /* 0x000000091e0e7209 */ /* 0x000fc80007810000 */
[----:B------:R-:W-:-:S04]  /*7f20*/  FMNMX.FTZ R9, R31, R14, !PT ;  /* 0x0000000e1f097209 */ /* 0x000fc80007810000 */
[----:B------:R-:W-:-:S04]  /*7f30*/  FMNMX.FTZ R14, R34, R9, !PT ;  /* 0x00000009220e7209 */ /* 0x000fc80007810000 */
[----:B------:R-:W-:-:S04]  /*7f40*/  FMNMX.FTZ R9, R35, R14, !PT ;  /* 0x0000000e23097209 */ /* 0x000fc80007810000 */
[----:B------:R-:W-:Y:S01]  /*7f50*/  FMNMX.FTZ R14, R38, R9, !PT ;  /* 0x00000009260e7209 */ /* 0x000fe20007810000 */
[----:B------:R-:W-:Y:S02]  /*7f60*/  WARPGROUP.DEPBAR.LE gsb0, 0x0 ;  /* 0x00008000000079c5 */ /* 0x000fe40000010000 */
[----:B------:R-:W-:Y:S01]  /*7f70*/  WARPGROUP.ARRIVE ;  /* 0x00000000000079c5 */ /* 0x000fe20000000000 */
[----:B------:R-:W-:Y:S02]  /*7f80*/  FMNMX.FTZ R9, R39, R14, !PT ;  /* 0x0000000e27097209 */ /* 0x000fe40007810000 */
[----:B-1----:R-:W-:Y:S02]  /*7f90*/  FMNMX.FTZ R6, R13, R6, !PT ;  /* 0x000000060d067209 */ /* 0x002fe40007810000 */
[----:B------:R-:W-:Y:S01]  /*7fa0*/  FMNMX.FTZ R14, R42, R9, !PT ;  /* 0x000000092a0e7209 */ /* 0x000fe20007810000 */
[----:B------:R-:W-:Y:S01]  /*7fb0*/  HGMMA.64x64x16.F32 R88, R140, gdesc[UR4].tnspB, R88, gsb0 ;  /* 0x40e000048c587df0 */ /* 0x000fe20008000858 */
[----:B------:R-:W-:Y:S01]  /*7fc0*/  UIADD3 UR6, UR11, 0x180, URZ ;  /* 0x000001800b067890 */ /* 0x000fe2000fffe03f */
[----:B------:R-:W-:Y:S01]  /*7fd0*/  FADD.FTZ R11, -R6, R11 ;  /* 0x0000000b060b7221 */ /* 0x000fe20000010100 */
[----:B------:R-:W-:Y:S01]  /*7fe0*/  UMOV UR7, 0x40000040 ;  /* 0x4000004000077882 */ /* 0x000fe20000000000 */
[----:B------:R-:W-:-:S02]  /*7ff0*/  FMNMX.FTZ R9, R43, R14, !PT ;  /* 0x0000000e2b097209 */ /* 0x000fc40007810000 */
[----:B------:R-:W-:Y:S01]  /*8000*/  FMUL.FTZ R12, R11, UR10 ;  /* 0x0000000a0b0c7c20 */ /* 0x000fe20008410000 */
[----:B------:R-:W-:Y:S01]  /*8010*/  FMUL.FTZ R11, R6, UR10 ;  /* 0x0000000a060b7c20 */ /* 0x000fe20008410000 */
[----:B------:R-:W-:-:S03]  /*8020*/  FMNMX.FTZ R14, R46, R9, !PT ;  /* 0x000000092e0e7209 */ /* 0x000fc60007810000 */
        /* <DEDUP_REMOVED lines=12> */
[----:B------:R-:W-:Y:S01]  /*80f0*/  MUFU.EX2 R12, R12 ;  /* 0x0000000c000c7308 */ /* 0x000fe20000000800 */
[----:B------:R-:W-:Y:S01]  /*8100*/  FMNMX.FTZ R14, R54, R9, !PT ;  /* 0x00000009360e7209 */ /* 0x000fe20007810000 */
[--C-:B------:R-:W-:Y:S01]  /*8110*/  FFMA.FTZ R144, R32, UR10, -R11.reuse ;  /* 0x0000000a20907c23 */ /* 0x100fe2000801080b */
[--C-:B------:R-:W-:Y:S01]  /*8120*/  FFMA.FTZ R15, R33, UR10, -R11.reuse ;  /* 0x0000000a210f7c23 */ /* 0x100fe2000801080b */
[--C-:B------:R-:W-:Y:S01]  /*8130*/  FFMA.FTZ R33, R41, UR10, -R11.reuse ;  /* 0x0000000a29217c23 */ /* 0x100fe2000801080b */
[----:B------:R-:W-:Y:S01]  /*8140*/  FMNMX.FTZ R9, R55, R14, !PT ;  /* 0x0000000e37097209 */ /* 0x000fe20007810000 */
[--C-:B------:R-:W-:Y:S01]  /*8150*/  FFMA.FTZ R25, R45, UR10, -R11.reuse ;  /* 0x0000000a2d197c23 */ /* 0x100fe2000801080b */
[--C-:B------:R-:W-:Y:S01]  /*8160*/  FFMA.FTZ R45, R53, UR10, -R11.reuse ;  /* 0x0000000a352d7c23 */ /* 0x100fe2000801080b */
[----:B------:R1:W2:Y:S01]  /*8170*/  MUFU.EX2 R13, R24 ;  /* 0x00000018000d7308 */ /* 0x0002a20000000800 */
[----:B------:R-:W-:Y:S01]  /*8180*/  FMNMX.FTZ R14, R58, R9, !PT ;  /* 0x000000093a0e7209 */ /* 0x000fe20007810000 */
[--C-:B------:R-:W-:Y:S01]  /*8190*/  FFMA.FTZ R41, R57, UR10, -R11.reuse ;  /* 0x0000000a39297c23 */ /* 0x100fe2000801080b */
[--C-:B------:R-:W-:Y:S01]  /*81a0*/  FFMA.FTZ R53, R65, UR10, -R11.reuse ;  /* 0x0000000a41357c23 */ /* 0x100fe2000801080b */
[--C-:B------:R-:W-:Y:S01]  /*81b0*/  FFMA.FTZ R20, R68, UR10, -R11.reuse ;  /* 0x0000000a44147c23 */ /* 0x100fe2000801080b */
[----:B------:R-:W-:Y:S01]  /*81c0*/  FMNMX.FTZ R9, R59, R14, !PT ;  /* 0x0000000e3b097209 */ /* 0x000fe20007810000 */
[--C-:B------:R-:W-:Y:S01]  /*81d0*/  FFMA.FTZ R57, R69, UR10, -R11.reuse ;  /* 0x0000000a45397c23 */ /* 0x100fe2000801080b */
[--C-:B------:R-:W-:Y:S01]  /*81e0*/  FFMA.FTZ R65, R77, UR10, -R11.reuse ;  /* 0x0000000a4d417c23 */ /* 0x100fe2000801080b */
[----:B------:R-:W3:Y:S01]  /*81f0*/  MUFU.EX2 R148, R148 ;  /* 0x0000009400947308 */ /* 0x000ee20000000800 */
[----:B------:R-:W-:Y:S01]  /*8200*/  FMNMX.FTZ R14, R62, R9, !PT ;  /* 0x000000093e0e7209 */ /* 0x000fe20007810000 */
[--C-:B-1----:R-:W-:Y:S01]  /*8210*/  FFMA.FTZ R24, R72, UR10, -R11.reuse ;  /* 0x0000000a48187c23 */ /* 0x102fe2000801080b */
[--C-:B------:R-:W-:Y:S01]  /*8220*/  FFMA.FTZ R32, R80, UR10, -R11.reuse ;  /* 0x0000000a50207c23 */ /* 0x100fe2000801080b */
[--C-:B------:R-:W-:Y:S01]  /*8230*/  FFMA.FTZ R69, R81, UR10, -R11.reuse ;  /* 0x0000000a51457c23 */ /* 0x100fe2000801080b */
[----:B------:R-:W-:Y:S01]  /*8240*/  FMNMX.FTZ R9, R63, R14, !PT ;  /* 0x0000000e3f097209 */ /* 0x000fe20007810000 */
[----:B------:R-:W-:-:S02]  /*8250*/  FFMA.FTZ R84, R84, UR10, -R11 ;  /* 0x0000000a54547c23 */ /* 0x000fc4000801080b */
[----:B------:R-:W1:Y:S01]  /*8260*/  MUFU.EX2 R150, R150 ;  /* 0x0000009600967308 */ /* 0x000e620000000800 */
[----:B------:R-:W-:Y:S01]  /*8270*/  FMNMX.FTZ R14, R66, R9, !PT ;  /* 0x00000009420e7209 */ /* 0x000fe20007810000 */
[----:B--2---:R-:W-:-:S03]  /*8280*/  FFMA.FTZ R5, R12, R5, R13 ;  /* 0x000000050c057223 */ /* 0x004fc6000001000d */
[----:B------:R-:W-:-:S03]  /*8290*/  FMNMX.FTZ R9, R67, R14, !PT ;  /* 0x0000000e43097209 */ /* 0x000fc60007810000 */
[----:B------:R-:W-:Y:S01]  /*82a0*/  MUFU.EX2 R21, R21 ;  /* 0x0000001500157308 */ /* 0x000fe20000000800 */
[----:B------:R-:W-:Y:S01]  /*82b0*/  FMNMX.FTZ R14, R70, R9, !PT ;  /* 0x00000009460e7209 */ /* 0x000fe20007810000 */
[C---:B---3--:R-:W-:Y:S01]  /*82c0*/  FADD.FTZ R5, R148.reuse, R5 ;  /* 0x0000000594057221 */ /* 0x048fe20000010000 */
[----:B------:R-:W-:Y:S02]  /*82d0*/  F2FP.F16.F32.PACK_AB R148, R148, R13 ;  /* 0x0000000d9494723e */ /* 0x000fe400000000ff */
[----:B------:R-:W-:-:S03]  /*82e0*/  FMNMX.FTZ R9, R71, R14, !PT ;  /* 0x0000000e47097209 */ /* 0x000fc60007810000 */
[----:B------:R-:W-:Y:S01]  /*82f0*/  MUFU.EX2 R144, R144 ;  /* 0x0000009000907308 */ /* 0x000fe20000000800 */
[----:B------:R-:W-:-:S04]  /*8300*/  FMNMX.FTZ R14, R74, R9, !PT ;  /* 0x000000094a0e7209 */ /* 0x000fc80007810000 */
[----:B------:R-:W-:-:S03]  /*8310*/  FMNMX.FTZ R9, R75, R14, !PT ;  /* 0x0000000e4b097209 */ /* 0x000fc60007810000 */
[----:B------:R-:W-:Y:S01]  /*8320*/  MUFU.EX2 R15, R15 ;  /* 0x0000000f000f7308 */ /* 0x000fe20000000800 */
[----:B------:R-:W-:-:S04]  /*8330*/  FMNMX.FTZ R14, R78, R9, !PT ;  /* 0x000000094e0e7209 */ /* 0x000fc80007810000 */
[----:B------:R-:W-:Y:S01]  /*8340*/  FMNMX.FTZ R9, R79, R14, !PT ;  /* 0x0000000e4f097209 */ /* 0x000fe20007810000 */
[----:B------:R-:W-:Y:S02]  /*8350*/  WARPGROUP.DEPBAR.LE gsb0, 0x0 ;  /* 0x00008000000079c5 */ /* 0x000fe40000010000 */
[----:B------:R-:W-:Y:S01]  /*8360*/  WARPGROUP.ARRIVE ;  /* 0x00000000000079c5 */ /* 0x000fe20000000000 */
[----:B------:R-:W-:Y:S01]  /*8370*/  FMNMX.FTZ R14, R82, R9, !PT ;  /* 0x00000009520e7209 */ /* 0x000fe20007810000 */
[--C-:B------:R-:W-:Y:S01]  /*8380*/  FFMA.FTZ R140, R40, UR10, -R11.reuse ;  /* 0x0000000a288c7c23 */ /* 0x100fe2000801080b */
[----:B------:R-:W-:Y:S01]  /*8390*/  MUFU.EX2 R146, R146 ;  /* 0x0000009200927308 */ /* 0x000fe20000000800 */
[----:B------:R-:W-:Y:S01]  /*83a0*/  FFMA.FTZ R142, R44, UR10, -R11 ;  /* 0x0000000a2c8e7c23 */ /* 0x000fe2000801080b */
[----:B------:R-:W-:Y:S01]  /*83b0*/  FMNMX.FTZ R9, R83, R14, !PT ;  /* 0x0000000e53097209 */ /* 0x000fe20007810000 */
[----:B------:R-:W-:Y:S01]  /*83c0*/  HGMMA.64x64x16.F32 R88, R136, gdesc[UR4].tnspB, R88, gsb0 ;  /* 0x40e0000488587df0 */ /* 0x000fe20008000858 */
[----:B------:R-:W-:Y:S01]  /*83d0*/  UIADD3 UR6, UR11, 0x200, URZ ;  /* 0x000002000b067890 */ /* 0x000fe2000fffe03f */
[----:B------:R-:W-:Y:S01]  /*83e0*/  UMOV UR7, 0x40000040 ;  /* 0x4000004000077882 */ /* 0x000fe20000000000 */
[----:B------:R-:W-:-:S02]  /*83f0*/  FMNMX.FTZ R14, R86, R9, !PT ;  /* 0x00000009560e7209 */ /* 0x000fc40007810000 */
[----:B------:R-:W-:Y:S02]  /*8400*/  MUFU.EX2 R29, R29 ;  /* 0x0000001d001d7308 */ /* 0x000fe40000000800 */
[----:B------:R-:W-:Y:S01]  /*8410*/  FMNMX.FTZ R9, R87, R14, !PT ;  /* 0x0000000e57097209 */ /* 0x000fe20007810000 */
[----:B------:R-:W-:-:S04]  /*8420*/  FFMA.FTZ R14, R64, UR10, -R11 ;  /* 0x0000000a400e7c23 */ /* 0x000fc8000801080b */
[----:B------:R-:W2:Y:S01]  /*8430*/  SHFL.BFLY PT, R28, R9, 0x2, 0x1f ;  /* 0x0c401f00091c7f89 */ /* 0x000ea200000e0000 */
[----:B------:R-:W-:Y:S08]  /*8440*/  MUFU.EX2 R140, R140 ;  /* 0x0000008c008c7308 */ /* 0x000ff00000000800 */
[----:B------:R-:W-:Y:S08]  /*8450*/  MUFU.EX2 R33, R33 ;  /* 0x0000002100217308 */ /* 0x000ff00000000800 */
[----:B------:R-:W-:Y:S01]  /*8460*/  MUFU.EX2 R142, R142 ;  /* 0x0000008e008e7308 */ /* 0x000fe20000000800 */
[----:B--2---:R-:W-:-:S07]  /*8470*/  FMNMX.FTZ R36, R9, R28, !PT ;  /* 0x0000001c09247209 */ /* 0x004fce0007810000 */
[----:B------:R-:W-:Y:S01]  /*8480*/  MUFU.EX2 R25, R25 ;  /* 0x0000001900197308 */ /* 0x000fe20000000800 */
[----:B------:R-:W-:Y:S01]  /*8490*/  FFMA.FTZ R28, R76, UR10, -R11 ;  /* 0x0000000a4c1c7c23 */ /* 0x000fe2000801080b */
[----:B------:R-:W2:Y:S06]  /*84a0*/  SHFL.BFLY PT, R9, R36, 0x1, 0x1f ;  /* 0x0c201f0024097f89 */ /* 0x000eac00000e0000 */
[----:B------:R-:W-:Y:S08]  /*84b0*/  MUFU.EX2 R37, R37 ;  /* 0x0000002500257308 */ /* 0x000ff00000000800 */
[----:B------:R-:W-:Y:S08]  /*84c0*/  MUFU.EX2 R45, R45 ;  /* 0x0000002d002d7308 */ /* 0x000ff00000000800 */
[----:B------:R-:W-:Y:S01]  /*84d0*/  MUFU.EX2 R41, R41 ;  /* 0x0000002900297308 */ /* 0x000fe20000000800 */
[----:B--2---:R-:W-:-:S07]  /*84e0*/  FMNMX.FTZ R9, R36, R9, !PT ;  /* 0x0000000924097209 */ /* 0x004fce0007810000 */
[----:B------:R-:W-:Y:S01]  /*84f0*/  MUFU.EX2 R49, R49 ;  /* 0x0000003100317308 */ /* 0x000fe20000000800 */
[C---:B------:R-:W-:Y:S01]  /*8500*/  FMUL.FTZ R40, R9.reuse, UR10 ;  /* 0x0000000a09287c20 */ /* 0x040fe20008410000 */
[----:B------:R-:W-:-:S03]  /*8510*/  FADD.FTZ R10, -R9, R10 ;  /* 0x0000000a090a7221 */ /* 0x000fc60000010100 */
[--C-:B------:R-:W-:Y:S01]  /*8520*/  FFMA.FTZ R149, R27, UR10, -R40.reuse ;  /* 0x0000000a1b957c23 */ /* 0x100fe20008010828 */
[----:B------:R-:W-:Y:S02]  /*8530*/  IMAD.U32 R27, RZ, RZ, UR39 ;  /* 0x00000027ff1b7e24 */ /* 0x000fe4000f8e00ff */
[----:B------:R-:W-:Y:S01]  /*8540*/  FMUL.FTZ R73, R10, UR10 ;  /* 0x0000000a0a497c20 */ /* 0x000fe20008410000 */
[----:B------:R-:W-:Y:S02]  /*8550*/  WARPGROUP.DEPBAR.LE gsb0, 0x0 ;  /* 0x00008000000079c5 */ /* 0x000fe40000010000 */
[----:B------:R-:W-:Y:S01]  /*8560*/  WARPGROUP.ARRIVE ;  /* 0x00000000000079c5 */ /* 0x000fe20000000000 */
[--C-:B------:R-:W-:Y:S01]  /*8570*/  FFMA.FTZ R10, R26, UR10, -R40.reuse ;  /* 0x0000000a1a0a7c23 */ /* 0x100fe20008010828 */
[----:B------:R-:W-:Y:S01]  /*8580*/  @!P1 LEA R27, R27, UR40, 0x3 ;  /* 0x000000281b1b9c11 */ /* 0x000fe2000f8e18ff */
[--C-:B------:R-:W-:Y:S01]  /*8590*/  FFMA.FTZ R26, R31, UR10, -R40.reuse ;  /* 0x0000000a1f1a7c23 */ /* 0x100fe20008010828 */
[----:B------:R-:W-:Y:S01]  /*85a0*/  MUFU.EX2 R73, R73 ;  /* 0x0000004900497308 */ /* 0x000fe20000000800 */
[----:B------:R-:W-:Y:S01]  /*85b0*/  VIADD R31, R16, 0x9 ;  /* 0x00000009101f7836 */ /* 0x000fe20000000000 */
[----:B------:R-:W-:Y:S01]  /*85c0*/  HGMMA.64x64x16.F32 R88, R132, gdesc[UR4].tnspB, R88, gsb0 ;  /* 0x40e0000484587df0 */ /* 0x000fe20008000858 */
[----:B------:R-:W-:Y:S01]  /*85d0*/  UIADD3 UR6, UR11, 0x280, URZ ;  /* 0x000002800b067890 */ /* 0x000fe2000fffe03f */
[--C-:B------:R-:W-:Y:S01]  /*85e0*/  FFMA.FTZ R151, R30, UR10, -R40.reuse ;  /* 0x0000000a1e977c23 */ /* 0x100fe20008010828 */
[----:B------:R-:W-:Y:S01]  /*85f0*/  UMOV UR7, 0x40000040 ;  /* 0x4000004000077882 */ /* 0x000fe20000000000 */
[----:B------:R-:W-:Y:S01]  /*8600*/  @!P1 VIADD R27, R27, 0x16840 ;  /* 0x000168401b1b9836 */ /* 0x000fe20000000000 */
[----:B------:R-:W-:Y:S01]  /*8610*/  SEL R31, R31, 0x9, !P2 ;  /* 0x000000091f1f7807 */ /* 0x000fe20005000000 */
[----:B------:R-:W2:Y:S01]  /*8620*/  MUFU.EX2 R10, R10 ;  /* 0x0000000a000a7308 */ /* 0x000ea20000000800 */
[--C-:B------:R-:W-:Y:S01]  /*8630*/  FFMA.FTZ R145, R34, UR10, -R40.reuse ;  /* 0x0000000a22917c23 */ /* 0x100fe20008010828 */
[--C-:B------:R-:W-:Y:S01]  /*8640*/  FFMA.FTZ R30, R35, UR10, -R40.reuse ;  /* 0x0000000a231e7c23 */ /* 0x100fe20008010828 */
[----:B------:R-:W-:Y:S01]  /*8650*/  @!P1 PRMT R27, RZ, 0x654, R27 ;  /* 0x00000654ff1b9816 */ /* 0x000fe2000000001b */
[--C-:B------:R-:W-:Y:S01]  /*8660*/  FFMA.FTZ R147, R38, UR10, -R40.reuse ;  /* 0x0000000a26937c23 */ /* 0x100fe20008010828 */
[--C-:B------:R-:W-:Y:S01]  /*8670*/  FFMA.FTZ R137, R50, UR10, -R40.reuse ;  /* 0x0000000a32897c23 */ /* 0x100fe20008010828 */
[--C-:B------:R-:W-:Y:S01]  /*8680*/  FFMA.FTZ R34, R39, UR10, -R40.reuse ;  /* 0x0000000a27227c23 */ /* 0x100fe20008010828 */
[----:B------:R-:W-:Y:S01]  /*8690*/  FFMA.FTZ R138, R52, UR10, -R11 ;  /* 0x0000000a348a7c23 */ /* 0x000fe2000801080b */
[----:B------:R-:W3:Y:S01]  /*86a0*/  MUFU.EX2 R149, R149 ;  /* 0x0000009500957308 */ /* 0x000ee20000000800 */
[----:B-1----:R-:W-:Y:S01]  /*86b0*/  FADD.FTZ R52, R150, R5 ;  /* 0x0000000596347221 */ /* 0x002fe20000010000 */
[--C-:B------:R-:W-:Y:S01]  /*86c0*/  FFMA.FTZ R141, R42, UR10, -R40.reuse ;  /* 0x0000000a2a8d7c23 */ /* 0x100fe20008010828 */
[--C-:B------:R-:W-:Y:S01]  /*86d0*/  FFMA.FTZ R38, R43, UR10, -R40.reuse ;  /* 0x0000000a2b267c23 */ /* 0x100fe20008010828 */
[--C-:B------:R-:W-:Y:S01]  /*86e0*/  FFMA.FTZ R143, R46, UR10, -R40.reuse ;  /* 0x0000000a2e8f7c23 */ /* 0x100fe20008010828 */
[--C-:B------:R-:W-:Y:S01]  /*86f0*/  FFMA.FTZ R139, R54, UR10, -R40.reuse ;  /* 0x0000000a368b7c23 */ /* 0x100fe20008010828 */
[----:B------:R-:W-:Y:S01]  /*8700*/  FFMA.FTZ R42, R47, UR10, -R40 ;  /* 0x0000000a2f2a7c23 */ /* 0x000fe20008010828 */
[----:B------:R-:W-:Y:S01]  /*8710*/  FFMA.FTZ R136, R48, UR10, -R11 ;  /* 0x0000000a30887c23 */ /* 0x000fe2000801080b */
[----:B------:R-:W1:Y:S01]  /*8720*/  MUFU.EX2 R151, R151 ;  /* 0x0000009700977308 */ /* 0x000e620000000800 */
[----:B--2---:R-:W-:Y:S01]  /*8730*/  FFMA.FTZ R4, R73, R4, R10 ;  /* 0x0000000449047223 */ /* 0x004fe2000001000a */
[--C-:B------:R-:W-:Y:S01]  /*8740*/  FFMA.FTZ R44, R51, UR10, -R40.reuse ;  /* 0x0000000a332c7c23 */ /* 0x100fe20008010828 */
[--C-:B------:R-:W-:Y:S01]  /*8750*/  FFMA.FTZ R46, R55, UR10, -R40.reuse ;  /* 0x0000000a372e7c23 */ /* 0x100fe20008010828 */
[--C-:B------:R-:W-:Y:S01]  /*8760*/  FFMA.FTZ R48, R59, UR10, -R40.reuse ;  /* 0x0000000a3b307c23 */ /* 0x100fe20008010828 */
[--C-:B------:R-:W-:Y:S01]  /*8770*/  FFMA.FTZ R75, R75, UR10, -R40.reuse ;  /* 0x0000000a4b4b7c23 */ /* 0x100fe20008010828 */
[--C-:B------:R-:W-:Y:S01]  /*8780*/  FFMA.FTZ R78, R78, UR10, -R40.reuse ;  /* 0x0000000a4e4e7c23 */ /* 0x100fe20008010828 */
[----:B------:R-:W-:Y:S01]  /*8790*/  FFMA.FTZ R79, R79, UR10, -R40 ;  /* 0x0000000a4f4f7c23 */ /* 0x000fe20008010828 */
[----:B------:R-:W2:Y:S01]  /*87a0*/  MUFU.EX2 R26, R26 ;  /* 0x0000001a001a7308 */ /* 0x000ea20000000800 */
[----:B---3--:R-:W-:Y:S01]  /*87b0*/  FADD.FTZ R50, R149, R4 ;  /* 0x0000000495327221 */ /* 0x008fe20000010000 */
[--C-:B------:R-:W-:Y:S01]  /*87c0*/  FFMA.FTZ R4, R63, UR10, -R40.reuse ;  /* 0x0000000a3f047c23 */ /* 0x100fe20008010828 */
[----:B------:R-:W-:Y:S01]  /*87d0*/  F2FP.F16.F32.PACK_AB R149, R149, R10 ;  /* 0x0000000a9595723e */ /* 0x000fe200000000ff */
[--C-:B------:R-:W-:Y:S01]  /*87e0*/  FFMA.FTZ R82, R82, UR10, -R40.reuse ;  /* 0x0000000a52527c23 */ /* 0x100fe20008010828 */
[--C-:B------:R-:W-:Y:S01]  /*87f0*/  FFMA.FTZ R83, R83, UR10, -R40.reuse ;  /* 0x0000000a53537c23 */ /* 0x100fe20008010828 */
[----:B------:R-:W-:Y:S01]  /*8800*/  FFMA.FTZ R86, R86, UR10, -R40 ;  /* 0x0000000a56567c23 */ /* 0x000fe20008010828 */
[C---:B------:R-:W-:Y:S01]  /*8810*/  ISETP.GT.AND P2, PT, R8.reuse, UR21, PT ;  /* 0x0000001508007c0c */ /* 0x040fe2000bf44270 */
[----:B------:R-:W3:Y:S01]  /*8820*/  MUFU.EX2 R145, R145 ;  /* 0x0000009100917308 */ /* 0x000ee20000000800 */
[----:B-1----:R-:W-:Y:S01]  /*8830*/  FADD.FTZ R5, R151, R50 ;  /* 0x0000003297057221 */ /* 0x002fe20000010000 */
[----:B------:R-:W-:Y:S01]  /*8840*/  F2FP.F16.F32.PACK_AB R150, R21, R150 ;  /* 0x000000961596723e */ /* 0x000fe200000000ff */
[----:B------:R-:W-:-:S05]  /*8850*/  VIADD R8, R8, 0xffffffff ;  /* 0xffffffff08087836 */ /* 0x000fca0000000000 */
[----:B------:R-:W1:Y:S01]  /*8860*/  MUFU.EX2 R30, R30 ;  /* 0x0000001e001e7308 */ /* 0x000e620000000800 */
[C---:B--2---:R-:W-:Y:S01]  /*8870*/  FADD.FTZ R50, R26.reuse, R5 ;  /* 0x000000051a327221 */ /* 0x044fe20000010000 */
[----:B------:R-:W-:-:S06]  /*8880*/  F2FP.F16.F32.PACK_AB R151, R26, R151 ;  /* 0x000000971a97723e */ /* 0x000fcc00000000ff */
[----:B------:R-:W2:Y:S01]  /*8890*/  MUFU.EX2 R147, R147 ;  /* 0x0000009300937308 */ /* 0x000ea20000000800 */
[----:B---3--:R-:W-:Y:S01]  /*88a0*/  FADD.FTZ R5, R145, R50 ;  /* 0x0000003291057221 */ /* 0x008fe20000010000 */
[----:B------:R-:W-:-:S06]  /*88b0*/  FFMA.FTZ R50, R67, UR10, -R40 ;  /* 0x0000000a43327c23 */ /* 0x000fcc0008010828 */
[----:B------:R-:W3:Y:S01]  /*88c0*/  MUFU.EX2 R34, R34 ;  /* 0x0000002200227308 */ /* 0x000ee20000000800 */
[C---:B-1----:R-:W-:Y:S01]  /*88d0*/  FADD.FTZ R54, R30.reuse, R5 ;  /* 0x000000051e367221 */ /* 0x042fe20000010000 */
[----:B------:R-:W-:-:S06]  /*88e0*/  F2FP.F16.F32.PACK_AB R145, R30, R145 ;  /* 0x000000911e91723e */ /* 0x000fcc00000000ff */
[----:B------:R-:W1:Y:S01]  /*88f0*/  MUFU.EX2 R141, R141 ;  /* 0x0000008d008d7308 */ /* 0x000e620000000800 */
[----:B--2---:R-:W-:Y:S01]  /*8900*/  FADD.FTZ R5, R147, R54 ;  /* 0x0000003693057221 */ /* 0x004fe20000010000 */
[----:B------:R-:W-:Y:S02]  /*8910*/  WARPGROUP.DEPBAR.LE gsb0, 0x0 ;  /* 0x00008000000079c5 */ /* 0x000fe40000010000 */
[----:B------:R-:W-:-:S04]  /*8920*/  WARPGROUP.ARRIVE ;  /* 0x00000000000079c5 */ /* 0x000fc80000000000 */
[----:B------:R-:W2:Y:S01]  /*8930*/  MUFU.EX2 R38, R38 ;  /* 0x0000002600267308 */ /* 0x000ea20000000800 */
[----:B------:R-:W-:Y:S01]  /*8940*/  FFMA.FTZ R132, R56, UR10, -R11 ;  /* 0x0000000a38847c23 */ /* 0x000fe2000801080b */
[----:B---3--:R-:W-:Y:S01]  /*8950*/  FADD.FTZ R54, R34, R5 ;  /* 0x0000000522367221 */ /* 0x008fe20000010000 */
[----:B------:R-:W-:Y:S01]  /*8960*/  FFMA.FTZ R133, R58, UR10, -R40 ;  /* 0x0000000a3a857c23 */ /* 0x000fe20008010828 */
[--C-:B------:R-:W-:Y:S01]  /*8970*/  FFMA.FTZ R134, R60, UR10, -R11.reuse ;  /* 0x0000000a3c867c23 */ /* 0x100fe2000801080b */
[----:B------:R-:W-:Y:S01]  /*8980*/  HGMMA.64x64x16.F32 R88, R128, gdesc[UR4].tnspB, R88, gsb0 ;  /* 0x40e0000480587df0 */ /* 0x000fe20008000858 */
[----:B------:R-:W-:Y:S01]  /*8990*/  UIADD3 UR6, UR11, 0x300, URZ ;  /* 0x000003000b067890 */ /* 0x000fe2000fffe03f */
[----:B-1----:R-:W-:Y:S01]  /*89a0*/  FADD.FTZ R5, R141, R54 ;  /* 0x000000368d057221 */ /* 0x002fe20000010000 */
[----:B------:R-:W-:Y:S01]  /*89b0*/  UMOV UR7, 0x40000040 ;  /* 0x4000004000077882 */ /* 0x000fe20000000000 */
[----:B------:R-:W1:Y:S01]  /*89c0*/  MUFU.EX2 R143, R143 ;  /* 0x0000008f008f7308 */ /* 0x000e620000000800 */
[----:B------:R-:W-:Y:S01]  /*89d0*/  FFMA.FTZ R135, R62, UR10, -R40 ;  /* 0x0000000a3e877c23 */ /* 0x000fe20008010828 */
[----:B------:R-:W-:Y:S01]  /*89e0*/  FFMA.FTZ R11, R85, UR10, -R11 ;  /* 0x0000000a550b7c23 */ /* 0x000fe2000801080b */
[----:B------:R-:W-:-:S05]  /*89f0*/  F2FP.F16.F32.PACK_AB R147, R34, R147 ;  /* 0x000000932293723e */ /* 0x000fca00000000ff */
[----:B------:R-:W3:Y:S01]  /*8a00*/  MUFU.EX2 R42, R42 ;  /* 0x0000002a002a7308 */ /* 0x000ee20000000800 */
[C---:B--2---:R-:W-:Y:S01]  /*8a10*/  FADD.FTZ R54, R38.reuse, R5 ;  /* 0x0000000526367221 */ /* 0x044fe20000010000 */
[----:B------:R-:W-:-:S06]  /*8a20*/  F2FP.F16.F32.PACK_AB R141, R38, R141 ;  /* 0x0000008d268d723e */ /* 0x000fcc00000000ff */
[----:B------:R-:W-:Y:S01]  /*8a30*/  MUFU.EX2 R136, R136 ;  /* 0x0000008800887308 */ /* 0x000fe20000000800 */
[----:B-1----:R-:W-:-:S07]  /*8a40*/  FADD.FTZ R5, R143, R54 ;  /* 0x000000368f057221 */ /* 0x002fce0000010000 */
[----:B------:R-:W1:Y:S01]  /*8a50*/  MUFU.EX2 R137, R137 ;  /* 0x0000008900897308 */ /* 0x000e620000000800 */
[C---:B---3--:R-:W-:Y:S01]  /*8a60*/  FADD.FTZ R54, R42.reuse, R5 ;  /* 0x000000052a367221 */ /* 0x048fe20000010000 */
[----:B------:R-:W-:-:S06]  /*8a70*/  F2FP.F16.F32.PACK_AB R143, R42, R143 ;  /* 0x0000008f2a8f723e */ /* 0x000fcc00000000ff */
[----:B------:R-:W2:Y:S08]  /*8a80*/  MUFU.EX2 R44, R44 ;  /* 0x0000002c002c7308 */ /* 0x000eb00000000800 */
[----:B------:R-:W-:Y:S01]  /*8a90*/  MUFU.EX2 R138, R138 ;  /* 0x0000008a008a7308 */ /* 0x000fe20000000800 */
[----:B-1----:R-:W-:-:S07]  /*8aa0*/  FADD.FTZ R5, R137, R54 ;  /* 0x0000003689057221 */ /* 0x002fce0000010000 */
[----:B------:R-:W1:Y:S01]  /*8ab0*/  MUFU.EX2 R139, R139 ;  /* 0x0000008b008b7308 */ /* 0x000e620000000800 */
[C---:B--2---:R-:W-:Y:S01]  /*8ac0*/  FADD.FTZ R54, R44.reuse, R5 ;  /* 0x000000052c367221 */ /* 0x044fe20000010000 */
[----:B------:R-:W-:-:S06]  /*8ad0*/  F2FP.F16.F32.PACK_AB R137, R44, R137 ;  /* 0x000000892c89723e */ /* 0x000fcc00000000ff */
[----:B------:R-:W2:Y:S08]  /*8ae0*/  MUFU.EX2 R46, R46 ;  /* 0x0000002e002e7308 */ /* 0x000eb00000000800 */
[----:B------:R-:W-:Y:S01]  /*8af0*/  MUFU.EX2 R132, R132 ;  /* 0x0000008400847308 */ /* 0x000fe20000000800 */
[----:B-1----:R-:W-:-:S07]  /*8b00*/  FADD.FTZ R5, R139, R54 ;  /* 0x000000368b057221 */ /* 0x002fce0000010000 */
[----:B------:R-:W1:Y:S01]  /*8b10*/  MUFU.EX2 R133, R133 ;  /* 0x0000008500857308 */ /* 0x000e620000000800 */
[----:B--2---:R-:W-:Y:S01]  /*8b20*/  FADD.FTZ R26, R46, R5 ;  /* 0x000000052e1a7221 */ /* 0x004fe20000010000 */
[----:B------:R-:W-:Y:S02]  /*8b30*/  WARPGROUP.DEPBAR.LE gsb0, 0x0 ;  /* 0x00008000000079c5 */ /* 0x000fe40000010000 */
[----:B------:R-:W-:Y:S01]  /*8b40*/  WARPGROUP.ARRIVE ;  /* 0x00000000000079c5 */ /* 0x000fe20000000000 */
[--C-:B------:R-:W-:Y:S01]  /*8b50*/  FFMA.FTZ R129, R66, UR10, -R40.reuse ;  /* 0x0000000a42817c23 */ /* 0x100fe20008010828 */
[----:B------:R-:W-:Y:S01]  /*8b60*/  FFMA.FTZ R131, R70, UR10, -R40 ;  /* 0x0000000a46837c23 */ /* 0x000fe20008010828 */
[----:B------:R-:W-:Y:S01]  /*8b70*/  F2FP.F16.F32.PACK_AB R139, R46, R139 ;  /* 0x0000008b2e8b723e */ /* 0x000fe200000000ff */
[----:B------:R-:W2:Y:S02]  /*8b80*/  MUFU.EX2 R48, R48 ;  /* 0x0000003000307308 */ /* 0x000ea40000000800 */
[----:B------:R-:W-:Y:S01]  /*8b90*/  HGMMA.64x64x16.F32 R88, R124, gdesc[UR4].tnspB, R88, gsb0 ;  /* 0x40e000047c587df0 */ /* 0x000fe20008000858 */
[----:B------:R-:W-:Y:S01]  /*8ba0*/  UIADD3 UR6, UR11, 0x380, URZ ;  /* 0x000003800b067890 */ /* 0x000fe2000fffe03f */
[----:B------:R-:W-:-:S04]  /*8bb0*/  UMOV UR7, 0x40000040 ;  /* 0x4000004000077882 */ /* 0x000fc80000000000 */
        /* <DEDUP_REMOVED lines=12> */
[----:B------:R-:W3:Y:S01]  /*8c80*/  MUFU.EX2 R50, R50 ;  /* 0x0000003200327308 */ /* 0x000ee20000000800 */
[----:B-1----:R-:W-:-:S07]  /*8c90*/  FADD.FTZ R5, R129, R26 ;  /* 0x0000001a81057221 */ /* 0x002fce0000010000 */
[----:B------:R-:W-:Y:S01]  /*8ca0*/  MUFU.EX2 R20, R20 ;  /* 0x0000001400147308 */ /* 0x000fe20000000800 */
[----:B--2---:R-:W-:-:S07]  /*8cb0*/  F2FP.F16.F32.PACK_AB R128, R53, R14 ;  /* 0x0000000e3580723e */ /* 0x004fce00000000ff */
[----:B------:R-:W1:Y:S01]  /*8cc0*/  MUFU.EX2 R131, R131 ;  /* 0x0000008300837308 */ /* 0x000e620000000800 */
[C---:B---3--:R-:W-:Y:S01]  /*8cd0*/  FADD.FTZ R26, R50.reuse, R5 ;  /* 0x00000005321a7221 */ /* 0x048fe20000010000 */
[----:B------:R-:W-:Y:S01]  /*8ce0*/  F2FP.F16.F32.PACK_AB R129, R50, R129 ;  /* 0x000000813281723e */ /* 0x000fe200000000ff */
[----:B------:R-:W-:Y:S02]  /*8cf0*/  WARPGROUP.DEPBAR.LE gsb0, 0x0 ;  /* 0x00008000000079c5 */ /* 0x000fe40000010000 */
[----:B------:R-:W-:Y:S01]  /*8d00*/  WARPGROUP.ARRIVE ;  /* 0x00000000000079c5 */ /* 0x000fe20000000000 */
[----:B------:R-:W-:Y:S02]  /*8d10*/  FFMA.FTZ R125, R74, UR10, -R40 ;  /* 0x0000000a4a7d7c23 */ /* 0x000fe40008010828 */
[----:B------:R-:W2:Y:S03]  /*8d20*/  MUFU.EX2 R57, R57 ;  /* 0x0000003900397308 */ /* 0x000ea60000000800 */
[----:B------:R-:W-:Y:S01]  /*8d30*/  HGMMA.64x64x16.F32 R88, R120, gdesc[UR4].tnspB, R88, gsb0 ;  /* 0x40e0000478587df0 */ /* 0x000fe20008000858 */
[----:B-1----:R-:W-:-:S04]  /*8d40*/  FADD.FTZ R5, R131, R26 ;  /* 0x0000001a83057221 */ /* 0x002fc80000010000 */
[----:B------:R-:W-:Y:S08]  /*8d50*/  MUFU.EX2 R24, R24 ;  /* 0x0000001800187308 */ /* 0x000ff00000000800 */
[----:B------:R-:W-:Y:S01]  /*8d60*/  MUFU.EX2 R125, R125 ;  /* 0x0000007d007d7308 */ /* 0x000fe20000000800 */
[----:B--2---:R-:W-:-:S07]  /*8d70*/  F2FP.F16.F32.PACK_AB R130, R57, R20 ;  /* 0x000000143982723e */ /* 0x004fce00000000ff */
[----:B------:R-:W1:Y:S08]  /*8d80*/  MUFU.EX2 R61, R61 ;  /* 0x0000003d003d7308 */ /* 0x000e700000000800 */
[----:B------:R-:W-:Y:S08]  /*8d90*/  MUFU.EX2 R28, R28 ;  /* 0x0000001c001c7308 */ /* 0x000ff00000000800 */
[----:B------:R-:W-:Y:S01]  /*8da0*/  MUFU.EX2 R78, R78 ;  /* 0x0000004e004e7308 */ /* 0x000fe20000000800 */
[----:B-1----:R-:W-:-:S07]  /*8db0*/  F2FP.F16.F32.PACK_AB R124, R61, R24 ;  /* 0x000000183d7c723e */ /* 0x002fce00000000ff */
[----:B------:R-:W1:Y:S08]  /*8dc0*/  MUFU.EX2 R65, R65 ;  /* 0x0000004100417308 */ /* 0x000e700000000800 */
[----:B------:R-:W2:Y:S08]  /*8dd0*/  MUFU.EX2 R79, R79 ;  /* 0x0000004f004f7308 */ /* 0x000eb00000000800 */
[----:B------:R-:W-:Y:S01]  /*8de0*/  MUFU.EX2 R32, R32 ;  /* 0x0000002000207308 */ /* 0x000fe20000000800 */
[----:B-1----:R-:W-:-:S07]  /*8df0*/  F2FP.F16.F32.PACK_AB R126, R65, R28 ;  /* 0x0000001c417e723e */ /* 0x002fce00000000ff */
[----:B------:R-:W-:Y:S01]  /*8e00*/  MUFU.EX2 R82, R82 ;  /* 0x0000005200527308 */ /* 0x000fe20000000800 */
[----:B--2---:R-:W-:-:S07]  /*8e10*/  F2FP.F16.F32.PACK_AB R127, R79, R78 ;  /* 0x0000004e4f7f723e */ /* 0x004fce00000000ff */
[----:B------:R-:W1:Y:S01]  /*8e20*/  MUFU.EX2 R69, R69 ;  /* 0x0000004500457308 */ /* 0x000e620000000800 */
[----:B------:R-:W-:Y:S02]  /*8e30*/  WARPGROUP.DEPBAR.LE gsb0, 0x0 ;  /* 0x00008000000079c5 */ /* 0x000fe40000010000 */
[----:B------:R2:W-:Y:S06]  /*8e40*/  BAR.ARV R31, 0x100 ;  /* 0x0004001f0000751d */ /* 0x0005ec0000002000 */
[----:B------:R3:W-:Y:S01]  /*8e50*/  @!P1 SYNCS.ARRIVE.TRANS64.RED.A1T0 RZ, [R27+URZ], RZ ;  /* 0x000000ff1bff99a7 */ /* 0x0007e2000810043f */
[----:B------:R-:W4:Y:S01]  /*8e60*/  MUFU.EX2 R83, R83 ;  /* 0x0000005300537308 */ /* 0x000f220000000800 */
[-C--:B------:R-:W-:Y:S01]  /*8e70*/  FMUL.FTZ R88, R88, R12.reuse ;  /* 0x0000000c58587220 */ /* 0x080fe20000410000 */
[-C--:B------:R-:W-:Y:S01]  /*8e80*/  FMUL.FTZ R89, R89, R12.reuse ;  /* 0x0000000c59597220 */ /* 0x080fe20000410000 */
[-C--:B------:R-:W-:Y:S01]  /*8e90*/  FMUL.FTZ R92, R92, R12.reuse ;  /* 0x0000000c5c5c7220 */ /* 0x080fe20000410000 */
[-C--:B------:R-:W-:Y:S01]  /*8ea0*/  FMUL.FTZ R93, R93, R12.reuse ;  /* 0x0000000c5d5d7220 */ /* 0x080fe20000410000 */
[----:B------:R-:W-:Y:S01]  /*8eb0*/  FMUL.FTZ R96, R96, R12 ;  /* 0x0000000c60607220 */ /* 0x000fe20000410000 */
[----:B-1----:R-:W-:Y:S01]  /*8ec0*/  F2FP.F16.F32.PACK_AB R120, R69, R32 ;  /* 0x000000204578723e */ /* 0x002fe200000000ff */
[----:B---3--:R-:W-:Y:S01]  /*8ed0*/  IMAD.U32 R27, RZ, RZ, UR23 ;  /* 0x00000017ff1b7e24 */ /* 0x008fe2000f8e00ff */
        /* <DEDUP_REMOVED lines=9> */
[----:B------:R-:W-:Y:S01]  /*8f70*/  @!P1 VIADD R27, R27, 0x16860 ;  /* 0x000168601b1b9836 */ /* 0x000fe20000000000 */
[----:B----4-:R-:W-:Y:S01]  /*8f80*/  F2FP.F16.F32.PACK_AB R121, R83, R82 ;  /* 0x000000525379723e */ /* 0x010fe200000000ff */
[-C--:B------:R-:W-:Y:S01]  /*8f90*/  FMUL.FTZ R108, R108, R12.reuse ;  /* 0x0000000c6c6c7220 */ /* 0x080fe20000410000 */
[-C--:B------:R-:W-:Y:S01]  /*8fa0*/  FMUL.FTZ R109, R109, R12.reuse ;  /* 0x0000000c6d6d7220 */ /* 0x080fe20000410000 */
[-C--:B------:R-:W-:Y:S01]  /*8fb0*/  FMUL.FTZ R112, R112, R12.reuse ;  /* 0x0000000c70707220 */ /* 0x080fe20000410000 */
[----:B--2---:R-:W-:Y:S01]  /*8fc0*/  @!P1 PRMT R31, RZ, 0x654, R27 ;  /* 0x00000654ff1f9816 */ /* 0x004fe2000000001b */
[----:B------:R-:W-:Y:S01]  /*8fd0*/  FADD.FTZ R27, R21, R52 ;  /* 0x00000034151b7221 */ /* 0x000fe20000010000 */
[----:B------:R-:W1:Y:S01]  /*8fe0*/  MUFU.EX2 R11, R11 ;  /* 0x0000000b000b7308 */ /* 0x000e620000000800 */
[----:B------:R-:W-:Y:S01]  /*8ff0*/  FMUL.FTZ R113, R113, R12 ;  /* 0x0000000c71717220 */ /* 0x000fe20000410000 */
[----:B------:R2:W-:Y:S01]  /*9000*/  @!P1 SYNCS.ARRIVE.TRANS64.RED.A1T0 RZ, [R31+URZ], RZ ;  /* 0x000000ff1fff99a7 */ /* 0x0005e2000810043f */
[----:B------:R-:W-:Y:S01]  /*9010*/  FADD.FTZ R52, R144, R27 ;  /* 0x0000001b90347221 */ /* 0x000fe20000010000 */
[----:B------:R-:W-:Y:S01]  /*9020*/  F2FP.F16.F32.PACK_AB R144, R15, R144 ;  /* 0x000000900f90723e */ /* 0x000fe200000000ff */
[-C--:B------:R-:W-:Y:S01]  /*9030*/  FMUL.FTZ R116, R116, R12.reuse ;  /* 0x0000000c74747220 */ /* 0x080fe20000410000 */
[----:B------:R-:W-:Y:S01]  /*9040*/  FMUL.FTZ R117, R117, R12 ;  /* 0x0000000c75757220 */ /* 0x000fe20000410000 */
[----:B------:R-:W-:Y:S01]  /*9050*/  FADD.FTZ R27, R15, R52 ;  /* 0x000000340f1b7221 */ /* 0x000fe20000010000 */
[--C-:B------:R-:W-:Y:S01]  /*9060*/  FFMA.FTZ R52, R71, UR10, -R40.reuse ;  /* 0x0000000a47347c23 */ /* 0x100fe20008010828 */
[----:B------:R-:W-:Y:S01]  /*9070*/  FFMA.FTZ R40, R87, UR10, -R40 ;  /* 0x0000000a57287c23 */ /* 0x000fe20008010828 */
[-C--:B------:R-:W-:Y:S01]  /*9080*/  FMUL.FTZ R90, R90, R73.reuse ;  /* 0x000000495a5a7220 */ /* 0x080fe20000410000 */
[----:B------:R-:W-:Y:S01]  /*9090*/  FADD.FTZ R56, R146, R27 ;  /* 0x0000001b92387221 */ /* 0x000fe20000010000 */
[----:B------:R-:W-:Y:S01]  /*90a0*/  F2FP.F16.F32.PACK_AB R146, R29, R146 ;  /* 0x000000921d92723e */ /* 0x000fe200000000ff */
[----:B------:R-:W-:Y:S01]  /*90b0*/  MUFU.EX2 R123, R40 ;  /* 0x00000028007b7308 */ /* 0x000fe20000000800 */
[-C--:B------:R-:W-:Y:S01]  /*90c0*/  FMUL.FTZ R91, R91, R73.reuse ;  /* 0x000000495b5b7220 */ /* 0x080fe20000410000 */
[----:B------:R-:W-:Y:S01]  /*90d0*/  FADD.FTZ R27, R29, R56 ;  /* 0x000000381d1b7221 */ /* 0x000fe20000010000 */
[-C--:B------:R-:W-:Y:S01]  /*90e0*/  FMUL.FTZ R94, R94, R73.reuse ;  /* 0x000000495e5e7220 */ /* 0x080fe20000410000 */
[----:B-1----:R-:W-:Y:S01]  /*90f0*/  F2FP.F16.F32.PACK_AB R122, R11, R36 ;  /* 0x000000240b7a723e */ /* 0x002fe200000000ff */
[-C--:B------:R-:W-:Y:S01]  /*9100*/  FMUL.FTZ R95, R95, R73.reuse ;  /* 0x000000495f5f7220 */ /* 0x080fe20000410000 */
[----:B------:R-:W-:Y:S01]  /*9110*/  FADD.FTZ R56, R140, R27 ;  /* 0x0000001b8c387221 */ /* 0x000fe20000010000 */
[C---:B------:R-:W-:Y:S01]  /*9120*/  F2FP.F16.F32.PACK_AB R140, R33.reuse, R140 ;  /* 0x0000008c218c723e */ /* 0x040fe200000000ff */
[----:B------:R-:W1:Y:S01]  /*9130*/  MUFU.EX2 R52, R52 ;  /* 0x0000003400347308 */ /* 0x000e620000000800 */
[-C--:B------:R-:W-:Y:S01]  /*9140*/  FMUL.FTZ R98, R98, R73.reuse ;  /* 0x0000004962627220 */ /* 0x080fe20000410000 */
[----:B------:R-:W-:Y:S01]  /*9150*/  FADD.FTZ R27, R33, R56 ;  /* 0x00000038211b7221 */ /* 0x000fe20000010000 */
[-C--:B------:R-:W-:Y:S01]  /*9160*/  FMUL.FTZ R99, R99, R73.reuse ;  /* 0x0000004963637220 */ /* 0x080fe20000410000 */
[-C--:B------:R-:W-:Y:S01]  /*9170*/  FMUL.FTZ R102, R102, R73.reuse ;  /* 0x0000004966667220 */ /* 0x080fe20000410000 */
[-C--:B------:R-:W-:Y:S01]  /*9180*/  FMUL.FTZ R103, R103, R73.reuse ;  /* 0x0000004967677220 */ /* 0x080fe20000410000 */
[----:B------:R-:W-:Y:S01]  /*9190*/  FADD.FTZ R56, R142, R27 ;  /* 0x0000001b8e387221 */ /* 0x000fe20000010000 */
[----:B------:R-:W-:Y:S01]  /*91a0*/  F2FP.F16.F32.PACK_AB R142, R25, R142 ;  /* 0x0000008e198e723e */ /* 0x000fe200000000ff */
[-C--:B------:R-:W-:Y:S01]  /*91b0*/  FMUL.FTZ R106, R106, R73.reuse ;  /* 0x000000496a6a7220 */ /* 0x080fe20000410000 */
[-C--:B------:R-:W-:Y:S01]  /*91c0*/  FMUL.FTZ R107, R107, R73.reuse ;  /* 0x000000496b6b7220 */ /* 0x080fe20000410000 */
[----:B------:R-:W-:Y:S01]  /*91d0*/  FADD.FTZ R27, R25, R56 ;  /* 0x00000038191b7221 */ /* 0x000fe20000010000 */
[-C--:B------:R-:W-:Y:S01]  /*91e0*/  FMUL.FTZ R110, R110, R73.reuse ;  /* 0x000000496e6e7220 */ /* 0x080fe20000410000 */
[-C--:B------:R-:W-:Y:S01]  /*91f0*/  FMUL.FTZ R111, R111, R73.reuse ;  /* 0x000000496f6f7220 */ /* 0x080fe20000410000 */
[-C--:B------:R-:W-:Y:S01]  /*9200*/  FMUL.FTZ R114, R114, R73.reuse ;  /* 0x0000004972727220 */ /* 0x080fe20000410000 */
[----:B------:R-:W-:Y:S01]  /*9210*/  FADD.FTZ R56, R136, R27 ;  /* 0x0000001b88387221 */ /* 0x000fe20000010000 */
[----:B------:R-:W-:Y:S01]  /*9220*/  F2FP.F16.F32.PACK_AB R136, R37, R136 ;  /* 0x000000882588723e */ /* 0x000fe200000000ff */
[----:B------:R-:W-:Y:S01]  /*9230*/  FMUL.FTZ R115, R115, R73 ;  /* 0x0000004973737220 */ /* 0x000fe20000410000 */
[C---:B-1----:R-:W-:Y:S01]  /*9240*/  FADD.FTZ R26, R52.reuse, R5 ;  /* 0x00000005341a7221 */ /* 0x042fe20000010000 */
[----:B------:R-:W-:Y:S01]  /*9250*/  FADD.FTZ R13, R37, R56 ;  /* 0x00000038250d7221 */ /* 0x000fe20000010000 */
[----:B------:R-:W-:Y:S01]  /*9260*/  F2FP.F16.F32.PACK_AB R131, R52, R131 ;  /* 0x000000833483723e */ /* 0x000fe200000000ff */
[-C--:B------:R-:W-:Y:S01]  /*9270*/  FMUL.FTZ R118, R118, R73.reuse ;  /* 0x0000004976767220 */ /* 0x080fe20000410000 */
[----:B------:R-:W-:Y:S01]  /*9280*/  FADD.FTZ R5, R125, R26 ;  /* 0x0000001a7d057221 */ /* 0x000fe20000010000 */
[----:B------:R-:W-:Y:S01]  /*9290*/  FADD.FTZ R10, R138, R13 ;  /* 0x0000000d8a0a7221 */ /* 0x000fe20000010000 */
[----:B------:R-:W-:Y:S01]  /*92a0*/  F2FP.F16.F32.PACK_AB R138, R45, R138 ;  /* 0x0000008a2d8a723e */ /* 0x000fe200000000ff */
[----:B------:R-:W-:-:S02]  /*92b0*/  FMUL.FTZ R119, R119, R73 ;  /* 0x0000004977777220 */ /* 0x000fc40000410000 */
[----:B------:R-:W-:Y:S02]  /*92c0*/  FADD.FTZ R13, R45, R10 ;  /* 0x0000000a2d0d7221 */ /* 0x000fe40000010000 */
[----:B------:R-:W1:Y:S02]  /*92d0*/  MUFU.EX2 R10, R75 ;  /* 0x0000004b000a7308 */ /* 0x000e640000000800 */
[----:B------:R-:W-:Y:S01]  /*92e0*/  FADD.FTZ R30, R132, R13 ;  /* 0x0000000d841e7221 */ /* 0x000fe20000010000 */
[----:B------:R-:W-:-:S03]  /*92f0*/  F2FP.F16.F32.PACK_AB R132, R41, R132 ;  /* 0x000000842984723e */ /* 0x000fc600000000ff */
[----:B------:R-:W-:-:S04]  /*9300*/  FADD.FTZ R13, R41, R30 ;  /* 0x0000001e290d7221 */ /* 0x000fc80000010000 */
[----:B------:R-:W-:Y:S01]  /*9310*/  FADD.FTZ R30, R134, R13 ;  /* 0x0000000d861e7221 */ /* 0x000fe20000010000 */
[----:B------:R-:W-:-:S03]  /*9320*/  F2FP.F16.F32.PACK_AB R134, R49, R134 ;  /* 0x000000863186723e */ /* 0x000fc600000000ff */
[----:B------:R-:W-:Y:S01]  /*9330*/  FADD.FTZ R13, R49, R30 ;  /* 0x0000001e310d7221 */ /* 0x000fe20000010000 */
[----:B-1----:R-:W-:-:S03]  /*9340*/  FADD.FTZ R5, R10, R5 ;  /* 0x000000050a057221 */ /* 0x002fc60000010000 */
[----:B------:R-:W-:Y:S01]  /*9350*/  FADD.FTZ R30, R14, R13 ;  /* 0x0000000d0e1e7221 */ /* 0x000fe20000010000 */
[----:B------:R-:W-:Y:S01]  /*9360*/  F2FP.F16.F32.PACK_AB R125, R10, R125 ;  /* 0x0000007d0a7d723e */ /* 0x000fe200000000ff */
[----:B------:R-:W-:Y:S02]  /*9370*/  FADD.FTZ R5, R78, R5 ;  /* 0x000000054e057221 */ /* 0x000fe40000010000 */
[----:B------:R-:W-:Y:S02]  /*9380*/  FADD.FTZ R13, R53, R30 ;  /* 0x0000001e350d7221 */ /* 0x000fe40000010000 */
[----:B------:R-:W-:Y:S02]  /*9390*/  FADD.FTZ R5, R79, R5 ;  /* 0x000000054f057221 */ /* 0x000fe40000010000 */
[----:B------:R-:W-:Y:S02]  /*93a0*/  FADD.FTZ R30, R20, R13 ;  /* 0x0000000d141e7221 */ /* 0x000fe40000010000 */
[----:B------:R-:W-:-:S02]  /*93b0*/  FADD.FTZ R5, R82, R5 ;  /* 0x0000000552057221 */ /* 0x000fc40000010000 */
[----:B------:R-:W-:Y:S02]  /*93c0*/  FADD.FTZ R13, R57, R30 ;  /* 0x0000001e390d7221 */ /* 0x000fe40000010000 */
[----:B------:R-:W-:Y:S02]  /*93d0*/  FADD.FTZ R5, R83, R5 ;  /* 0x0000000553057221 */ /* 0x000fe40000010000 */
[----:B------:R-:W-:Y:S02]  /*93e0*/  FADD.FTZ R30, R24, R13 ;  /* 0x0000000d181e7221 */ /* 0x000fe40000010000 */
[----:B------:R-:W-:Y:S02]  /*93f0*/  FADD.FTZ R10, R86, R5 ;  /* 0x00000005560a7221 */ /* 0x000fe40000010000 */
[----:B------:R-:W-:-:S04]  /*9400*/  FADD.FTZ R13, R61, R30 ;  /* 0x0000001e3d0d7221 */ /* 0x000fc80000010000 */
[----:B------:R-:W-:-:S04]  /*9410*/  FADD.FTZ R4, R28, R13 ;  /* 0x0000000d1c047221 */ /* 0x000fc80000010000 */
[----:B------:R-:W-:-:S04]  /*9420*/  FADD.FTZ R13, R65, R4 ;  /* 0x00000004410d7221 */ /* 0x000fc80000010000 */
[----:B------:R-:W-:-:S04]  /*9430*/  FADD.FTZ R4, R32, R13 ;  /* 0x0000000d20047221 */ /* 0x000fc80000010000 */
[----:B------:R-:W-:-:S04]  /*9440*/  FADD.FTZ R13, R69, R4 ;  /* 0x00000004450d7221 */ /* 0x000fc80000010000 */
[----:B------:R-:W-:-:S04]  /*9450*/  FADD.FTZ R4, R36, R13 ;  /* 0x0000000d24047221 */ /* 0x000fc80000010000 */
[----:B------:R-:W-:Y:S01]  /*9460*/  FADD.FTZ R5, R11, R4 ;  /* 0x000000040b057221 */ /* 0x000fe20000010000 */
[C---:B------:R-:W-:Y:S01]  /*9470*/  FADD.FTZ R4, R123.reuse, R10 ;  /* 0x0000000a7b047221 */ /* 0x040fe20000010000 */
[----:B------:R-:W-:Y:S01]  /*9480*/  F2FP.F16.F32.PACK_AB R123, R123, R86 ;  /* 0x000000567b7b723e */ /* 0x000fe200000000ff */
[----:B------:R-:W-:Y:S02]  /*9490*/  IMAD.MOV.U32 R10, RZ, RZ, R9 ;  /* 0x000000ffff0a7224 */ /* 0x000fe400078e0009 */
[----:B------:R-:W-:Y:S01]  /*94a0*/  IMAD.MOV.U32 R11, RZ, RZ, R6 ;  /* 0x000000ffff0b7224 */ /* 0x000fe200078e0006 */
[----:B--2---:R-:W-:Y:S06]  /*94b0*/  @P2 BRA `(.L_x_708) ;  /* 0xffffffe000e82947 */ /* 0x004fec000383ffff */
.L_x_699:
[----:B------:R-:W-:-:S13]  /*94c0*/  ISETP.GE.AND P2, PT, R8, UR45, PT ;  /* 0x0000002d08007c0c */ /* 0x000fda000bf46270 */
[----:B------:R-:W-:Y:S05]  /*94d0*/  @!P2 BRA `(.L_x_709) ;  /* 0x0000002c004ca947 */ /* 0x000fea0003800000 */
[----:B------:R-:W-:Y:S01]  /*94e0*/  IMAD.MOV.U32 R12, RZ, RZ, R9 ;  /* 0x000000ffff0c7224 */ /* 0x000fe200078e0009 */
[----:B------:R-:W-:Y:S01]  /*94f0*/  UMOV UR27, UR37 ;  /* 0x00000025001b7c82 */ /* 0x000fe20008000000 */
[----:B------:R-:W-:Y:S01]  /*9500*/  IMAD.MOV.U32 R11, RZ, RZ, R6 ;  /* 0x000000ffff0b7224 */ /* 0x000fe200078e0006 */
[----:B------:R-:W-:Y:S01]  /*9510*/  UMOV UR26, UR39 ;  /* 0x00000027001a7c82 */ /* 0x000fe20008000000 */
[----:B------:R-:W-:Y:S01]  /*9520*/  IMAD.IADD R10, R0, 0x1, R7 ;  /* 0x00000001000a7824 */ /* 0x000fe200078e0207 */
[----:B------:R-:W-:Y:S01]  /*9530*/  ULDC UR22, c[0x0][0x9e4] ;  /* 0x0002790000167ab9 */ /* 0x000fe20000000800 */
[----:B------:R-:W-:Y:S01]  /*9540*/  ULDC UR25, c[0x0][0x9dc] ;  /* 0x0002770000197ab9 */ /* 0x000fe20000000800 */
[----:B------:R-:W-:Y:S01]  /*9550*/  ULDC UR24, c[0x0][0x288] ;  /* 0x0000a20000187ab9 */ /* 0x000fe20000000800 */
[----:B------:R-:W-:Y:S01]  /*9560*/  ULDC UR21, c[0x0][0x988] ;  /* 0x0002620000157ab9 */ /* 0x000fe20000000800 */
[----:B------:R-:W-:-:S05]  /*9570*/  ULDC UR23, c[0x0][0x9e0] ;  /* 0x0002780000177ab9 */ /* 0x000fca0000000800 */
.L_x_726:
        /* <DEDUP_REMOVED lines=9> */
.L_x_711:
[----:B------:R-:W-:Y:S01]  /*9610*/  ULEA UR6, UR39, UR40, 0x3 ;  /* 0x0000002827067291 */ /* 0x000fe2000f8e183f */
[----:B------:R-:W-:-:S05]  /*9620*/  IMAD.U32 R6, RZ, RZ, UR37 ;  /* 0x00000025ff067e24 */ /* 0x000fca000f8e00ff */
[----:B------:R-:W-:-:S04]  /*9630*/  SHF.L.U32 R6, R6, 0x1f, RZ ;  /* 0x0000001f06067819 */ /* 0x000fc800000006ff */
[----:B------:R1:W2:Y:S01]  /*9640*/  SYNCS.PHASECHK.TRANS64.TRYWAIT P2, [UR6+0x16830], R6 ;  /* 0x01683006ff0075a7 */ /* 0x0002a20008040146 */
[----:B------:R-:W-:Y:S05]  /*9650*/  @!P0 BRA `(.L_x_712) ;  /* 0x0000000000048947 */ /* 0x000fea0003800000 */
[----:B------:R-:W-:Y:S01]  /*9660*/  BPT.TRAP 0x1 ;  /* 0x000000040000795c */ /* 0x000fe20000300000 */
.L_x_712:
[----:B--2---:R-:W-:Y:S05]  /*9670*/  @P2 BRA `(.L_x_710) ;  /* 0x0000000000082947 */ /* 0x004fea0003800000 */
[----:B------:R-:W2:Y:S02]  /*9680*/  SYNCS.PHASECHK.TRANS64.TRYWAIT P2, [UR6+0x16830], R6 ;  /* 0x01683006ff0075a7 */ /* 0x000ea40008040146 */
[----:B--2---:R-:W-:Y:S05]  /*9690*/  @!P2 BRA `(.L_x_713) ;  /* 0x000000700034a947 */ /* 0x004fea0003800000 */
.L_x_710:
        /* <DEDUP_REMOVED lines=25> */
.L_x_715:
[----:B------:R-:W-:Y:S01]  /*9830*/  ULEA UR6, UR26, UR40, 0x3 ;  /* 0x000000281a067291 */ /* 0x000fe2000f8e183f */
[----:B------:R-:W-:-:S05]  /*9840*/  IMAD.U32 R6, RZ, RZ, UR27 ;  /* 0x0000001bff067e24 */ /* 0x000fca000f8e00ff */
[----:B------:R-:W-:-:S04]  /*9850*/  SHF.L.U32 R6, R6, 0x1f, RZ ;  /* 0x0000001f06067819 */ /* 0x000fc800000006ff */
[----:B------:R1:W2:Y:S01]  /*9860*/  SYNCS.PHASECHK.TRANS64.TRYWAIT P2, [UR6+0x16850], R6 ;  /* 0x01685006ff0075a7 */ /* 0x0002a20008040146 */
[----:B------:R-:W-:Y:S05]  /*9870*/  @!P0 BRA `(.L_x_716) ;  /* 0x0000000000048947 */ /* 0x000fea0003800000 */
[----:B------:R-:W-:Y:S01]  /*9880*/  BPT.TRAP 0x1 ;  /* 0x000000040000795c */ /* 0x000fe20000300000 */
.L_x_716:
[----:B--2---:R-:W-:Y:S05]  /*9890*/  @P2 BRA `(.L_x_714) ;  /* 0x0000000000082947 */ /* 0x004fea0003800000 */
[----:B------:R-:W2:Y:S02]  /*98a0*/  SYNCS.PHASECHK.TRANS64.TRYWAIT P2, [UR6+0x16850], R6 ;  /* 0x01685006ff0075a7 */ /* 0x000ea40008040146 */
[----:B--2---:R-:W-:Y:S05]  /*98b0*/  @!P2 BRA `(.L_x_717) ;  /* 0x0000006c00c4a947 */ /* 0x004fea0003800000 */
.L_x_714:
[----:B------:R-:W-:Y:S01]  /*98c0*/  UIADD3 UR6, UR40, 0x400, URZ ;  /* 0x0000040028067890 */ /* 0x000fe2000fffe03f */
[----:B------:R-:W-:Y:S01]  /*98d0*/  WARPGROUP.ARRIVE ;  /* 0x00000000000079c5 */ /* 0x000fe20000000000 */
[----:B------:R-:W-:Y:S01]  /*98e0*/  UMOV UR7, 0x40000040 ;  /* 0x4000004000077882 */ /* 0x000fe20000000000 */
[----:B------:R-:W3:Y:S01]  /*98f0*/  LDC R20, c[0x0][0x2e0] ;  /* 0x0000b800ff147b82 */ /* 0x000ee20000000800 */
[----:B------:R-:W-:Y:S01]  /*9900*/  USHF.R.U32.HI UR6, URZ, 0x4, UR6 ;  /* 0x000000043f067899 */ /* 0x000fe20008011606 */
[----:B------:R-:W-:Y:S01]  /*9910*/  IMAD.U32 R14, RZ, RZ, UR39 ;  /* 0x00000027ff0e7e24 */ /* 0x000fe2000f8e00ff */
[----:B------:R-:W-:Y:S01]  /*9920*/  ISETP.GE.U32.AND P2, PT, R2, 0x180, PT ;  /* 0x000001800200780c */ /* 0x000fe20003f46070 */
[----:B-12---:R-:W-:Y:S01]  /*9930*/  IMAD.SHL.U32 R6, R8, 0x80, RZ ;  /* 0x0000008008067824 */ /* 0x006fe200078e00ff */
[----:B------:R-:W-:Y:S01]  /*9940*/  ULOP3.LUT UR6, UR6, 0x3fff, URZ, 0xc0, !UPT ;  /* 0x00003fff06067892 */ /* 0x000fe2000f8ec03f */
[----:B------:R-:W-:Y:S01]  /*9950*/  VIADD R13, R16, 0x9 ;  /* 0x00000009100d7836 */ /* 0x000fe20000000000 */
[----:B------:R-:W-:-:S02]  /*9960*/  @!P1 LEA R14, R14, UR40, 0x3 ;  /* 0x000000280e0e9c11 */ /* 0x000fc4000f8e18ff */
[----:B------:R-:W-:Y:S01]  /*9970*/  ULEA UR10, UR26, UR6, 0xa ;  /* 0x000000061a0a7291 */ /* 0x000fe2000f8e503f */
[----:B------:R-:W-:Y:S02]  /*9980*/  IADD3 R9, -R6, 0x1, RZ ;  /* 0x0000000106097810 */ /* 0x000fe40007ffe1ff */
[----:B------:R-:W-:-:S04]  /*9990*/  @!P1 VIADD R14, R14, 0x16840 ;  /* 0x000168400e0e9836 */ /* 0x000fc80000000000 */
[----:B------:R-:W-:Y:S01]  /*99a0*/  UMOV UR6, UR10 ;  /* 0x0000000a00067c82 */ /* 0x000fe20008000000 */
[----:B------:R-:W-:Y:S01]  /*99b0*/  @!P1 PRMT R14, RZ, 0x654, R14 ;  /* 0x00000654ff0e9816 */ /* 0x000fe2000000000e */
[----:B------:R-:W-:Y:S01]  /*99c0*/  HGMMA.64x64x16.F32 R88, R148, gdesc[UR4].tnspB, R88, gsb0 ;  /* 0x40e0000494587df0 */ /* 0x000fe20008000858 */
[----:B------:R-:W-:Y:S01]  /*99d0*/  UIADD3 UR6, UR10, 0x80, URZ ;  /* 0x000000800a067890 */ /* 0x000fe2000fffe03f */
[----:B------:R-:W-:Y:S01]  /*99e0*/  UMOV UR7, 0x40000040 ;  /* 0x4000004000077882 */ /* 0x000fe20000000000 */
[----:B---3--:R-:W-:Y:S01]  /*99f0*/  IMAD R9, R20, UR47, R9 ;  /* 0x0000002f14097c24 */ /* 0x008fe2000f8e0209 */
[----:B------:R-:W-:Y:S01]  /*9a00*/  SEL R20, R13, 0x9, !P2 ;  /* 0x000000090d147807 */ /* 0x000fe20005000000 */
        /* <DEDUP_REMOVED lines=33> */
[----:B------:R-:W-:Y:S02]  /*9c20*/  ULOP3.LUT UR6, URZ, UR25, URZ, 0x33, !UPT ;  /* 0x000000193f067292 */ /* 0x000fe4000f8e333f */
[----:B------:R-:W-:Y:S02]  /*9c30*/  WARPGROUP.DEPBAR.LE gsb0, 0x0 ;  /* 0x00008000000079c5 */ /* 0x000fe40000010000 */
[----:B------:R1:W-:Y:S06]  /*9c40*/  BAR.ARV R20, 0x100 ;  /* 0x000400140000751d */ /* 0x0003ec0000002000 */
[----:B------:R2:W-:Y:S02]  /*9c50*/  @!P1 SYNCS.ARRIVE.TRANS64.RED.A1T0 RZ, [R14+URZ], RZ ;  /* 0x000000ff0eff99a7 */ /* 0x0005e4000810043f */
[----:B--2---:R-:W-:-:S04]  /*9c60*/  VIADD R14, R9, -UR24 ;  /* 0x80000018090e7c36 */ /* 0x004fc80008000000 */
[----:B------:R-:W-:-:S04]  /*9c70*/  IMAD R14, R17, -0x2, R14 ;  /* 0xfffffffe110e7824 */ /* 0x000fc800078e020e */
[C---:B------:R-:W-:Y:S02]  /*9c80*/  VIADD R9, R14.reuse, UR23 ;  /* 0x000000170e097c36 */ /* 0x040fe40008000000 */
[----:B------:R-:W-:Y:S02]  /*9c90*/  VIADD R13, R14, UR6 ;  /* 0x000000060e0d7c36 */ /* 0x000fe40008000000 */
[C---:B------:R-:W-:Y:S02]  /*9ca0*/  IMAD.IADD R14, R0.reuse, 0x1, R9 ;  /* 0x00000001000e7824 */ /* 0x040fe400078e0209 */
[----:B------:R-:W-:Y:S01]  /*9cb0*/  IMAD.IADD R15, R0, 0x1, R13 ;  /* 0x00000001000f7824 */ /* 0x000fe200078e020d */
[----:B-1----:R-:W-:Y:S06]  /*9cc0*/  @!P5 BRA `(.L_x_718) ;  /* 0x00000000005cd947 */ /* 0x002fec0003800000 */
        /* <DEDUP_REMOVED lines=11> */
.L_x_720:
[----:B------:R-:W-:-:S05]  /*9d80*/  IMAD.U32 R121, RZ, RZ, UR22 ;  /* 0x00000016ff797e24 */ /* 0x000fca000f8e00ff */
[----:B------:R-:W-:-:S13]  /*9d90*/  ISETP.NE.AND P2, PT, R121, 0x1, PT ;  /* 0x000000017900780c */ /* 0x000fda0003f45270 */
[----:B------:R-:W1:Y:S01]  /*9da0*/  @P2 LDC.64 R122, c[0x0][0x9e8] ;  /* 0x00027a00ff7a2b82 */ /* 0x000e620000000a00 */
[----:B------:R-:W-:-:S04]  /*9db0*/  @P2 IMAD.IADD R21, R0, 0x1, R7 ;  /* 0x0000000100152824 */ /* 0x000fc800078e0207 */
[----:B-1----:R-:W-:-:S04]  /*9dc0*/  @P2 IMAD.HI.U32 R122, R21, R122, RZ ;  /* 0x0000007a157a2227 */ /* 0x002fc800078e00ff */
[----:B------:R-:W-:Y:S01]  /*9dd0*/  IMAD.MOV.U32 R21, RZ, RZ, R10 ;  /* 0x000000ffff157224 */ /* 0x000fe200078e000a */
[----:B------:R-:W-:-:S07]  /*9de0*/  @P2 SHF.R.U32.HI R21, RZ, R123, R122 ;  /* 0x0000007bff152219 */ /* 0x000fce000001167a */
.L_x_721:
[----:B------:R-:W-:Y:S05]  /*9df0*/  BSYNC B0 ;  /* 0x0000000000007941 */ /* 0x000fea0003800000 */
.L_x_719:
[----:B------:R-:W-:-:S04]  /*9e00*/  IMAD R20, R21, R121, -R6 ;  /* 0x0000007915147224 */ /* 0x000fc800078e0a06 */
[----:B------:R-:W-:-:S05]  /*9e10*/  IMAD R20, R17, -0x2, R20 ;  /* 0xfffffffe11147824 */ /* 0x000fca00078e0214 */
[----:B------:R-:W-:Y:S02]  /*9e20*/  VIADDMNMX R14, R20, R121, R14, PT ;  /* 0x00000079140e7246 */ /* 0x000fe4000380010e */
[----:B------:R-:W-:-:S07]  /*9e30*/  VIMNMX R15, R15, R20, !PT ;  /* 0x000000140f0f7248 */ /* 0x000fce0007fe0100 */
.L_x_718:
[----:B------:R-:W-:Y:S01]  /*9e40*/  ISETP.GT.AND P2, PT, R8, -0x1, PT ;  /* 0xffffffff0800780c */ /* 0x000fe20003f44270 */
[C---:B------:R-:W-:Y:S02]  /*9e50*/  IMAD.IADD R9, R3.reuse, 0x1, R9 ;  /* 0x0000000103097824 */ /* 0x040fe400078e0209 */
[----:B------:R-:W-:Y:S01]  /*9e60*/  IMAD.IADD R13, R3, 0x1, R13 ;  /* 0x00000001030d7824 */ /* 0x000fe200078e020d */
[C---:B------:R-:W-:Y:S02]  /*9e70*/  ISETP.GT.AND P4, PT, R15.reuse, RZ, P2 ;  /* 0x000000ff0f00720c */ /* 0x040fe40001784270 */
[----:B------:R-:W-:Y:S02]  /*9e80*/  ISETP.GT.AND P6, PT, R15, 0x1, P2 ;  /* 0x000000010f00780c */ /* 0x000fe400017c4270 */
[C---:B------:R-:W-:Y:S02]  /*9e90*/  ISETP.LT.OR P4, PT, R14.reuse, 0x1, P4 ;  /* 0x000000010e00780c */ /* 0x040fe40002781670 */
[----:B------:R-:W-:-:S02]  /*9ea0*/  ISETP.LT.OR P6, PT, R14, 0x2, P6 ;  /* 0x000000020e00780c */ /* 0x000fc400037c1670 */
[----:B------:R-:W-:Y:S02]  /*9eb0*/  FSEL R121, R24, -INF , !P4 ;  /* 0xff80000018797808 */ /* 0x000fe40006000000 */
[----:B------:R-:W-:Y:S02]  /*9ec0*/  FSEL R25, R25, -INF , !P6 ;  /* 0xff80000019197808 */ /* 0x000fe40007000000 */
[C---:B------:R-:W-:Y:S02]  /*9ed0*/  ISETP.GT.AND P3, PT, R15.reuse, 0x8, P2 ;  /* 0x000000080f00780c */ /* 0x040fe40001764270 */
[C---:B------:R-:W-:Y:S02]  /*9ee0*/  ISETP.GT.AND P4, PT, R15.reuse, 0x9, P2 ;  /* 0x000000090f00780c */ /* 0x040fe40001784270 */
[----:B------:R-:W-:Y:S02]  /*9ef0*/  ISETP.GT.AND P6, PT, R15, 0x10, P2 ;  /* 0x000000100f00780c */ /* 0x000fe400017c4270 */
[----:B------:R-:W-:-:S02]  /*9f00*/  ISETP.LT.OR P3, PT, R14, 0x9, P3 ;  /* 0x000000090e00780c */ /* 0x000fc40001f61670 */
[C---:B------:R-:W-:Y:S02]  /*9f10*/  ISETP.LT.OR P4, PT, R14.reuse, 0xa, P4 ;  /* 0x0000000a0e00780c */ /* 0x040fe40002781670 */
[----:B------:R-:W-:Y:S02]  /*9f20*/  ISETP.LT.OR P6, PT, R14, 0x11, P6 ;  /* 0x000000110e00780c */ /* 0x000fe400037c1670 */
[----:B------:R-:W-:Y:S02]  /*9f30*/  FSEL R21, R28, -INF , !P3 ;  /* 0xff8000001c157808 */ /* 0x000fe40005800000 */
[----:B------:R-:W-:Y:S02]  /*9f40*/  FSEL R29, R29, -INF , !P4 ;  /* 0xff8000001d1d7808 */ /* 0x000fe40006000000 */
[----:B------:R-:W-:Y:S02]  /*9f50*/  FSEL R32, R32, -INF , !P6 ;  /* 0xff80000020207808 */ /* 0x000fe40007000000 */
[----:B------:R-:W-:-:S02]  /*9f60*/  ISETP.GT.AND P3, PT, R15, 0x11, P2 ;  /* 0x000000110f00780c */ /* 0x000fc40001764270 */
[C---:B------:R-:W-:Y:S02]  /*9f70*/  ISETP.GT.AND P4, PT, R15.reuse, 0x18, P2 ;  /* 0x000000180f00780c */ /* 0x040fe40001784270 */
[----:B------:R-:W-:Y:S02]  /*9f80*/  ISETP.GT.AND P6, PT, R15, 0x19, P2 ;  /* 0x000000190f00780c */ /* 0x000fe400017c4270 */
[C---:B------:R-:W-:Y:S02]  /*9f90*/  ISETP.LT.OR P3, PT, R14.reuse, 0x12, P3 ;  /* 0x000000120e00780c */ /* 0x040fe40001f61670 */
[C---:B------:R-:W-:Y:S02]  /*9fa0*/  ISETP.LT.OR P4, PT, R14.reuse, 0x19, P4 ;  /* 0x000000190e00780c */ /* 0x040fe40002781670 */
[----:B------:R-:W-:Y:S02]  /*9fb0*/  ISETP.LT.OR P6, PT, R14, 0x1a, P6 ;  /* 0x0000001a0e00780c */ /* 0x000fe400037c1670 */
[----:B------:R-:W-:-:S02]  /*9fc0*/  FSEL R33, R33, -INF , !P3 ;  /* 0xff80000021217808 */ /* 0x000fc40005800000 */
        /* <DEDUP_REMOVED lines=73> */
[----:B------:R-:W-:Y:S01]  /*a460*/  FSEL R85, R85, -INF , !P6 ;  /* 0xff80000055557808 */ /* 0x000fe20007000000 */
[----:B------:R-:W-:Y:S06]  /*a470*/  @!P5 BRA `(.L_x_722) ;  /* 0x000000000058d947 */ /* 0x000fec0003800000 */
        /* <DEDUP_REMOVED lines=12> */
.L_x_724:
[----:B------:R-:W-:-:S05]  /*a540*/  IMAD.U32 R20, RZ, RZ, UR22 ;  /* 0x00000016ff147e24 */ /* 0x000fca000f8e00ff */
[----:B------:R-:W-:-:S13]  /*a550*/  ISETP.NE.AND P3, PT, R20, 0x1, PT ;  /* 0x000000011400780c */ /* 0x000fda0003f65270 */
[----:B------:R-:W1:Y:S02]  /*a560*/  @P3 LDC.64 R14, c[0x0][0x9e8] ;  /* 0x00027a00ff0e3b82 */ /* 0x000e640000000a00 */
[----:B-1----:R-:W-:-:S05]  /*a570*/  @P3 IMAD.HI.U32 R14, R123, R14, RZ ;  /* 0x0000000e7b0e3227 */ /* 0x002fca00078e00ff */
[----:B------:R-:W-:-:S07]  /*a580*/  @P3 SHF.R.U32.HI R123, RZ, R15, R14 ;  /* 0x0000000fff7b3219 */ /* 0x000fce000001160e */
.L_x_725:
[----:B------:R-:W-:Y:S05]  /*a590*/  BSYNC B0 ;  /* 0x0000000000007941 */ /* 0x000fea0003800000 */
.L_x_723:
[----:B------:R-:W-:-:S04]  /*a5a0*/  IMAD R6, R123, R20, -R6 ;  /* 0x000000147b067224 */ /* 0x000fc800078e0a06 */
[----:B------:R-:W-:-:S05]  /*a5b0*/  IMAD R6, R17, -0x2, R6 ;  /* 0xfffffffe11067824 */ /* 0x000fca00078e0206 */
[----:B------:R-:W-:Y:S02]  /*a5c0*/  VIADDMNMX R9, R6, R20, R9, PT ;  /* 0x0000001406097246 */ /* 0x000fe40003800109 */
[----:B------:R-:W-:-:S07]  /*a5d0*/  VIMNMX R13, R13, R6, !PT ;  /* 0x000000060d0d7248 */ /* 0x000fce0007fe0100 */
.L_x_722:
        /* <DEDUP_REMOVED lines=19> */
[----:B------:R-:W-:-:S02]  /*a710*/  ISETP.GT.AND P6, PT, R13, 0x8, P2 ;  /* 0x000000080d00780c */ /* 0x000fc400017c4270 */
[----:B------:R-:W-:Y:S02]  /*a720*/  FMNMX.FTZ R15, R41, R6, !PT ;  /* 0x00000006290f7209 */ /* 0x000fe40007810000 */
[----:B------:R-:W-:Y:S02]  /*a730*/  ISETP.GT.AND P4, PT, R13, 0x1, P2 ;  /* 0x000000010d00780c */ /* 0x000fe40001784270 */
[----:B------:R-:W-:Y:S02]  /*a740*/  FMNMX.FTZ R6, R44, R15, !PT ;  /* 0x0000000f2c067209 */ /* 0x000fe40007810000 */
[----:B------:R-:W-:Y:S02]  /*a750*/  FSEL R39, R39, -INF , !P3 ;  /* 0xff80000027277808 */ /* 0x000fe40005800000 */
[----:B------:R-:W-:Y:S02]  /*a760*/  FMNMX.FTZ R15, R45, R6, !PT ;  /* 0x000000062d0f7209 */ /* 0x000fe40007810000 */
[----:B------:R-:W-:-:S02]  /*a770*/  ISETP.GT.AND P3, PT, R13, 0x21, P2 ;  /* 0x000000210d00780c */ /* 0x000fc40001764270 */
[----:B------:R-:W-:Y:S02]  /*a780*/  FMNMX.FTZ R6, R48, R15, !PT ;  /* 0x0000000f30067209 */ /* 0x000fe40007810000 */
[----:B------:R-:W-:Y:S02]  /*a790*/  ISETP.LT.OR P6, PT, R9, 0x9, P6 ;  /* 0x000000090900780c */ /* 0x000fe400037c1670 */
[----:B------:R-:W-:Y:S02]  /*a7a0*/  FMNMX.FTZ R15, R49, R6, !PT ;  /* 0x00000006310f7209 */ /* 0x000fe40007810000 */
[C---:B------:R-:W-:Y:S02]  /*a7b0*/  ISETP.LT.OR P4, PT, R9.reuse, 0x2, P4 ;  /* 0x000000020900780c */ /* 0x040fe40002781670 */
[----:B------:R-:W-:Y:S02]  /*a7c0*/  FMNMX.FTZ R6, R52, R15, !PT ;  /* 0x0000000f34067209 */ /* 0x000fe40007810000 */
[----:B------:R-:W-:-:S02]  /*a7d0*/  ISETP.LT.OR P3, PT, R9, 0x22, P3 ;  /* 0x000000220900780c */ /* 0x000fc40001f61670 */
[----:B------:R-:W-:Y:S02]  /*a7e0*/  FMNMX.FTZ R15, R53, R6, !PT ;  /* 0x00000006350f7209 */ /* 0x000fe40007810000 */
[----:B------:R-:W-:Y:S02]  /*a7f0*/  FSEL R30, R30, -INF , !P6 ;  /* 0xff8000001e1e7808 */ /* 0x000fe40007000000 */
[----:B------:R-:W-:Y:S02]  /*a800*/  FMNMX.FTZ R6, R56, R15, !PT ;  /* 0x0000000f38067209 */ /* 0x000fe40007810000 */
[----:B------:R-:W-:Y:S02]  /*a810*/  FSEL R27, R27, -INF , !P4 ;  /* 0xff8000001b1b7808 */ /* 0x000fe40006000000 */
[----:B------:R-:W-:Y:S02]  /*a820*/  FMNMX.FTZ R15, R57, R6, !PT ;  /* 0x00000006390f7209 */ /* 0x000fe40007810000 */
[----:B------:R-:W-:-:S02]  /*a830*/  ISETP.GT.AND P4, PT, R13, 0x10, P2 ;  /* 0x000000100d00780c */ /* 0x000fc40001784270 */
[----:B------:R-:W-:Y:S02]  /*a840*/  FMNMX.FTZ R6, R60, R15, !PT ;  /* 0x0000000f3c067209 */ /* 0x000fe40007810000 */
[----:B------:R-:W-:Y:S02]  /*a850*/  FSEL R43, R43, -INF , !P3 ;  /* 0xff8000002b2b7808 */ /* 0x000fe40005800000 */
[----:B------:R-:W-:Y:S02]  /*a860*/  FMNMX.FTZ R15, R61, R6, !PT ;  /* 0x000000063d0f7209 */ /* 0x000fe40007810000 */
[----:B------:R-:W-:Y:S02]  /*a870*/  ISETP.GT.AND P3, PT, R13, RZ, P2 ;  /* 0x000000ff0d00720c */ /* 0x000fe40001764270 */
        /* <DEDUP_REMOVED lines=24> */
[----:B------:R-:W-:Y:S01]  /*aa00*/  ISETP.GT.AND P4, PT, R13, 0x29, P2 ;  /* 0x000000290d00780c */ /* 0x000fe20001784270 */
[----:B------:R-:W1:Y:S03]  /*aa10*/  SHFL.BFLY PT, R15, R14, 0x2, 0x1f ;  /* 0x0c401f000e0f7f89 */ /* 0x000e6600000e0000 */
[----:B------:R-:W-:-:S04]  /*aa20*/  ISETP.LT.OR P4, PT, R9, 0x2a, P4 ;  /* 0x0000002a0900780c */ /* 0x000fc80002781670 */
[----:B------:R-:W-:Y:S02]  /*aa30*/  FSEL R47, R47, -INF , !P4 ;  /* 0xff8000002f2f7808 */ /* 0x000fe40006000000 */
[----:B------:R-:W-:-:S04]  /*aa40*/  ISETP.GT.AND P4, PT, R13, 0x31, P2 ;  /* 0x000000310d00780c */ /* 0x000fc80001784270 */
[----:B------:R-:W-:-:S04]  /*aa50*/  ISETP.LT.OR P4, PT, R9, 0x32, P4 ;  /* 0x000000320900780c */ /* 0x000fc80002781670 */
[----:B------:R-:W-:Y:S02]  /*aa60*/  FSEL R51, R51, -INF , !P4 ;  /* 0xff80000033337808 */ /* 0x000fe40006000000 */
[----:B------:R-:W-:-:S04]  /*aa70*/  ISETP.GT.AND P4, PT, R13, 0x39, P2 ;  /* 0x000000390d00780c */ /* 0x000fc80001784270 */
[----:B------:R-:W-:Y:S02]  /*aa80*/  ISETP.LT.OR P4, PT, R9, 0x3a, P4 ;  /* 0x0000003a0900780c */ /* 0x000fe40002781670 */
[----:B-1----:R-:W-:Y:S02]  /*aa90*/  FMNMX.FTZ R15, R14, R15, !PT ;  /* 0x0000000f0e0f7209 */ /* 0x002fe40007810000 */
        /* <DEDUP_REMOVED lines=12> */
[C---:B------:R-:W-:Y:S01]  /*ab60*/  FSETP.NEU.FTZ.AND P6, PT, R6.reuse, -INF , PT ;  /* 0xff8000000600780b */ /* 0x040fe20003fdd000 */
[C---:B------:R-:W-:Y:S01]  /*ab70*/  FMUL.FTZ R14, R6.reuse, UR10 ;  /* 0x0000000a060e7c20 */ /* 0x040fe20008410000 */
[----:B------:R-:W-:Y:S02]  /*ab80*/  ISETP.GT.AND P4, PT, R13, 0x59, P2 ;  /* 0x000000590d00780c */ /* 0x000fe40001784270 */
[----:B------:R-:W-:-:S02]  /*ab90*/  FSEL R24, R6, RZ, P6 ;  /* 0x000000ff06187208 */ /* 0x000fc40003000000 */
[----:B------:R-:W-:Y:S02]  /*aba0*/  FSEL R14, R14, RZ, P6 ;  /* 0x000000ff0e0e7208 */ /* 0x000fe40003000000 */
[----:B------:R-:W-:Y:S01]  /*abb0*/  ISETP.LT.OR P4, PT, R9, 0x5a, P4 ;  /* 0x0000005a0900780c */ /* 0x000fe20002781670 */
[----:B------:R-:W-:Y:S02]  /*abc0*/  FADD.FTZ R24, -R24, R11 ;  /* 0x0000000b18187221 */ /* 0x000fe40000010100 */
[--C-:B------:R-:W-:Y:S01]  /*abd0*/  FFMA.FTZ R15, R25, UR10, -R14.reuse ;  /* 0x0000000a190f7c23 */ /* 0x100fe2000801080e */
[----:B------:R-:W-:Y:S01]  /*abe0*/  FSEL R25, R26, -INF , !P3 ;  /* 0xff8000001a197808 */ /* 0x000fe20005800000 */
[--C-:B------:R-:W-:Y:S01]  /*abf0*/  FFMA.FTZ R150, R21, UR10, -R14.reuse ;  /* 0x0000000a15967c23 */ /* 0x100fe2000801080e */
[--C-:B------:R-:W-:Y:S01]  /*ac00*/  FFMA.FTZ R21, R29, UR10, -R14.reuse ;  /* 0x0000000a1d157c23 */ /* 0x100fe2000801080e */
[--C-:B------:R-:W-:Y:S01]  /*ac10*/  FFMA.FTZ R29, R33, UR10, -R14.reuse ;  /* 0x0000000a211d7c23 */ /* 0x100fe2000801080e */
[----:B------:R-:W-:Y:S01]  /*ac20*/  FMNMX.FTZ R20, R25, R12, !PT ;  /* 0x0000000c19147209 */ /* 0x000fe20007810000 */
[--C-:B------:R-:W-:Y:S01]  /*ac30*/  FFMA.FTZ R148, R121, UR10, -R14.reuse ;  /* 0x0000000a79947c23 */ /* 0x100fe2000801080e */
[----:B------:R-:W-:Y:S01]  /*ac40*/  ISETP.GT.AND P3, PT, R13, 0x30, P2 ;  /* 0x000000300d00780c */ /* 0x000fe20001764270 */
[----:B------:R-:W-:Y:S01]  /*ac50*/  FMUL.FTZ R11, R24, UR10 ;  /* 0x0000000a180b7c20 */ /* 0x000fe20008410000 */
[----:B------:R-:W-:Y:S01]  /*ac60*/  FMNMX.FTZ R33, R27, R20, !PT ;  /* 0x000000141b217209 */ /* 0x000fe20007810000 */
[----:B------:R-:W-:Y:S01]  /*ac70*/  MUFU.EX2 R15, R15 ;  /* 0x0000000f000f7308 */ /* 0x000fe20000000800 */
[----:B------:R-:W-:Y:S01]  /*ac80*/  ISETP.LT.OR P3, PT, R9, 0x31, P3 ;  /* 0x000000310900780c */ /* 0x000fe20001f61670 */
[--C-:B------:R-:W-:Y:S01]  /*ac90*/  FFMA.FTZ R146, R36, UR10, -R14.reuse ;  /* 0x0000000a24927c23 */ /* 0x100fe2000801080e */
[----:B------:R-:W-:Y:S01]  /*aca0*/  FMNMX.FTZ R20, R30, R33, !PT ;  /* 0x000000211e147209 */ /* 0x000fe20007810000 */
[--C-:B------:R-:W-:Y:S01]  /*acb0*/  FFMA.FTZ R144, R32, UR10, -R14.reuse ;  /* 0x0000000a20907c23 */ /* 0x100fe2000801080e */
[----:B------:R-:W-:Y:S01]  /*acc0*/  FSEL R50, R50, -INF , !P3 ;  /* 0xff80000032327808 */ /* 0x000fe20005800000 */
[--C-:B------:R-:W-:Y:S01]  /*acd0*/  FFMA.FTZ R140, R40, UR10, -R14.reuse ;  /* 0x0000000a288c7c23 */ /* 0x100fe2000801080e */
[----:B------:R-:W-:Y:S01]  /*ace0*/  FMNMX.FTZ R33, R31, R20, !PT ;  /* 0x000000141f217209 */ /* 0x000fe20007810000 */
[----:B------:R-:W-:Y:S01]  /*acf0*/  MUFU.EX2 R148, R148 ;  /* 0x0000009400947308 */ /* 0x000fe20000000800 */
[----:B------:R-:W-:Y:S01]  /*ad00*/  ISETP.GT.AND P3, PT, R13, 0x38, P2 ;  /* 0x000000380d00780c */ /* 0x000fe20001764270 */
[--C-:B------:R-:W-:Y:S01]  /*ad10*/  FFMA.FTZ R142, R44, UR10, -R14.reuse ;  /* 0x0000000a2c8e7c23 */ /* 0x100fe2000801080e */
[----:B------:R-:W-:Y:S01]  /*ad20*/  FMNMX.FTZ R20, R34, R33, !PT ;  /* 0x0000002122147209 */ /* 0x000fe20007810000 */
[--C-:B------:R-:W-:Y:S01]  /*ad30*/  FFMA.FTZ R33, R37, UR10, -R14.reuse ;  /* 0x0000000a25217c23 */ /* 0x100fe2000801080e */
[----:B------:R-:W-:Y:S01]  /*ad40*/  ISETP.LT.OR P3, PT, R9, 0x39, P3 ;  /* 0x000000390900780c */ /* 0x000fe20001f61670 */
[--C-:B------:R-:W-:Y:S01]  /*ad50*/  FFMA.FTZ R136, R48, UR10, -R14.reuse ;  /* 0x0000000a30887c23 */ /* 0x100fe2000801080e */
[----:B------:R-:W-:Y:S01]  /*ad60*/  FMNMX.FTZ R37, R35, R20, !PT ;  /* 0x0000001423257209 */ /* 0x000fe20007810000 */
[----:B------:R-:W1:Y:S01]  /*ad70*/  MUFU.EX2 R11, R11 ;  /* 0x0000000b000b7308 */ /* 0x000e620000000800 */
[----:B------:R-:W-:Y:S01]  /*ad80*/  FSEL R54, R54, -INF , !P3 ;  /* 0xff80000036367808 */ /* 0x000fe20005800000 */
[--C-:B------:R-:W-:Y:S01]  /*ad90*/  FFMA.FTZ R138, R52, UR10, -R14.reuse ;  /* 0x0000000a348a7c23 */ /* 0x100fe2000801080e */
[----:B------:R-:W-:Y:S01]  /*ada0*/  FMNMX.FTZ R20, R38, R37, !PT ;  /* 0x0000002526147209 */ /* 0x000fe20007810000 */
[--C-:B------:R-:W-:Y:S01]  /*adb0*/  FFMA.FTZ R132, R56, UR10, -R14.reuse ;  /* 0x0000000a38847c23 */ /* 0x100fe2000801080e */
[----:B------:R-:W-:Y:S01]  /*adc0*/  ISETP.GT.AND P3, PT, R13, 0x40, P2 ;  /* 0x000000400d00780c */ /* 0x000fe20001764270 */
        /* <DEDUP_REMOVED lines=11> */
[----:B------:R-:W-:Y:S01]  /*ae80*/  ISETP.GT.AND P3, PT, R13, 0x48, P2 ;  /* 0x000000480d00780c */ /* 0x000fe20001764270 */
[--C-:B------:R-:W-:Y:S01]  /*ae90*/  FFMA.FTZ R124, R72, UR10, -R14.reuse ;  /* 0x0000000a487c7c23 */ /* 0x100fe2000801080e */
[----:B------:R-:W-:Y:S01]  /*aea0*/  FMNMX.FTZ R20, R46, R41, !PT ;  /* 0x000000292e147209 */ /* 0x000fe20007810000 */
[--C-:B------:R-:W-:Y:S01]  /*aeb0*/  FFMA.FTZ R126, R76, UR10, -R14.reuse ;  /* 0x0000000a4c7e7c23 */ /* 0x100fe2000801080e */
[----:B------:R-:W-:Y:S01]  /*aec0*/  ISETP.LT.OR P3, PT, R9, 0x49, P3 ;  /* 0x000000490900780c */ /* 0x000fe20001f61670 */
[--C-:B------:R-:W-:Y:S01]  /*aed0*/  FFMA.FTZ R120, R80, UR10, -R14.reuse ;  /* 0x0000000a50787c23 */ /* 0x100fe2000801080e */
[----:B------:R-:W-:Y:S01]  /*aee0*/  FMNMX.FTZ R41, R47, R20, !PT ;  /* 0x000000142f297209 */ /* 0x000fe20007810000 */
[----:B------:R-:W4:Y:S01]  /*aef0*/  MUFU.EX2 R144, R144 ;  /* 0x0000009000907308 */ /* 0x000f220000000800 */
[----:B------:R-:W-:Y:S01]  /*af00*/  FSEL R62, R62, -INF , !P3 ;  /* 0xff8000003e3e7808 */ /* 0x000fe20005800000 */
[--C-:B------:R-:W-:Y:S01]  /*af10*/  FFMA.FTZ R122, R84, UR10, -R14.reuse ;  /* 0x0000000a547a7c23 */ /* 0x100fe2000801080e */
[----:B------:R-:W-:Y:S01]  /*af20*/  FMNMX.FTZ R20, R50, R41, !PT ;  /* 0x0000002932147209 */ /* 0x000fe20007810000 */
[--C-:B------:R-:W-:Y:S01]  /*af30*/  FFMA.FTZ R41, R45, UR10, -R14.reuse ;  /* 0x0000000a2d297c23 */ /* 0x100fe2000801080e */
[----:B------:R-:W-:Y:S01]  /*af40*/  ISETP.GT.AND P3, PT, R13, 0x50, P2 ;  /* 0x000000500d00780c */ /* 0x000fe20001764270 */
[-C--:B-1----:R-:W-:Y:S01]  /*af50*/  FMUL.FTZ R88, R88, R11.reuse ;  /* 0x0000000b58587220 */ /* 0x082fe20000410000 */
[----:B------:R-:W-:Y:S01]  /*af60*/  FMNMX.FTZ R45, R51, R20, !PT ;  /* 0x00000014332d7209 */ /* 0x000fe20007810000 */
[----:B------:R-:W1:Y:S01]  /*af70*/  MUFU.EX2 R29, R29 ;  /* 0x0000001d001d7308 */ /* 0x000e620000000800 */
[----:B------:R-:W-:Y:S01]  /*af80*/  ISETP.LT.OR P3, PT, R9, 0x51, P3 ;  /* 0x000000510900780c */ /* 0x000fe20001f61670 */
[----:B------:R-:W-:Y:S01]  /*af90*/  FMUL.FTZ R89, R89, R11 ;  /* 0x0000000b59597220 */ /* 0x000fe20000410000 */
[----:B------:R-:W-:Y:S01]  /*afa0*/  FMNMX.FTZ R20, R54, R45, !PT ;  /* 0x0000002d36147209 */ /* 0x000fe20007810000 */
[-C--:B------:R-:W-:Y:S01]  /*afb0*/  FMUL.FTZ R92, R92, R11.reuse ;  /* 0x0000000b5c5c7220 */ /* 0x080fe20000410000 */
[----:B------:R-:W-:Y:S01]  /*afc0*/  FSEL R66, R66, -INF , !P3 ;  /* 0xff80000042427808 */ /* 0x000fe20005800000 */
[-C--:B------:R-:W-:Y:S01]  /*afd0*/  FMUL.FTZ R93, R93, R11.reuse ;  /* 0x0000000b5d5d7220 */ /* 0x080fe20000410000 */
[----:B------:R-:W-:Y:S01]  /*afe0*/  FMNMX.FTZ R45, R55, R20, !PT ;  /* 0x00000014372d7209 */ /* 0x000fe20007810000 */
[----:B------:R-:W5:Y:S01]  /*aff0*/  MUFU.EX2 R146, R146 ;  /* 0x0000009200927308 */ /* 0x000f620000000800 */
[----:B------:R-:W-:Y:S01]  /*b000*/  ISETP.GT.AND P3, PT, R13, 0x58, P2 ;  /* 0x000000580d00780c */ /* 0x000fe20001764270 */
[----:B------:R-:W-:Y:S01]  /*b010*/  FMUL.FTZ R96, R96, R11 ;  /* 0x0000000b60607220 */ /* 0x000fe20000410000 */
[----:B------:R-:W-:Y:S01]  /*b020*/  FMNMX.FTZ R20, R58, R45, !PT ;  /* 0x0000002d3a147209 */ /* 0x000fe20007810000 */
[--C-:B------:R-:W-:Y:S01]  /*b030*/  FFMA.FTZ R45, R49, UR10, -R14.reuse ;  /* 0x0000000a312d7c23 */ /* 0x100fe2000801080e */
[----:B------:R-:W-:Y:S01]  /*b040*/  ISETP.LT.OR P3, PT, R9, 0x59, P3 ;  /* 0x000000590900780c */ /* 0x000fe20001f61670 */
[-C--:B------:R-:W-:Y:S01]  /*b050*/  FMUL.FTZ R97, R97, R11.reuse ;  /* 0x0000000b61617220 */ /* 0x080fe20000410000 */
[----:B------:R-:W-:Y:S01]  /*b060*/  FMNMX.FTZ R49, R59, R20, !PT ;  /* 0x000000143b317209 */ /* 0x000fe20007810000 */
[----:B------:R-:W5:Y:S01]  /*b070*/  MUFU.EX2 R33, R33 ;  /* 0x0000002100217308 */ /* 0x000f620000000800 */
[----:B------:R-:W-:Y:S01]  /*b080*/  FSEL R70, R70, -INF , !P3 ;  /* 0xff80000046467808 */ /* 0x000fe20005800000 */
[----:B------:R-:W-:Y:S01]  /*b090*/  FMUL.FTZ R100, R100, R11 ;  /* 0x0000000b64647220 */ /* 0x000fe20000410000 */
[----:B------:R-:W-:Y:S01]  /*b0a0*/  FMNMX.FTZ R20, R62, R49, !PT ;  /* 0x000000313e147209 */ /* 0x000fe20007810000 */
[-C--:B------:R-:W-:Y:S01]  /*b0b0*/  FMUL.FTZ R101, R101, R11.reuse ;  /* 0x0000000b65657220 */ /* 0x080fe20000410000 */
[----:B------:R-:W-:Y:S01]  /*b0c0*/  ISETP.GT.AND P3, PT, R13, 0x60, P2 ;  /* 0x000000600d00780c */ /* 0x000fe20001764270 */
[-C--:B------:R-:W-:Y:S01]  /*b0d0*/  FMUL.FTZ R104, R104, R11.reuse ;  /* 0x0000000b68687220 */ /* 0x080fe20000410000 */
[----:B------:R-:W-:Y:S01]  /*b0e0*/  FMNMX.FTZ R49, R63, R20, !PT ;  /* 0x000000143f317209 */ /* 0x000fe20007810000 */
[----:B------:R-:W5:Y:S01]  /*b0f0*/  MUFU.EX2 R140, R140 ;  /* 0x0000008c008c7308 */ /* 0x000f620000000800 */
[----:B------:R-:W-:Y:S01]  /*b100*/  ISETP.LT.OR P3, PT, R9, 0x61, P3 ;  /* 0x000000610900780c */ /* 0x000fe20001f61670 */
[----:B------:R-:W-:Y:S01]  /*b110*/  FMUL.FTZ R105, R105, R11 ;  /* 0x0000000b69697220 */ /* 0x000fe20000410000 */
[----:B------:R-:W-:Y:S01]  /*b120*/  FMNMX.FTZ R20, R66, R49, !PT ;  /* 0x0000003142147209 */ /* 0x000fe20007810000 */
[----:B------:R-:W-:Y:S01]  /*b130*/  FFMA.FTZ R49, R53, UR10, -R14 ;  /* 0x0000000a35317c23 */ /* 0x000fe2000801080e */
[----:B------:R-:W-:Y:S01]  /*b140*/  FSEL R71, R71, -INF , !P4 ;  /* 0xff80000047477808 */ /* 0x000fe20006000000 */
[-C--:B------:R-:W-:Y:S01]  /*b150*/  FMUL.FTZ R108, R108, R11.reuse ;  /* 0x0000000b6c6c7220 */ /* 0x080fe20000410000 */
[----:B------:R-:W-:Y:S01]  /*b160*/  FMNMX.FTZ R53, R67, R20, !PT ;  /* 0x0000001443357209 */ /* 0x000fe20007810000 */
[----:B------:R-:W5:Y:S01]  /*b170*/  MUFU.EX2 R37, R37 ;  /* 0x0000002500257308 */ /* 0x000f620000000800 */
[----:B------:R-:W-:Y:S01]  /*b180*/  ISETP.GT.AND P4, PT, R13, 0x61, P2 ;  /* 0x000000610d00780c */ /* 0x000fe20001784270 */
[-C--:B------:R-:W-:Y:S01]  /*b190*/  FMUL.FTZ R109, R109, R11.reuse ;  /* 0x0000000b6d6d7220 */ /* 0x080fe20000410000 */
[----:B------:R-:W-:Y:S01]  /*b1a0*/  FSEL R74, R74, -INF , !P3 ;  /* 0xff8000004a4a7808 */ /* 0x000fe20005800000 */
[-C--:B------:R-:W-:Y:S01]  /*b1b0*/  FMUL.FTZ R112, R112, R11.reuse ;  /* 0x0000000b70707220 */ /* 0x080fe20000410000 */
[----:B------:R-:W-:Y:S01]  /*b1c0*/  ISETP.GT.AND P3, PT, R13, 0x68, P2 ;  /* 0x000000680d00780c */ /* 0x000fe20001764270 */
[----:B------:R-:W-:Y:S01]  /*b1d0*/  FMUL.FTZ R113, R113, R11 ;  /* 0x0000000b71717220 */ /* 0x000fe20000410000 */
[----:B------:R-:W-:Y:S01]  /*b1e0*/  FMNMX.FTZ R20, R70, R53, !PT ;  /* 0x0000003546147209 */ /* 0x000fe20007810000 */
[----:B------:R-:W5:Y:S01]  /*b1f0*/  MUFU.EX2 R142, R142 ;  /* 0x0000008e008e7308 */ /* 0x000f620000000800 */
[C---:B------:R-:W-:Y:S01]  /*b200*/  ISETP.LT.OR P4, PT, R9.reuse, 0x62, P4 ;  /* 0x000000620900780c */ /* 0x040fe20002781670 */
[-C--:B------:R-:W-:Y:S01]  /*b210*/  FMUL.FTZ R116, R116, R11.reuse ;  /* 0x0000000b74747220 */ /* 0x080fe20000410000 */
[----:B------:R-:W-:Y:S01]  /*b220*/  ISETP.LT.OR P3, PT, R9, 0x69, P3 ;  /* 0x000000690900780c */ /* 0x000fe20001f61670 */
[----:B------:R-:W-:Y:S01]  /*b230*/  FMUL.FTZ R117, R117, R11 ;  /* 0x0000000b75757220 */ /* 0x000fe20000410000 */
[----:B------:R-:W-:-:S02]  /*b240*/  FMNMX.FTZ R53, R71, R20, !PT ;  /* 0x0000001447357209 */ /* 0x000fc40007810000 */
[----:B------:R-:W-:Y:S01]  /*b250*/  FSEL R75, R75, -INF , !P4 ;  /* 0xff8000004b4b7808 */ /* 0x000fe20006000000 */
[----:B------:R-:W5:Y:S01]  /*b260*/  MUFU.EX2 R41, R41 ;  /* 0x0000002900297308 */ /* 0x000f620000000800 */
[----:B------:R-:W-:Y:S02]  /*b270*/  ISETP.GT.AND P4, PT, R13, 0x69, P2 ;  /* 0x000000690d00780c */ /* 0x000fe40001784270 */
[----:B------:R-:W-:Y:S02]  /*b280*/  FSEL R78, R78, -INF , !P3 ;  /* 0xff8000004e4e7808 */ /* 0x000fe40005800000 */
        /* <DEDUP_REMOVED lines=9> */
[----:B------:R-:W-:Y:S02]  /*b320*/  ISETP.GT.AND P4, PT, R13, 0x71, P2 ;  /* 0x000000710d00780c */ /* 0x000fe40001784270 */
[----:B------:R-:W-:Y:S01]  /*b330*/  FMNMX.FTZ R20, R78, R57, !PT ;  /* 0x000000394e147209 */ /* 0x000fe20007810000 */
[--C-:B------:R-:W-:Y:S01]  /*b340*/  FFMA.FTZ R57, R65, UR10, -R14.reuse ;  /* 0x0000000a41397c23 */ /* 0x100fe2000801080e */
[----:B------:R-:W-:Y:S01]  /*b350*/  FSEL R82, R82, -INF , !P3 ;  /* 0xff80000052527808 */ /* 0x000fe20005800000 */
[--C-:B------:R-:W-:Y:S01]  /*b360*/  FFMA.FTZ R65, R73, UR10, -R14.reuse ;  /* 0x0000000a49417c23 */ /* 0x100fe2000801080e */
[----:B------:R-:W-:Y:S01]  /*b370*/  ISETP.GT.AND P3, PT, R13, 0x78, P2 ;  /* 0x000000780d00780c */ /* 0x000fe20001764270 */
        /* <DEDUP_REMOVED lines=8> */
[----:B------:R-:W-:Y:S01]  /*b400*/  FMNMX.FTZ R20, R82, R13, !PT ;  /* 0x0000000d52147209 */ /* 0x000fe20007810000 */
[--C-:B------:R-:W-:Y:S01]  /*b410*/  FFMA.FTZ R13, R61, UR10, -R14.reuse ;  /* 0x0000000a3d0d7c23 */ /* 0x100fe2000801080e */
[----:B------:R-:W-:Y:S01]  /*b420*/  ISETP.LT.OR P2, PT, R9, 0x7a, P2 ;  /* 0x0000007a0900780c */ /* 0x000fe20001741670 */
[--C-:B------:R-:W-:Y:S01]  /*b430*/  FFMA.FTZ R61, R69, UR10, -R14.reuse ;  /* 0x0000000a453d7c23 */ /* 0x100fe2000801080e */
[----:B------:R-:W-:Y:S01]  /*b440*/  FSEL R86, R86, -INF , !P3 ;  /* 0xff80000056567808 */ /* 0x000fe20005800000 */
[--C-:B------:R-:W-:Y:S01]  /*b450*/  FFMA.FTZ R69, R77, UR10, -R14.reuse ;  /* 0x0000000a4d457c23 */ /* 0x100fe2000801080e */
[----:B------:R-:W-:Y:S01]  /*b460*/  FMNMX.FTZ R9, R83, R20, !PT ;  /* 0x0000001453097209 */ /* 0x000fe20007810000 */
[----:B------:R-:W-:Y:S01]  /*b470*/  FFMA.FTZ R77, R85, UR10, -R14 ;  /* 0x0000000a554d7c23 */ /* 0x000fe2000801080e */
[----:B------:R-:W-:Y:S01]  /*b480*/  FSEL R87, R87, -INF , !P2 ;  /* 0xff80000057577808 */ /* 0x000fe20005000000 */
[----:B------:R-:W-:Y:S01]  /*b490*/  MUFU.EX2 R132, R132 ;  /* 0x0000008400847308 */ /* 0x000fe20000000800 */
[----:B------:R-:W-:-:S04]  /*b4a0*/  FMNMX.FTZ R20, R86, R9, !PT ;  /* 0x0000000956147209 */ /* 0x000fc80007810000 */
[----:B------:R-:W-:-:S03]  /*b4b0*/  FMNMX.FTZ R20, R87, R20, !PT ;  /* 0x0000001457147209 */ /* 0x000fc60007810000 */
[----:B------:R-:W-:Y:S02]  /*b4c0*/  MUFU.EX2 R53, R53 ;  /* 0x0000003500357308 */ /* 0x000fe40000000800 */
[----:B------:R-:W2:Y:S06]  /*b4d0*/  SHFL.BFLY PT, R9, R20, 0x2, 0x1f ;  /* 0x0c401f0014097f89 */ /* 0x000eac00000e0000 */
[----:B------:R-:W-:Y:S08]  /*b4e0*/  MUFU.EX2 R134, R134 ;  /* 0x0000008600867308 */ /* 0x000ff00000000800 */
[----:B------:R-:W-:Y:S08]  /*b4f0*/  MUFU.EX2 R13, R13 ;  /* 0x0000000d000d7308 */ /* 0x000ff00000000800 */
[----:B------:R-:W-:Y:S01]  /*b500*/  MUFU.EX2 R128, R128 ;  /* 0x0000008000807308 */ /* 0x000fe20000000800 */
[----:B--2---:R-:W-:-:S05]  /*b510*/  FMNMX.FTZ R9, R20, R9, !PT ;  /* 0x0000000914097209 */ /* 0x004fca0007810000 */
[----:B------:R-:W2:Y:S02]  /*b520*/  SHFL.BFLY PT, R20, R9, 0x1, 0x1f ;  /* 0x0c201f0009147f89 */ /* 0x000ea400000e0000 */
[----:B------:R-:W-:Y:S08]  /*b530*/  MUFU.EX2 R57, R57 ;  /* 0x0000003900397308 */ /* 0x000ff00000000800 */
[----:B------:R-:W-:Y:S08]  /*b540*/  MUFU.EX2 R130, R130 ;  /* 0x0000008200827308 */ /* 0x000ff00000000800 */
[----:B------:R-:W-:Y:S01]  /*b550*/  MUFU.EX2 R61, R61 ;  /* 0x0000003d003d7308 */ /* 0x000fe20000000800 */
[----:B--2---:R-:W-:-:S07]  /*b560*/  FMNMX.FTZ R9, R9, R20, !PT ;  /* 0x0000001409097209 */ /* 0x004fce0007810000 */
[----:B------:R-:W-:Y:S01]  /*b570*/  MUFU.EX2 R124, R124 ;  /* 0x0000007c007c7308 */ /* 0x000fe20000000800 */
[C---:B------:R-:W-:Y:S01]  /*b580*/  FSETP.NEU.FTZ.AND P2, PT, R9.reuse, -INF , PT ;  /* 0xff8000000900780b */ /* 0x040fe20003f5d000 */
[----:B------:R-:W-:-:S06]  /*b590*/  FMUL.FTZ R36, R9, UR10 ;  /* 0x0000000a09247c20 */ /* 0x000fcc0008410000 */
[----:B------:R-:W-:Y:S01]  /*b5a0*/  MUFU.EX2 R65, R65 ;  /* 0x0000004100417308 */ /* 0x000fe20000000800 */
[----:B------:R-:W-:-:S05]  /*b5b0*/  FSEL R36, R36, RZ, P2 ;  /* 0x000000ff24247208 */ /* 0x000fca0001000000 */
[----:B------:R-:W-:Y:S01]  /*b5c0*/  FFMA.FTZ R145, R34, UR10, -R36 ;  /* 0x0000000a22917c23 */ /* 0x000fe20008010824 */
[----:B------:R-:W-:Y:S01]  /*b5d0*/  FFMA.FTZ R34, R11, R5, R148 ;  /* 0x000000050b227223 */ /* 0x000fe20000010094 */
[--C-:B------:R-:W-:Y:S01]  /*b5e0*/  FFMA.FTZ R14, R25, UR10, -R36.reuse ;  /* 0x0000000a190e7c23 */ /* 0x100fe20008010824 */
[--C-:B------:R-:W-:Y:S01]  /*b5f0*/  FFMA.FTZ R149, R27, UR10, -R36.reuse ;  /* 0x0000000a1b957c23 */ /* 0x100fe20008010824 */
[----:B------:R-:W-:Y:S01]  /*b600*/  FFMA.FTZ R151, R30, UR10, -R36 ;  /* 0x0000000a1e977c23 */ /* 0x000fe20008010824 */
[----:B------:R-:W-:Y:S01]  /*b610*/  FADD.FTZ R5, R15, R34 ;  /* 0x000000220f057221 */ /* 0x000fe20000010000 */
[--C-:B------:R-:W-:Y:S01]  /*b620*/  FFMA.FTZ R20, R31, UR10, -R36.reuse ;  /* 0x0000000a1f147c23 */ /* 0x100fe20008010824 */
[--C-:B------:R-:W-:Y:S01]  /*b630*/  FFMA.FTZ R147, R38, UR10, -R36.reuse ;  /* 0x0000000a26937c23 */ /* 0x100fe20008010824 */
[----:B------:R-:W-:Y:S01]  /*b640*/  MUFU.EX2 R14, R14 ;  /* 0x0000000e000e7308 */ /* 0x000fe20000000800 */
[----:B------:R-:W-:Y:S01]  /*b650*/  FADD.FTZ R34, R150, R5 ;  /* 0x0000000596227221 */ /* 0x000fe20000010000 */
[----:B------:R-:W-:Y:S01]  /*b660*/  FSEL R5, R9, RZ, P2 ;  /* 0x000000ff09057208 */ /* 0x000fe20001000000 */
[--C-:B------:R-:W-:Y:S01]  /*b670*/  FFMA.FTZ R24, R35, UR10, -R36.reuse ;  /* 0x0000000a23187c23 */ /* 0x100fe20008010824 */
[----:B------:R-:W-:Y:S01]  /*b680*/  FFMA.FTZ R26, R39, UR10, -R36 ;  /* 0x0000000a271a7c23 */ /* 0x000fe20008010824 */
[----:B---3--:R-:W-:Y:S01]  /*b690*/  FADD.FTZ R25, R21, R34 ;  /* 0x0000002215197221 */ /* 0x008fe20000010000 */
[----:B------:R-:W-:Y:S01]  /*b6a0*/  FFMA.FTZ R141, R42, UR10, -R36 ;  /* 0x0000000a2a8d7c23 */ /* 0x000fe20008010824 */
[----:B------:R-:W-:Y:S01]  /*b6b0*/  FADD.FTZ R5, -R5, R12 ;  /* 0x0000000c05057221 */ /* 0x000fe20000010100 */
[----:B------:R-:W-:Y:S01]  /*b6c0*/  MUFU.EX2 R149, R149 ;  /* 0x0000009500957308 */ /* 0x000fe20000000800 */
[----:B----4-:R-:W-:Y:S01]  /*b6d0*/  FADD.FTZ R34, R144, R25 ;  /* 0x0000001990227221 */ /* 0x010fe20000010000 */
[--C-:B------:R-:W-:Y:S01]  /*b6e0*/  FFMA.FTZ R28, R43, UR10, -R36.reuse ;  /* 0x0000000a2b1c7c23 */ /* 0x100fe20008010824 */
[----:B------:R-:W-:Y:S01]  /*b6f0*/  FMUL.FTZ R5, R5, UR10 ;  /* 0x0000000a05057c20 */ /* 0x000fe20008410000 */
[----:B------:R-:W-:Y:S01]  /*b700*/  FFMA.FTZ R143, R46, UR10, -R36 ;  /* 0x0000000a2e8f7c23 */ /* 0x000fe20008010824 */
[----:B-1----:R-:W-:Y:S01]  /*b710*/  FADD.FTZ R25, R29, R34 ;  /* 0x000000221d197221 */ /* 0x002fe20000010000 */
[--C-:B------:R-:W-:Y:S01]  /*b720*/  FFMA.FTZ R30, R47, UR10, -R36.reuse ;  /* 0x0000000a2f1e7c23 */ /* 0x100fe20008010824 */
[--C-:B------:R-:W-:Y:S01]  /*b730*/  FFMA.FTZ R137, R50, UR10, -R36.reuse ;  /* 0x0000000a32897c23 */ /* 0x100fe20008010824 */
[----:B------:R-:W-:Y:S01]  /*b740*/  MUFU.EX2 R151, R151 ;  /* 0x0000009700977308 */ /* 0x000fe20000000800 */
[----:B-----5:R-:W-:Y:S01]  /*b750*/  FADD.FTZ R34, R146, R25 ;  /* 0x0000001992227221 */ /* 0x020fe20000010000 */
        /* <DEDUP_REMOVED lines=8> */
[----:B------:R-:W-:Y:S01]  /*b7e0*/  F2FP.F16.F32.PACK_AB R148, R15, R148 ;  /* 0x000000940f94723e */ /* 0x000fe200000000ff */
[--C-:B------:R-:W-:Y:S01]  /*b7f0*/  FFMA.FTZ R129, R66, UR10, -R36.reuse ;  /* 0x0000000a42817c23 */ /* 0x100fe20008010824 */
[----:B------:R-:W-:Y:S01]  /*b800*/  FFMA.FTZ R131, R70, UR10, -R36 ;  /* 0x0000000a46837c23 */ /* 0x000fe20008010824 */
[----:B------:R-:W-:Y:S01]  /*b810*/  FADD.FTZ R27, R37, R34 ;  /* 0x00000022251b7221 */ /* 0x000fe20000010000 */
[--C-:B------:R-:W-:Y:S01]  /*b820*/  FFMA.FTZ R34, R59, UR10, -R36.reuse ;  /* 0x0000000a3b227c23 */ /* 0x100fe20008010824 */
[--C-:B------:R-:W-:Y:S01]  /*b830*/  FFMA.FTZ R125, R74, UR10, -R36.reuse ;  /* 0x0000000a4a7d7c23 */ /* 0x100fe20008010824 */
[----:B------:R-:W3:Y:S01]  /*b840*/  MUFU.EX2 R20, R20 ;  /* 0x0000001400147308 */ /* 0x000ee20000000800 */
[----:B------:R-:W-:Y:S01]  /*b850*/  FADD.FTZ R38, R142, R27 ;  /* 0x0000001b8e267221 */ /* 0x000fe20000010000 */
[--C-:B------:R-:W-:Y:S01]  /*b860*/  FFMA.FTZ R75, R75, UR10, -R36.reuse ;  /* 0x0000000a4b4b7c23 */ /* 0x100fe20008010824 */
[--C-:B------:R-:W-:Y:S01]  /*b870*/  FFMA.FTZ R78, R78, UR10, -R36.reuse ;  /* 0x0000000a4e4e7c23 */ /* 0x100fe20008010824 */
[----:B------:R-:W-:Y:S01]  /*b880*/  FFMA.FTZ R79, R79, UR10, -R36 ;  /* 0x0000000a4f4f7c23 */ /* 0x000fe20008010824 */
[----:B-1----:R-:W-:Y:S01]  /*b890*/  FADD.FTZ R5, R41, R38 ;  /* 0x0000002629057221 */ /* 0x002fe20000010000 */
[--C-:B------:R-:W-:Y:S01]  /*b8a0*/  FFMA.FTZ R82, R82, UR10, -R36.reuse ;  /* 0x0000000a52527c23 */ /* 0x100fe20008010824 */
[----:B------:R-:W-:Y:S01]  /*b8b0*/  FFMA.FTZ R83, R83, UR10, -R36 ;  /* 0x0000000a53537c23 */ /* 0x000fe20008010824 */
[----:B------:R-:W1:Y:S01]  /*b8c0*/  MUFU.EX2 R145, R145 ;  /* 0x0000009100917308 */ /* 0x000e620000000800 */
[----:B--2---:R-:W-:Y:S01]  /*b8d0*/  FFMA.FTZ R38, R25, R4, R14 ;  /* 0x0000000419267223 */ /* 0x004fe2000001000e */
[----:B------:R-:W-:Y:S01]  /*b8e0*/  FADD.FTZ R42, R136, R5 ;  /* 0x00000005882a7221 */ /* 0x000fe20000010000 */
[--C-:B------:R-:W-:Y:S01]  /*b8f0*/  FFMA.FTZ R4, R63, UR10, -R36.reuse ;  /* 0x0000000a3f047c23 */ /* 0x100fe20008010824 */
[----:B------:R-:W-:Y:S01]  /*b900*/  FFMA.FTZ R86, R86, UR10, -R36 ;  /* 0x0000000a56567c23 */ /* 0x000fe20008010824 */
[----:B------:R-:W-:Y:S01]  /*b910*/  FADD.FTZ R40, R149, R38 ;  /* 0x0000002695287221 */ /* 0x000fe20000010000 */
[----:B------:R-:W-:Y:S01]  /*b920*/  FADD.FTZ R27, R45, R42 ;  /* 0x0000002a2d1b7221 */ /* 0x000fe20000010000 */
[----:B------:R-:W-:Y:S01]  /*b930*/  FFMA.FTZ R38, R67, UR10, -R36 ;  /* 0x0000000a43267c23 */ /* 0x000fe20008010824 */
[----:B------:R-:W2:Y:S01]  /*b940*/  MUFU.EX2 R24, R24 ;  /* 0x0000001800187308 */ /* 0x000ea20000000800 */
[----:B------:R-:W-:Y:S01]  /*b950*/  FADD.FTZ R5, R151, R40 ;  /* 0x0000002897057221 */ /* 0x000fe20000010000 */
[----:B------:R-:W-:Y:S01]  /*b960*/  FADD.FTZ R40, R138, R27 ;  /* 0x0000001b8a287221 */ /* 0x000fe20000010000 */
[----:B------:R-:W-:Y:S01]  /*b970*/  IMAD.U32 R31, RZ, RZ, UR26 ;  /* 0x0000001aff1f7e24 */ /* 0x000fe2000f8e00ff */
[----:B------:R-:W-:Y:S01]  /*b980*/  ISETP.GT.AND P2, PT, R8, UR45, PT ;  /* 0x0000002d08007c0c */ /* 0x000fe2000bf44270 */
[----:B---3--:R-:W-:Y:S01]  /*b990*/  FADD.FTZ R42, R20, R5 ;  /* 0x00000005142a7221 */ /* 0x008fe20000010000 */
[----:B------:R-:W-:Y:S01]  /*b9a0*/  FADD.FTZ R27, R49, R40 ;  /* 0x00000028311b7221 */ /* 0x000fe20000010000 */
[----:B------:R-:W-:Y:S01]  /*b9b0*/  FFMA.FTZ R40, R71, UR10, -R36 ;  /* 0x0000000a47287c23 */ /* 0x000fe20008010824 */
[----:B------:R-:W3:Y:S01]  /*b9c0*/  MUFU.EX2 R147, R147 ;  /* 0x0000009300937308 */ /* 0x000ee20000000800 */
[----:B-1----:R-:W-:Y:S01]  /*b9d0*/  FADD.FTZ R5, R145, R42 ;  /* 0x0000002a91057221 */ /* 0x002fe20000010000 */
[----:B------:R-:W-:Y:S01]  /*b9e0*/  FADD.FTZ R44, R132, R27 ;  /* 0x0000001b842c7221 */ /* 0x000fe20000010000 */
[----:B------:R-:W-:Y:S01]  /*b9f0*/  FFMA.FTZ R36, R87, UR10, -R36 ;  /* 0x0000000a57247c23 */ /* 0x000fe20008010824 */
[----:B------:R-:W-:Y:S01]  /*ba00*/  @!P1 LEA R31, R31, UR40, 0x3 ;  /* 0x000000281f1f9c11 */ /* 0x000fe2000f8e18ff */
[----:B------:R-:W-:Y:S01]  /*ba10*/  UMOV UR26, UR39 ;  /* 0x00000027001a7c82 */ /* 0x000fe20008000000 */
[----:B------:R-:W-:Y:S01]  /*ba20*/  FADD.FTZ R27, R53, R44 ;  /* 0x0000002c351b7221 */ /* 0x000fe20000010000 */
[----:B------:R-:W-:Y:S01]  /*ba30*/  F2FP.F16.F32.PACK_AB R150, R21, R150 ;  /* 0x000000961596723e */ /* 0x000fe200000000ff */
[----:B------:R-:W1:Y:S01]  /*ba40*/  MUFU.EX2 R26, R26 ;  /* 0x0000001a001a7308 */ /* 0x000e620000000800 */
[----:B--2---:R-:W-:Y:S01]  /*ba50*/  FADD.FTZ R42, R24, R5 ;  /* 0x00000005182a7221 */ /* 0x004fe20000010000 */
[----:B------:R-:W-:Y:S01]  /*ba60*/  FADD.FTZ R44, R134, R27 ;  /* 0x0000001b862c7221 */ /* 0x000fe20000010000 */
[----:B------:R-:W-:Y:S01]  /*ba70*/  F2FP.F16.F32.PACK_AB R134, R13, R134 ;  /* 0x000000860d86723e */ /* 0x000fe200000000ff */
[----:B------:R-:W-:Y:S01]  /*ba80*/  @!P1 VIADD R31, R31, 0x16860 ;  /* 0x000168601f1f9836 */ /* 0x000fe20000000000 */
[----:B------:R-:W-:Y:S01]  /*ba90*/  F2FP.F16.F32.PACK_AB R144, R29, R144 ;  /* 0x000000901d90723e */ /* 0x000fe200000000ff */
[----:B------:R-:W-:Y:S01]  /*baa0*/  FADD.FTZ R27, R13, R44 ;  /* 0x0000002c0d1b7221 */ /* 0x000fe20000010000 */
[----:B------:R-:W-:Y:S01]  /*bab0*/  F2FP.F16.F32.PACK_AB R146, R33, R146 ;  /* 0x000000922192723e */ /* 0x000fe200000000ff */
[----:B------:R-:W2:Y:S01]  /*bac0*/  MUFU.EX2 R141, R141 ;  /* 0x0000008d008d7308 */ /* 0x000ea20000000800 */
[----:B---3--:R-:W-:Y:S01]  /*bad0*/  FADD.FTZ R5, R147, R42 ;  /* 0x0000002a93057221 */ /* 0x008fe20000010000 */
[----:B------:R-:W-:Y:S01]  /*bae0*/  FADD.FTZ R44, R128, R27 ;  /* 0x0000001b802c7221 */ /* 0x000fe20000010000 */
[----:B------:R-:W-:Y:S01]  /*baf0*/  @!P1 PRMT R31, RZ, 0x654, R31 ;  /* 0x00000654ff1f9816 */ /* 0x000fe2000000001f */
[----:B------:R-:W-:Y:S01]  /*bb00*/  VIADD R8, R8, 0xffffffff ;  /* 0xffffffff08087836 */ /* 0x000fe20000000000 */
[----:B------:R-:W-:Y:S01]  /*bb10*/  F2FP.F16.F32.PACK_AB R140, R37, R140 ;  /* 0x0000008c258c723e */ /* 0x000fe200000000ff */
[----:B------:R-:W-:Y:S01]  /*bb20*/  FADD.FTZ R27, R57, R44 ;  /* 0x0000002c391b7221 */ /* 0x000fe20000010000 */
[----:B------:R3:W-:Y:S01]  /*bb30*/  @!P1 SYNCS.ARRIVE.TRANS64.RED.A1T0 RZ, [R31+URZ], RZ ;  /* 0x000000ff1fff99a7 */ /* 0x0007e2000810043f */
[----:B------:R-:W4:Y:S01]  /*bb40*/  MUFU.EX2 R28, R28 ;  /* 0x0000001c001c7308 */ /* 0x000f220000000800 */
[----:B-1----:R-:W-:Y:S01]  /*bb50*/  FADD.FTZ R42, R26, R5 ;  /* 0x000000051a2a7221 */ /* 0x002fe20000010000 */
[----:B------:R-:W-:Y:S01]  /*bb60*/  FADD.FTZ R44, R130, R27 ;  /* 0x0000001b822c7221 */ /* 0x000fe20000010000 */
[----:B------:R-:W-:Y:S01]  /*bb70*/  F2FP.F16.F32.PACK_AB R142, R41, R142 ;  /* 0x0000008e298e723e */ /* 0x000fe200000000ff */
[-C--:B------:R-:W-:Y:S01]  /*bb80*/  FMUL.FTZ R90, R90, R25.reuse ;  /* 0x000000195a5a7220 */ /* 0x080fe20000410000 */
[----:B------:R-:W-:Y:S01]  /*bb90*/  F2FP.F16.F32.PACK_AB R136, R45, R136 ;  /* 0x000000882d88723e */ /* 0x000fe200000000ff */
[----:B------:R-:W-:Y:S01]  /*bba0*/  FADD.FTZ R15, R61, R44 ;  /* 0x0000002c3d0f7221 */ /* 0x000fe20000010000 */
[----:B------:R-:W-:Y:S01]  /*bbb0*/  F2FP.F16.F32.PACK_AB R138, R49, R138 ;  /* 0x0000008a318a723e */ /* 0x000fe200000000ff */
[----:B------:R-:W1:Y:S01]  /*bbc0*/  MUFU.EX2 R143, R143 ;  /* 0x0000008f008f7308 */ /* 0x000e620000000800 */
[----:B--2---:R-:W-:Y:S01]  /*bbd0*/  FADD.FTZ R5, R141, R42 ;  /* 0x0000002a8d057221 */ /* 0x004fe20000010000 */
[----:B------:R-:W-:Y:S01]  /*bbe0*/  FADD.FTZ R44, R124, R15 ;  /* 0x0000000f7c2c7221 */ /* 0x000fe20000010000 */
[----:B------:R-:W-:Y:S01]  /*bbf0*/  F2FP.F16.F32.PACK_AB R132, R53, R132 ;  /* 0x000000843584723e */ /* 0x000fe200000000ff */
[-C--:B------:R-:W-:Y:S01]  /*bc00*/  FMUL.FTZ R91, R91, R25.reuse ;  /* 0x000000195b5b7220 */ /* 0x080fe20000410000 */
[----:B------:R-:W-:Y:S01]  /*bc10*/  F2FP.F16.F32.PACK_AB R128, R57, R128 ;  /* 0x000000803980723e */ /* 0x000fe200000000ff */
[----:B------:R-:W-:Y:S01]  /*bc20*/  FADD.FTZ R15, R65, R44 ;  /* 0x0000002c410f7221 */ /* 0x000fe20000010000 */
[----:B------:R-:W-:Y:S01]  /*bc30*/  F2FP.F16.F32.PACK_AB R130, R61, R130 ;  /* 0x000000823d82723e */ /* 0x000fe200000000ff */
[----:B------:R-:W2:Y:S01]  /*bc40*/  MUFU.EX2 R30, R30 ;  /* 0x0000001e001e7308 */ /* 0x000ea20000000800 */
[----:B----4-:R-:W-:Y:S01]  /*bc50*/  FADD.FTZ R42, R28, R5 ;  /* 0x000000051c2a7221 */ /* 0x010fe20000010000 */
[----:B------:R-:W-:Y:S01]  /*bc60*/  F2FP.F16.F32.PACK_AB R124, R65, R124 ;  /* 0x0000007c417c723e */ /* 0x000fe200000000ff */
[-C--:B------:R-:W-:Y:S01]  /*bc70*/  FMUL.FTZ R94, R94, R25.reuse ;  /* 0x000000195e5e7220 */ /* 0x080fe20000410000 */
[----:B------:R-:W-:Y:S01]  /*bc80*/  F2FP.F16.F32.PACK_AB R149, R149, R14 ;  /* 0x0000000e9595723e */ /* 0x000fe200000000ff */
[----:B------:R-:W-:Y:S01]  /*bc90*/  FMUL.FTZ R95, R95, R25 ;  /* 0x000000195f5f7220 */ /* 0x000fe20000410000 */
[----:B------:R-:W-:Y:S01]  /*bca0*/  F2FP.F16.F32.PACK_AB R151, R20, R151 ;  /* 0x000000971497723e */ /* 0x000fe200000000ff */
[----:B------:R-:W-:Y:S01]  /*bcb0*/  FMUL.FTZ R98, R98, R25 ;  /* 0x0000001962627220 */ /* 0x000fe20000410000 */
[----:B------:R-:W4:Y:S01]  /*bcc0*/  MUFU.EX2 R137, R137 ;  /* 0x0000008900897308 */ /* 0x000f220000000800 */
[----:B-1----:R-:W-:Y:S01]  /*bcd0*/  FADD.FTZ R5, R143, R42 ;  /* 0x0000002a8f057221 */ /* 0x002fe20000010000 */
[----:B------:R-:W-:Y:S01]  /*bce0*/  F2FP.F16.F32.PACK_AB R145, R24, R145 ;  /* 0x000000911891723e */ /* 0x000fe200000000ff */
[----:B------:R-:W-:Y:S01]  /*bcf0*/  FMUL.FTZ R99, R99, R25 ;  /* 0x0000001963637220 */ /* 0x000fe20000410000 */
[----:B------:R-:W-:Y:S01]  /*bd00*/  F2FP.F16.F32.PACK_AB R147, R26, R147 ;  /* 0x000000931a93723e */ /* 0x000fe200000000ff */
[----:B------:R-:W-:Y:S01]  /*bd10*/  FMUL.FTZ R102, R102, R25 ;  /* 0x0000001966667220 */ /* 0x000fe20000410000 */
[----:B------:R-:W-:Y:S01]  /*bd20*/  F2FP.F16.F32.PACK_AB R141, R28, R141 ;  /* 0x0000008d1c8d723e */ /* 0x000fe200000000ff */
[----:B------:R-:W-:Y:S01]  /*bd30*/  FMUL.FTZ R103, R103, R25 ;  /* 0x0000001967677220 */ /* 0x000fe20000410000 */
[----:B------:R-:W1:Y:S01]  /*bd40*/  MUFU.EX2 R32, R32 ;  /* 0x0000002000207308 */ /* 0x000e620000000800 */
[C---:B--2---:R-:W-:Y:S01]  /*bd50*/  FADD.FTZ R42, R30.reuse, R5 ;  /* 0x000000051e2a7221 */ /* 0x044fe20000010000 */
[----:B------:R-:W-:Y:S01]  /*bd60*/  F2FP.F16.F32.PACK_AB R143, R30, R143 ;  /* 0x0000008f1e8f723e */ /* 0x000fe200000000ff */
[-C--:B------:R-:W-:Y:S01]  /*bd70*/  FMUL.FTZ R106, R106, R25.reuse ;  /* 0x000000196a6a7220 */ /* 0x080fe20000410000 */
[-C--:B------:R-:W-:Y:S01]  /*bd80*/  FMUL.FTZ R107, R107, R25.reuse ;  /* 0x000000196b6b7220 */ /* 0x080fe20000410000 */
[-C--:B------:R-:W-:Y:S01]  /*bd90*/  FMUL.FTZ R110, R110, R25.reuse ;  /* 0x000000196e6e7220 */ /* 0x080fe20000410000 */
[-C--:B------:R-:W-:Y:S01]  /*bda0*/  FMUL.FTZ R111, R111, R25.reuse ;  /* 0x000000196f6f7220 */ /* 0x080fe20000410000 */
[-C--:B------:R-:W-:Y:S01]  /*bdb0*/  FMUL.FTZ R114, R114, R25.reuse ;  /* 0x0000001972727220 */ /* 0x080fe20000410000 */
[----:B------:R-:W2:Y:S01]  /*bdc0*/  MUFU.EX2 R139, R139 ;  /* 0x0000008b008b7308 */ /* 0x000ea20000000800 */
[----:B----4-:R-:W-:Y:S01]  /*bdd0*/  FADD.FTZ R5, R137, R42 ;  /* 0x0000002a89057221 */ /* 0x010fe20000010000 */
[-C--:B------:R-:W-:Y:S01]  /*bde0*/  FMUL.FTZ R115, R115, R25.reuse ;  /* 0x0000001973737220 */ /* 0x080fe20000410000 */
[-C--:B------:R-:W-:Y:S01]  /*bdf0*/  FMUL.FTZ R118, R118, R25.reuse ;  /* 0x0000001976767220 */ /* 0x080fe20000410000 */
[----:B------:R-:W-:Y:S01]  /*be00*/  FMUL.FTZ R119, R119, R25 ;  /* 0x0000001977777220 */ /* 0x000fe20000410000 */
[----:B------:R-:W-:-:S03]  /*be10*/  IMAD.MOV.U32 R11, RZ, RZ, R6 ;  /* 0x000000ffff0b7224 */ /* 0x000fc600078e0006 */
[----:B------:R-:W4:Y:S01]  /*be20*/  MUFU.EX2 R12, R55 ;  /* 0x00000037000c7308 */ /* 0x000f220000000800 */
[C---:B-1----:R-:W-:Y:S01]  /*be30*/  FADD.FTZ R42, R32.reuse, R5 ;  /* 0x00000005202a7221 */ /* 0x042fe20000010000 */
[----:B------:R-:W-:-:S06]  /*be40*/  F2FP.F16.F32.PACK_AB R137, R32, R137 ;  /* 0x000000892089723e */ /* 0x000fcc00000000ff */
[----:B------:R-:W1:Y:S01]  /*be50*/  MUFU.EX2 R126, R126 ;  /* 0x0000007e007e7308 */ /* 0x000e620000000800 */
[----:B--2---:R-:W-:-:S07]  /*be60*/  FADD.FTZ R5, R139, R42 ;  /* 0x0000002a8b057221 */ /* 0x004fce0000010000 */
[----:B------:R-:W2:Y:S01]  /*be70*/  MUFU.EX2 R133, R133 ;  /* 0x0000008500857308 */ /* 0x000ea20000000800 */
[C---:B----4-:R-:W-:Y:S01]  /*be80*/  FADD.FTZ R42, R12.reuse, R5 ;  /* 0x000000050c2a7221 */ /* 0x050fe20000010000 */
[----:B------:R-:W-:Y:S01]  /*be90*/  F2FP.F16.F32.PACK_AB R139, R12, R139 ;  /* 0x0000008b0c8b723e */ /* 0x000fe200000000ff */
[----:B------:R-:W-:-:S05]  /*bea0*/  IMAD.MOV.U32 R12, RZ, RZ, R9 ;  /* 0x000000ffff0c7224 */ /* 0x000fca00078e0009 */
[----:B------:R-:W4:Y:S01]  /*beb0*/  MUFU.EX2 R69, R69 ;  /* 0x0000004500457308 */ /* 0x000f220000000800 */
[----:B-1----:R-:W-:-:S07]  /*bec0*/  FADD.FTZ R44, R126, R15 ;  /* 0x0000000f7e2c7221 */ /* 0x002fce0000010000 */
[----:B------:R-:W1:Y:S01]  /*bed0*/  MUFU.EX2 R34, R34 ;  /* 0x0000002200227308 */ /* 0x000e620000000800 */
[----:B--2---:R-:W-:-:S07]  /*bee0*/  FADD.FTZ R5, R133, R42 ;  /* 0x0000002a85057221 */ /* 0x004fce0000010000 */
[----:B------:R-:W2:Y:S01]  /*bef0*/  MUFU.EX2 R120, R120 ;  /* 0x0000007800787308 */ /* 0x000ea20000000800 */
[C---:B----4-:R-:W-:Y:S01]  /*bf00*/  FADD.FTZ R15, R69.reuse, R44 ;  /* 0x0000002c450f7221 */ /* 0x050fe20000010000 */
[----:B------:R-:W-:-:S06]  /*bf10*/  F2FP.F16.F32.PACK_AB R126, R69, R126 ;  /* 0x0000007e457e723e */ /* 0x000fcc00000000ff */
[----:B------:R-:W4:Y:S01]  /*bf20*/  MUFU.EX2 R135, R135 ;  /* 0x0000008700877308 */ /* 0x000f220000000800 */
[C---:B-1----:R-:W-:Y:S01]  /*bf30*/  FADD.FTZ R42, R34.reuse, R5 ;  /* 0x00000005222a7221 */ /* 0x042fe20000010000 */
[----:B------:R-:W-:-:S06]  /*bf40*/  F2FP.F16.F32.PACK_AB R133, R34, R133 ;  /* 0x000000852285723e */ /* 0x000fcc00000000ff */
[----:B------:R-:W1:Y:S01]  /*bf50*/  MUFU.EX2 R73, R73 ;  /* 0x0000004900497308 */ /* 0x000e620000000800 */
[----:B--2---:R-:W-:-:S07]  /*bf60*/  FADD.FTZ R44, R120, R15 ;  /* 0x0000000f782c7221 */ /* 0x004fce0000010000 */
[----:B------:R-:W2:Y:S01]  /*bf70*/  MUFU.EX2 R4, R4 ;  /* 0x0000000400047308 */ /* 0x000ea20000000800 */
[----:B----4-:R-:W-:-:S07]  /*bf80*/  FADD.FTZ R5, R135, R42 ;  /* 0x0000002a87057221 */ /* 0x010fce0000010000 */
[----:B------:R-:W4:Y:S01]  /*bf90*/  MUFU.EX2 R122, R122 ;  /* 0x0000007a007a7308 */ /* 0x000f220000000800 */
[C---:B-1----:R-:W-:Y:S01]  /*bfa0*/  FADD.FTZ R13, R73.reuse, R44 ;  /* 0x0000002c490d7221 */ /* 0x042fe20000010000 */
[----:B------:R-:W-:-:S06]  /*bfb0*/  F2FP.F16.F32.PACK_AB R120, R73, R120 ;  /* 0x000000784978723e */ /* 0x000fcc00000000ff */
[----:B------:R-:W1:Y:S01]  /*bfc0*/  MUFU.EX2 R129, R129 ;  /* 0x0000008100817308 */ /* 0x000e620000000800 */
[C---:B--2---:R-:W-:Y:S01]  /*bfd0*/  FADD.FTZ R42, R4.reuse, R5 ;  /* 0x00000005042a7221 */ /* 0x044fe20000010000 */
[----:B------:R-:W-:-:S06]  /*bfe0*/  F2FP.F16.F32.PACK_AB R135, R4, R135 ;  /* 0x000000870487723e */ /* 0x000fcc00000000ff */
[----:B------:R-:W2:Y:S01]  /*bff0*/  MUFU.EX2 R38, R38 ;  /* 0x0000002600267308 */ /* 0x000ea20000000800 */
[----:B----4-:R-:W-:-:S07]  /*c000*/  FADD.FTZ R44, R122, R13 ;  /* 0x0000000d7a2c7221 */ /* 0x010fce0000010000 */
[----:B------:R-:W4:Y:S01]  /*c010*/  MUFU.EX2 R131, R131 ;  /* 0x0000008300837308 */ /* 0x000f220000000800 */
[----:B-1----:R-:W-:-:S07]  /*c020*/  FADD.FTZ R13, R129, R42 ;  /* 0x0000002a810d7221 */ /* 0x002fce0000010000 */
[----:B------:R-:W1:Y:S01]  /*c030*/  MUFU.EX2 R40, R40 ;  /* 0x0000002800287308 */ /* 0x000e620000000800 */
[C---:B--2---:R-:W-:Y:S01]  /*c040*/  FADD.FTZ R42, R38.reuse, R13 ;  /* 0x0000000d262a7221 */ /* 0x044fe20000010000 */
[----:B------:R-:W-:-:S06]  /*c050*/  F2FP.F16.F32.PACK_AB R129, R38, R129 ;  /* 0x000000812681723e */ /* 0x000fcc00000000ff */
[----:B------:R-:W2:Y:S01]  /*c060*/  MUFU.EX2 R125, R125 ;  /* 0x0000007d007d7308 */ /* 0x000ea20000000800 */
[----:B----4-:R-:W-:-:S07]  /*c070*/  FADD.FTZ R13, R131, R42 ;  /* 0x0000002a830d7221 */ /* 0x010fce0000010000 */
[----:B------:R-:W4:Y:S01]  /*c080*/  MUFU.EX2 R75, R75 ;  /* 0x0000004b004b7308 */ /* 0x000f220000000800 */
[C---:B-1----:R-:W-:Y:S01]  /*c090*/  FADD.FTZ R42, R40.reuse, R13 ;  /* 0x0000000d282a7221 */ /* 0x042fe20000010000 */
[----:B------:R-:W-:-:S06]  /*c0a0*/  F2FP.F16.F32.PACK_AB R131, R40, R131 ;  /* 0x000000832883723e */ /* 0x000fcc00000000ff */
[----:B------:R-:W1:Y:S01]  /*c0b0*/  MUFU.EX2 R127, R78 ;  /* 0x0000004e007f7308 */ /* 0x000e620000000800 */
[----:B--2---:R-:W-:-:S07]  /*c0c0*/  FADD.FTZ R42, R125, R42 ;  /* 0x0000002a7d2a7221 */ /* 0x004fce0000010000 */
[----:B------:R-:W2:Y:S01]  /*c0d0*/  MUFU.EX2 R79, R79 ;  /* 0x0000004f004f7308 */ /* 0x000ea20000000800 */
[C---:B----4-:R-:W-:Y:S01]  /*c0e0*/  FADD.FTZ R42, R75.reuse, R42 ;  /* 0x0000002a4b2a7221 */ /* 0x050fe20000010000 */
[----:B------:R-:W-:-:S06]  /*c0f0*/  F2FP.F16.F32.PACK_AB R125, R75, R125 ;  /* 0x0000007d4b7d723e */ /* 0x000fcc00000000ff */
        /* <DEDUP_REMOVED lines=11> */
[----:B--2---:R-:W-:Y:S01]  /*c1b0*/  FADD.FTZ R42, R123, R42 ;  /* 0x0000002a7b2a7221 */ /* 0x004fe20000010000 */
[C---:B----4-:R-:W-:Y:S01]  /*c1c0*/  FADD.FTZ R5, R77.reuse, R44 ;  /* 0x0000002c4d057221 */ /* 0x050fe20000010000 */
[----:B------:R-:W-:Y:S02]  /*c1d0*/  F2FP.F16.F32.PACK_AB R122, R77, R122 ;  /* 0x0000007a4d7a723e */ /* 0x000fe400000000ff */
[C---:B-1----:R-:W-:Y:S01]  /*c1e0*/  FADD.FTZ R4, R36.reuse, R42 ;  /* 0x0000002a24047221 */ /* 0x042fe20000010000 */
[----:B------:R-:W-:Y:S01]  /*c1f0*/  F2FP.F16.F32.PACK_AB R123, R36, R123 ;  /* 0x0000007b247b723e */ /* 0x000fe200000000ff */
[----:B---3--:R-:W-:Y:S06]  /*c200*/  @P2 BRA `(.L_x_726) ;  /* 0xffffffd000dc2947 */ /* 0x008fec000383ffff */
.L_x_709:
[----:B------:R-:W-:Y:S06]  /*c210*/  BAR.ARV 0x8, 0x1a0 ;  /* 0x0206800000007b1d */ /* 0x000fec0000002000 */
[----:B------:R-:W-:Y:S05]  /*c220*/  @!P0 BRA `(.L_x_727) ;  /* 0x0000000000048947 */ /* 0x000fea0003800000 */
[----:B------:R-:W-:Y:S01]  /*c230*/  BPT.TRAP 0x1 ;  /* 0x000000040000795c */ /* 0x000fe20000300000 */
.L_x_727:
[----:B------:R-:W-:Y:S01]  /*c240*/  ULEA UR5, UR39, UR40, 0x3 ;  /* 0x0000002827057291 */ /* 0x000fe2000f8e183f */
[----:B------:R-:W-:-:S05]  /*c250*/  IMAD.U32 R0, RZ, RZ, UR37 ;  /* 0x00000025ff007e24 */ /* 0x000fca000f8e00ff */
[----:B------:R-:W-:-:S04]  /*c260*/  SHF.L.U32 R0, R0, 0x1f, RZ ;  /* 0x0000001f00007819 */ /* 0x000fc800000006ff */
[----:B------:R1:W2:Y:S01]  /*c270*/  SYNCS.PHASECHK.TRANS64.TRYWAIT P2, [UR5+0x16850], R0 ;  /* 0x01685000ff0075a7 */ /* 0x0002a20008040145 */
[----:B------:R-:W-:Y:S05]  /*c280*/  @!P0 BRA `(.L_x_728) ;  /* 0x0000000000048947 */ /* 0x000fea0003800000 */
[----:B------:R-:W-:Y:S01]  /*c290*/  BPT.TRAP 0x1 ;  /* 0x000000040000795c */ /* 0x000fe20000300000 */
.L_x_728:
[----:B--2---:R-:W-:Y:S05]  /*c2a0*/  @P2 BRA `(.L_x_729) ;  /* 0x0000000000082947 */ /* 0x004fea0003800000 */
[----:B------:R-:W2:Y:S02]  /*c2b0*/  SYNCS.PHASECHK.TRANS64.TRYWAIT P0, [UR5+0x16850], R0 ;  /* 0x01685000ff0075a7 */ /* 0x000ea40008000145 */
[----:B--2---:R-:W-:Y:S05]  /*c2c0*/  @!P0 BRA `(.L_x_730) ;  /* 0x0000004400588947 */ /* 0x004fea0003800000 */
.L_x_729:
[----:B------:R-:W-:Y:S01]  /*c2d0*/  UIADD3 UR40, UR40, 0x400, URZ ;  /* 0x0000040028287890 */ /* 0x000fe2000fffe03f */
[----:B------:R-:W-:Y:S01]  /*c2e0*/  WARPGROUP.ARRIVE ;  /* 0x00000000000079c5 */ /* 0x000fe20000000000 */
[----:B------:R-:W-:Y:S01]  /*c2f0*/  UMOV UR7, 0x40000040 ;  /* 0x4000004000077882 */ /* 0x000fe20000000000 */
[----:B-12---:R-:W1:Y:S01]  /*c300*/  SHFL.BFLY PT, R0, R5, 0x2, 0x1f ;  /* 0x0c401f0005007f89 */ /* 0x006e6200000e0000 */
[----:B------:R-:W-:Y:S01]  /*c310*/  USHF.R.U32.HI UR40, URZ, 0x4, UR40 ;  /* 0x000000043f287899 */ /* 0x000fe20008011628 */
[----:B------:R-:W-:Y:S01]  /*c320*/  IMAD.MOV.U32 R10, RZ, RZ, RZ ;  /* 0x000000ffff0a7224 */ /* 0x000fe200078e00ff */
[----:B------:R-:W-:Y:S01]  /*c330*/  UIADD3 UR36, UR36, 0x1, URZ ;  /* 0x0000000124247890 */ /* 0x000fe2000fffe03f */
[----:B------:R-:W2:Y:S01]  /*c340*/  SHFL.BFLY PT, R3, R4, 0x2, 0x1f ;  /* 0x0c401f0004037f89 */ /* 0x000ea200000e0000 */
[----:B------:R-:W-:Y:S01]  /*c350*/  ULOP3.LUT UR4, UR40, 0x3fff, URZ, 0xc0, !UPT ;  /* 0x00003fff28047892 */ /* 0x000fe2000f8ec03f */
[----:B------:R-:W-:Y:S02]  /*c360*/  IMAD.U32 R13, RZ, RZ, UR10 ;  /* 0x0000000aff0d7e24 */ /* 0x000fe4000f8e00ff */
[----:B------:R-:W-:Y:S01]  /*c370*/  IMAD.MOV.U32 R15, RZ, RZ, -0x800000 ;  /* 0xff800000ff0f7424 */ /* 0x000fe200078e00ff */
[----:B------:R-:W-:-:S02]  /*c380*/  ULEA UR4, UR39, UR4, 0xa ;  /* 0x0000000427047291 */ /* 0x000fc4000f8e503f */
[----:B------:R-:W-:-:S04]  /*c390*/  UIADD3 UR39, UR39, 0x1, URZ ;  /* 0x0000000127277890 */ /* 0x000fc8000fffe03f */
[----:B------:R-:W-:Y:S01]  /*c3a0*/  UISETP.NE.AND UP0, UPT, UR39, 0x2, UPT ;  /* 0x000000022700788c */ /* 0x000fe2000bf05270 */
[----:B------:R-:W-:Y:S02]  /*c3b0*/  UMOV UR6, UR4 ;  /* 0x0000000400067c82 */ /* 0x000fe40008000000 */
[----:B------:R-:W-:Y:S01]  /*c3c0*/  HGMMA.64x64x16.F32 R88, R148, gdesc[UR4].tnspB, R88, gsb0 ;  /* 0x40e0000494587df0 */ /* 0x000fe20008000858 */
[----:B------:R-:W-:Y:S01]  /*c3d0*/  UIADD3 UR6, UR4, 0x80, URZ ;  /* 0x0000008004067890 */ /* 0x000fe2000fffe03f */
[----:B------:R-:W-:Y:S01]  /*c3e0*/  UMOV UR7, 0x40000040 ;  /* 0x4000004000077882 */ /* 0x000fe20000000000 */
[----:B------:R-:W-:Y:S01]  /*c3f0*/  USEL UR39, UR39, URZ, UP0 ;  /* 0x0000003f27277287 */ /* 0x000fe20008000000 */
[----:B-1----:R-:W-:Y:S01]  /*c400*/  FADD.FTZ R0, R0, R5 ;  /* 0x0000000500007221 */ /* 0x002fe20000010000 */
[----:B------:R-:W-:Y:S02]  /*c410*/  IMAD.U32 R5, RZ, RZ, UR10 ;  /* 0x0000000aff057e24 */ /* 0x000fe4000f8e00ff */
[----:B--2---:R-:W-:Y:S01]  /*c420*/  FADD.FTZ R7, R3, R4 ;  /* 0x0000000403077221 */ /* 0x004fe20000010000 */
[----:B------:R-:W-:Y:S01]  /*c430*/  IMAD.MOV.U32 R4, RZ, RZ, RZ ;  /* 0x000000ffff047224 */ /* 0x000fe200078e00ff */
[----:B------:R-:W1:Y:S04]  /*c440*/  SHFL.BFLY PT, R3, R0, 0x1, 0x1f ;  /* 0x0c201f0000037f89 */ /* 0x000e6800000e0000 */
[----:B------:R-:W2:Y:S01]  /*c450*/  SHFL.BFLY PT, R8, R7, 0x1, 0x1f ;  /* 0x0c201f0007087f89 */ /* 0x000ea200000e0000 */
[----:B-1----:R-:W-:Y:S01]  /*c460*/  FADD.FTZ R11, R0, R3 ;  /* 0x00000003000b7221 */ /* 0x002fe20000010000 */
[----:B------:R-:W-:-:S02]  /*c470*/  IMAD.MOV.U32 R3, RZ, RZ, -0x800000 ;  /* 0xff800000ff037424 */ /* 0x000fc400078e00ff */
[----:B--2---:R-:W-:Y:S02]  /*c480*/  FADD.FTZ R12, R7, R8 ;  /* 0x00000008070c7221 */ /* 0x004fe40000010000 */
[----:B------:R-:W-:Y:S01]  /*c490*/  FSETP.NE.FTZ.AND P0, PT, R11, RZ, PT ;  /* 0x000000ff0b00720b */ /* 0x000fe20003f15000 */
[----:B------:R-:W-:Y:S02]  /*c4a0*/  IMAD.U32 R7, RZ, RZ, UR5 ;  /* 0x00000005ff077e24 */ /* 0x000fe4000f8e00ff */
[----:B------:R-:W-:Y:S02]  /*c4b0*/  FSETP.NE.FTZ.AND P2, PT, R12, RZ, PT ;  /* 0x000000ff0c00720b */ /* 0x000fe40003f55000 */
[----:B------:R-:W-:-:S05]  /*c4c0*/  @!P1 VIADD R7, R7, 0x16860 ;  /* 0x0001686007079836 */ /* 0x000fca0000000000 */
[----:B------:R-:W-:-:S03]  /*c4d0*/  @!P1 PRMT R7, RZ, 0x654, R7 ;  /* 0x00000654ff079816 */ /* 0x000fc60000000007 */
[----:B------:R-:W1:Y:S01]  /*c4e0*/  @P0 MUFU.LG2 R8, R11 ;  /* 0x0000000b00080308 */ /* 0x000e620000000c00 */
[----:B------:R-:W-:-:S07]  /*c4f0*/  @P0 FMUL.FTZ R5, R5, 0.69314718246459960938 ;  /* 0x3f31721805050820 */ /* 0x000fce0000410000 */
[----:B------:R-:W2:Y:S08]  /*c500*/  @P2 MUFU.LG2 R0, R12 ;  /* 0x0000000c00002308 */ /* 0x000eb00000000c00 */
[----:B------:R3:W4:Y:S01]  /*c510*/  @P0 MUFU.RCP R4, R11 ;  /* 0x0000000b00040308 */ /* 0x0007220000001000 */
[----:B-1----:R-:W-:-:S04]  /*c520*/  @P0 FMUL.FTZ R8, R8, 0.69314718246459960938 ;  /* 0x3f31721808080820 */ /* 0x002fc80000410000 */
[----:B------:R-:W-:Y:S01]  /*c530*/  @P0 FFMA.FTZ R15, R5, R6, R8 ;  /* 0x00000006050f0223 */ /* 0x000fe20000010008 */
[----:B------:R-:W-:Y:S02]  /*c540*/  PLOP3.LUT P0, PT, PT, PT, PT, 0x8, 0x0 ;  /* 0x000000000000781c */ /* 0x000fe40003f0e170 */
[----:B------:R-:W1:Y:S01]  /*c550*/  @P2 MUFU.RCP R10, R12 ;  /* 0x0000000c000a2308 */ /* 0x000e620000001000 */
[----:B------:R-:W-:Y:S02]  /*c560*/  WARPGROUP.DEPBAR.LE gsb0, 0x0 ;  /* 0x00008000000079c5 */ /* 0x000fe40000010000 */
[----:B------:R-:W-:Y:S01]  /*c570*/  WARPGROUP.ARRIVE ;  /* 0x00000000000079c5 */ /* 0x000fe20000000000 */
[----:B---3--:R-:W-:Y:S01]  /*c580*/  @P2 FMUL.FTZ R11, R13, 0.69314718246459960938 ;  /* 0x3f3172180d0b2820 */ /* 0x008fe20000410000 */
[----:B--2---:R-:W-:-:S04]  /*c590*/  @P2 FMUL.FTZ R0, R0, 0.69314718246459960938 ;  /* 0x3f31721800002820 */ /* 0x004fc80000410000 */
[----:B------:R-:W-:Y:S01]  /*c5a0*/  HGMMA.64x64x16.F32 R88, R144, gdesc[UR4].tnspB, R88, gsb0 ;  /* 0x40e0000490587df0 */ /* 0x000fe20008000858 */
[----:B------:R-:W-:Y:S01]  /*c5b0*/  UIADD3 UR6, UR4, 0x100, URZ ;  /* 0x0000010004067890 */ /* 0x000fe2000fffe03f */
[----:B------:R-:W-:Y:S01]  /*c5c0*/  @P2 FFMA.FTZ R3, R11, R9, R0 ;  /* 0x000000090b032223 */ /* 0x000fe20000010000 */
        /* <DEDUP_REMOVED lines=21> */
[----:B------:R-:W-:Y:S01]  /*c720*/  UIADD3 UR4, UR4, 0x380, URZ ;  /* 0x0000038004047890 */ /* 0x000fe2000fffe03f */
[----:B------:R-:W-:Y:S02]  /*c730*/  WARPGROUP.DEPBAR.LE gsb0, 0x0 ;  /* 0x00008000000079c5 */ /* 0x000fe40000010000 */
[----:B------:R-:W-:-:S06]  /*c740*/  WARPGROUP.ARRIVE ;  /* 0x00000000000079c5 */ /* 0x000fcc0000000000 */
[----:B------:R-:W-:Y:S01]  /*c750*/  HGMMA.64x64x16.F32 R88, R124, gdesc[UR4].tnspB, R88, gsb0 ;  /* 0x40e000047c587df0 */ /* 0x000fe20008000858 */
[----:B------:R-:W-:Y:S01]  /*c760*/  UMOV UR6, UR4 ;  /* 0x0000000400067c82 */ /* 0x000fe20008000000 */
[----:B------:R-:W-:Y:S01]  /*c770*/  UMOV UR7, 0x40000040 ;  /* 0x4000004000077882 */ /* 0x000fe20000000000 */
[----:B------:R-:W-:-:S04]  /*c780*/  USEL UR4, URZ, 0x1, UP0 ;  /* 0x000000013f047887 */ /* 0x000fc80008000000 */
[----:B------:R-:W-:Y:S01]  /*c790*/  ULOP3.LUT UR37, UR37, UR4, URZ, 0x3c, !UPT ;  /* 0x0000000425257292 */ /* 0x000fe2000f8e3c3f */
[----:B------:R-:W-:Y:S02]  /*c7a0*/  WARPGROUP.DEPBAR.LE gsb0, 0x0 ;  /* 0x00008000000079c5 */ /* 0x000fe40000010000 */
[----:B------:R-:W-:-:S06]  /*c7b0*/  WARPGROUP.ARRIVE ;  /* 0x00000000000079c5 */ /* 0x000fcc0000000000 */
[----:B------:R-:W-:Y:S03]  /*c7c0*/  HGMMA.64x64x16.F32 R88, R120, gdesc[UR4].tnspB, R88, gsb0 ;  /* 0x40e0000478587df0 */ /* 0x000fe60008000858 */
[----:B------:R-:W-:Y:S02]  /*c7d0*/  WARPGROUP.DEPBAR.LE gsb0, 0x0 ;  /* 0x00008000000079c5 */ /* 0x000fe40000010000 */
[----:B------:R2:W-:Y:S01]  /*c7e0*/  @!P1 SYNCS.ARRIVE.TRANS64.RED.A1T0 RZ, [R7+URZ], RZ ;  /* 0x000000ff07ff99a7 */ /* 0x0005e2000810043f */
        /* <DEDUP_REMOVED lines=16> */
[-C--:B-1----:R-:W-:Y:S01]  /*c8f0*/  FMUL.FTZ R90, R90, R10.reuse ;  /* 0x0000000a5a5a7220 */ /* 0x082fe20000410000 */
[-C--:B------:R-:W-:Y:S01]  /*c900*/  FMUL.FTZ R91, R91, R10.reuse ;  /* 0x0000000a5b5b7220 */ /* 0x080fe20000410000 */
[-C--:B------:R-:W-:Y:S01]  /*c910*/  FMUL.FTZ R94, R94, R10.reuse ;  /* 0x0000000a5e5e7220 */ /* 0x080fe20000410000 */
        /* <DEDUP_REMOVED lines=12> */
[----:B------:R-:W-:-:S07]  /*c9e0*/  FMUL.FTZ R119, R119, R10 ;  /* 0x0000000a77777220 */ /* 0x000fce0000410000 */
.L_x_660:
[----:B------:R-:W1:Y:S08]  /*c9f0*/  S2UR UR4, SR_CgaCtaId ;  /* 0x00000000000479c3 */ /* 0x000e700000008800 */
[----:B------:R-:W-:Y:S01]  /*ca00*/  BAR.SYNC.DEFER_BLOCKING 0x5, 0x1a0 ;  /* 0x0146800000007b1d */ /* 0x000fe20000010000 */
[----:B------:R-:W-:-:S05]  /*ca10*/  VIADD R8, R2, 0xffffff80 ;  /* 0xffffff8002087836 */ /* 0x000fca0000000000 */
[----:B------:R-:W-:Y:S02]  /*ca20*/  UMOV UR40, 0x400 ;  /* 0x0000040000287882 */ /* 0x000fe40000000000 */
[----:B-1----:R-:W-:-:S09]  /*ca30*/  ULEA UR40, UR4, UR40, 0x18 ;  /* 0x0000002804287291 */ /* 0x002fd2000f8ec03f */
[----:B------:R-:W1:Y:S02]  /*ca40*/  LDS R4, [UR40+0x168d0] ;  /* 0x0168d028ff047984 */ /* 0x000e640008000800 */
[----:B-1----:R-:W-:Y:S01]  /*ca50*/  R2UR UR4, R4 ;  /* 0x00000000040472ca */ /* 0x002fe200000e0000 */
[----:B------:R-:W-:Y:S06]  /*ca60*/  BAR.ARV 0x4, 0x1a0 ;  /* 0x0106800000007b1d */ /* 0x000fec0000002000 */
[----:B------:R-:W-:Y:S08]  /*ca70*/  @P0 BRA `(.L_x_731) ;  /* 0x0000000400a40947 */ /* 0x000ff00003800000 */
[----:B------:R-:W-:Y:S01]  /*ca80*/  SHF.R.S32.HI R11, RZ, 0x1f, R8 ;  /* 0x0000001fff0b7819 */ /* 0x000fe20000011408 */
[----:B------:R-:W-:Y:S01]  /*ca90*/  BAR.SYNC.DEFER_BLOCKING 0x1, 0x180 ;  /* 0x0046000000007b1d */ /* 0x000fe20000010000 */
[----:B------:R-:W-:Y:S01]  /*caa0*/  IADD3 R13, P3, R22, 0x20, RZ ;  /* 0x00000020160d7810 */ /* 0x000fe20007f7e0ff */
[----:B------:R-:W-:Y:S01]  /*cab0*/  USHF.R.S32.HI UR5, URZ, 0x1f, UR43 ;  /* 0x0000001f3f057899 */ /* 0x000fe2000801142b */
[-C--:B------:R-:W-:Y:S01]  /*cac0*/  LEA.HI R4, R11, R8.reuse, RZ, 0x7 ;  /* 0x000000080b047211 */ /* 0x080fe200078f38ff */
[----:B------:R-:W-:Y:S01]  /*cad0*/  VIADD R25, R18, UR42 ;  /* 0x0000002a12197c36 */ /* 0x000fe20008000000 */
[----:B------:R-:W-:Y:S01]  /*cae0*/  LOP3.LUT R12, R13, 0x380, RZ, 0xc0, !PT ;  /* 0x000003800d0c7812 */ /* 0x000fe200078ec0ff */
[----:B------:R-:W-:Y:S01]  /*caf0*/  ULDC.64 UR8, c[0x0][0xb70] ;  /* 0x0002dc0000087ab9 */ /* 0x000fe20000000a00 */
[----:B------:R-:W-:Y:S01]  /*cb00*/  LOP3.LUT R21, R4, 0xffffff80, RZ, 0xc0, !PT ;  /* 0xffffff8004157812 */ /* 0x000fe200078ec0ff */
[----:B------:R-:W-:Y:S01]  /*cb10*/  UIMAD UR5, UR5, UR8, URZ ;  /* 0x00000008050572a4 */ /* 0x000fe2000f8e023f */
[----:B------:R-:W-:Y:S01]  /*cb20*/  SHF.R.U64 R12, R12, 0x3, RZ ;  /* 0x000000030c0c7819 */ /* 0x000fe200000012ff */
[----:B------:R-:W-:Y:S01]  /*cb30*/  UIMAD.WIDE.U32 UR6, UR43, UR8, URZ ;  /* 0x000000082b0672a5 */ /* 0x000fe2000f8e003f */
[----:B------:R-:W-:Y:S01]  /*cb40*/  LEA.HI R24, R11, R8, RZ, 0x5 ;  /* 0x000000080b187211 */ /* 0x000fe200078f28ff */
[----:B------:R-:W-:Y:S01]  /*cb50*/  IMAD.IADD R21, R8, 0x1, -R21 ;  /* 0x0000000108157824 */ /* 0x000fe200078e0a15 */
[C---:B------:R-:W-:Y:S01]  /*cb60*/  LOP3.LUT R5, R22.reuse, 0x380, RZ, 0xc0, !PT ;  /* 0x0000038016057812 */ /* 0x040fe200078ec0ff */
[----:B------:R-:W-:Y:S01]  /*cb70*/  UIMAD UR5, UR43, UR9, UR5 ;  /* 0x000000092b0572a4 */ /* 0x000fe2000f8e0205 */
[----:B------:R-:W-:Y:S01]  /*cb80*/  IADD3 R11, P2, R22, 0x40, RZ ;  /* 0x00000040160b7810 */ /* 0x000fe20007f5e0ff */
[----:B------:R-:W-:Y:S01]  /*cb90*/  USHF.R.S32.HI UR8, URZ, 0x1f, UR44 ;  /* 0x0000001f3f087899 */ /* 0x000fe2000801142c */
[----:B------:R-:W-:Y:S01]  /*cba0*/  LOP3.LUT P0, RZ, R21, 0x3, RZ, 0xc0, !PT ;  /* 0x0000000315ff7812 */ /* 0x000fe2000780c0ff */
[----:B------:R-:W-:Y:S01]  /*cbb0*/  UIADD3 UR5, UR7, UR5, URZ ;  /* 0x0000000507057290 */ /* 0x000fe2000fffe03f */
[----:B------:R-:W1:Y:S01]  /*cbc0*/  LDC.64 R20, c[0x0][0xb78] ;  /* 0x0002de00ff147b82 */ /* 0x000e620000000a00 */
[----:B------:R-:W-:-:S02]  /*cbd0*/  LOP3.LUT R12, R12, R13, RZ, 0x3c, !PT ;  /* 0x0000000d0c0c7212 */ /* 0x000fc400078e3cff */
[----:B------:R-:W-:Y:S02]  /*cbe0*/  IADD3 R13, P1, R22, 0x60, RZ ;  /* 0x00000060160d7810 */ /* 0x000fe40007f3e0ff */
[----:B------:R-:W-:Y:S02]  /*cbf0*/  SHF.R.U64 R5, R5, 0x3, RZ ;  /* 0x0000000305057819 */ /* 0x000fe400000012ff */
[----:B------:R-:W-:Y:S02]  /*cc00*/  LOP3.LUT R10, R11, 0x380, RZ, 0xc0, !PT ;  /* 0x000003800b0a7812 */ /* 0x000fe400078ec0ff */
[----:B------:R-:W-:Y:S02]  /*cc10*/  LOP3.LUT R8, R13, 0x380, RZ, 0xc0, !PT ;  /* 0x000003800d087812 */ /* 0x000fe400078ec0ff */
[----:B------:R-:W-:Y:S01]  /*cc20*/  LOP3.LUT R4, R5, R22, RZ, 0x3c, !PT ;  /* 0x0000001605047212 */ /* 0x000fe200078e3cff */
[----:B------:R-:W-:Y:S01]  /*cc30*/  IMAD.MOV.U32 R5, RZ, RZ, R23 ;  /* 0x000000ffff057224 */ /* 0x000fe200078e0017 */
[----:B------:R-:W-:-:S02]  /*cc40*/  SHF.R.U64 R10, R10, 0x3, RZ ;  /* 0x000000030a0a7819 */ /* 0x000fc400000012ff */
[----:B------:R-:W-:Y:S02]  /*cc50*/  SHF.R.U64 R8, R8, 0x3, RZ ;  /* 0x0000000308087819 */ /* 0x000fe400000012ff */
[----:B------:R-:W-:Y:S01]  /*cc60*/  LOP3.LUT R10, R10, R11, RZ, 0x3c, !PT ;  /* 0x0000000b0a0a7212 */ /* 0x000fe200078e3cff */
[--C-:B------:R-:W-:Y:S01]  /*cc70*/  IMAD.X R11, RZ, RZ, R23.reuse, P2 ;  /* 0x000000ffff0b7224 */ /* 0x100fe200010e0617 */
[----:B------:R-:W-:Y:S01]  /*cc80*/  F2FP.F16.F32.PACK_AB R6, R6, R9 ;  /* 0x000000090606723e */ /* 0x000fe200000000ff */
[----:B------:R-:W-:Y:S01]  /*cc90*/  IMAD.X R9, RZ, RZ, R23, P1 ;  /* 0x000000ffff097224 */ /* 0x000fe200008e0617 */
[----:B------:R-:W-:Y:S02]  /*cca0*/  MOV R14, R4 ;  /* 0x00000004000e7202 */ /* 0x000fe40000000f00 */
[----:B------:R-:W-:Y:S01]  /*ccb0*/  F2FP.F16.F32.PACK_AB R4, R89, R0 ;  /* 0x000000005904723e */ /* 0x000fe200000000ff */
[----:B-1----:R-:W-:Y:S01]  /*ccc0*/  IMAD R0, R20, UR8, RZ ;  /* 0x0000000814007c24 */ /* 0x002fe2000f8e02ff */
[----:B------:R-:W-:-:S02]  /*ccd0*/  F2FP.F16.F32.PACK_AB R5, R91, R90 ;  /* 0x0000005a5b05723e */ /* 0x000fc400000000ff */
[----:B------:R-:W-:Y:S01]  /*cce0*/  F2FP.F16.F32.PACK_AB R7, R7, R94 ;  /* 0x0000005e0707723e */ /* 0x000fe200000000ff */
[----:B------:R-:W-:Y:S01]  /*ccf0*/  IMAD R0, R21, UR44, R0 ;  /* 0x0000002c15007c24 */ /* 0x000fe2000f8e0200 */
[----:B------:R-:W-:Y:S01]  /*cd00*/  LOP3.LUT R8, R8, R13, RZ, 0x3c, !PT ;  /* 0x0000000d08087212 */ /* 0x000fe200078e3cff */
[----:B------:R-:W-:Y:S01]  /*cd10*/  IMAD.X R13, RZ, RZ, R23, P3 ;  /* 0x000000ffff0d7224 */ /* 0x000fe200018e0617 */
[----:B------:R-:W-:Y:S01]  /*cd20*/  MOV R11, R10 ;  /* 0x0000000a000b7202 */ /* 0x000fe20000000f00 */
[----:B------:R1:W-:Y:S01]  /*cd30*/  STSM.16.M88.4 [R14], R4 ;  /* 0x000000040e007844 */ /* 0x0003e20000000200 */
[----:B------:R-:W-:Y:S01]  /*cd40*/  MOV R10, R8 ;  /* 0x00000008000a7202 */ /* 0x000fe20000000f00 */
[----:B------:R-:W-:Y:S01]  /*cd50*/  IMAD.U32 R9, RZ, RZ, UR7 ;  /* 0x00000007ff097e24 */ /* 0x000fe2000f8e00ff */
[----:B------:R-:W-:Y:S01]  /*cd60*/  F2FP.F16.F32.PACK_AB R104, R105, R104 ;  /* 0x000000686968723e */ /* 0x000fe200000000ff */
[----:B------:R-:W-:Y:S01]  /*cd70*/  IMAD.U32 R8, RZ, RZ, UR6 ;  /* 0x00000006ff087e24 */ /* 0x000fe2000f8e00ff */
[----:B------:R-:W-:Y:S01]  /*cd80*/  MOV R12, R12 ;  /* 0x0000000c000c7202 */ /* 0x000fe20000000f00 */
[----:B------:R-:W-:Y:S01]  /*cd90*/  IMAD.U32 R9, RZ, RZ, UR5 ;  /* 0x00000005ff097e24 */ /* 0x000fe2000f8e00ff */
[----:B------:R-:W-:Y:S01]  /*cda0*/  F2FP.F16.F32.PACK_AB R105, R107, R106 ;  /* 0x0000006a6b69723e */ /* 0x000fe200000000ff */
[----:B------:R-:W-:Y:S01]  /*cdb0*/  VIADD R13, R25, 0x8 ;  /* 0x00000008190d7836 */ /* 0x000fe20000000000 */
[----:B------:R-:W-:Y:S01]  /*cdc0*/  F2FP.F16.F32.PACK_AB R112, R113, R112 ;  /* 0x000000707170723e */ /* 0x000fe200000000ff */
[----:B------:R-:W-:Y:S01]  /*cdd0*/  IMAD.WIDE.U32 R8, R20, UR44, R8 ;  /* 0x0000002c14087c25 */ /* 0x000fe2000f8e0008 */
[----:B------:R-:W-:Y:S01]  /*cde0*/  F2FP.F16.F32.PACK_AB R106, R109, R108 ;  /* 0x0000006c6d6a723e */ /* 0x000fe200000000ff */
[----:B------:R-:W-:Y:S01]  /*cdf0*/  ULDC UR5, c[0x0][0xa88] ;  /* 0x0002a20000057ab9 */ /* 0x000fe20000000800 */
[----:B------:R-:W-:Y:S01]  /*ce00*/  F2FP.F16.F32.PACK_AB R107, R111, R110 ;  /* 0x0000006e6f6b723e */ /* 0x000fe200000000ff */
[----:B------:R-:W-:Y:S01]  /*ce10*/  ULDC.64 UR6, c[0x0][0xb40] ;  /* 0x0002d00000067ab9 */ /* 0x000fe20000000a00 */
[----:B------:R-:W-:-:S02]  /*ce20*/  F2FP.F16.F32.PACK_AB R113, R115, R114 ;  /* 0x000000727371723e */ /* 0x000fc400000000ff */
[----:B-1----:R-:W-:Y:S02]  /*ce30*/  F2FP.F16.F32.PACK_AB R4, R97, R96 ;  /* 0x000000606104723e */ /* 0x002fe400000000ff */
[----:B------:R-:W-:Y:S02]  /*ce40*/  F2FP.F16.F32.PACK_AB R5, R99, R98 ;  /* 0x000000626305723e */ /* 0x000fe400000000ff */
[----:B------:R-:W-:Y:S02]  /*ce50*/  F2FP.F16.F32.PACK_AB R6, R101, R100 ;  /* 0x000000646506723e */ /* 0x000fe400000000ff */
[----:B------:R-:W-:Y:S02]  /*ce60*/  F2FP.F16.F32.PACK_AB R7, R103, R102 ;  /* 0x000000666707723e */ /* 0x000fe400000000ff */
[----:B------:R-:W-:Y:S02]  /*ce70*/  F2FP.F16.F32.PACK_AB R114, R117, R116 ;  /* 0x000000747572723e */ /* 0x000fe400000000ff */
[----:B------:R-:W-:Y:S01]  /*ce80*/  F2FP.F16.F32.PACK_AB R115, R119, R118 ;  /* 0x000000767773723e */ /* 0x000fe200000000ff */
[----:B------:R1:W-:Y:S01]  /*ce90*/  STSM.16.M88.4 [R12], R4 ;  /* 0x000000040c007844 */ /* 0x0003e20000000200 */
[----:B------:R-:W-:-:S02]  /*cea0*/  ISETP.GE.OR P1, PT, R13, UR5, P0 ;  /* 0x000000050d007c0c */ /* 0x000fc40008726670 */
[----:B------:R-:W-:Y:S01]  /*ceb0*/  SHF.R.S32.HI R13, RZ, 0x1f, R25 ;  /* 0x0000001fff0d7819 */ /* 0x000fe20000011419 */
[----:B------:R-:W-:Y:S01]  /*cec0*/  STSM.16.M88.4 [R11], R104 ;  /* 0x000000680b007844 */ /* 0x000fe20000000200 */
[----:B------:R-:W-:Y:S02]  /*ced0*/  SHF.R.S32.HI R24, RZ, 0x5, R24 ;  /* 0x00000005ff187819 */ /* 0x000fe40000011418 */
[C---:B------:R-:W-:Y:S01]  /*cee0*/  ISETP.GE.OR P0, PT, R25.reuse, UR5, P0 ;  /* 0x0000000519007c0c */ /* 0x040fe20008706670 */
[----:B------:R-:W-:Y:S01]  /*cef0*/  STSM.16.M88.4 [R10], R112 ;  /* 0x000000700a007844 */ /* 0x000fe20000000200 */
[----:B------:R-:W-:Y:S01]  /*cf00*/  @!PT LDS RZ, [RZ] ;  /* 0x00000000fffff984 */ /* 0x000fe20000000800 */
[----:B------:R-:W-:Y:S01]  /*cf10*/  @!PT LDS RZ, [RZ] ;  /* 0x00000000fffff984 */ /* 0x000fe20000000800 */
[----:B------:R-:W-:Y:S01]  /*cf20*/  @!PT LDS RZ, [RZ] ;  /* 0x00000000fffff984 */ /* 0x000fe20000000800 */
[----:B------:R-:W-:Y:S01]  /*cf30*/  @!PT LDS RZ, [RZ] ;  /* 0x00000000fffff984 */ /* 0x000fe20000000800 */
[----:B------:R2:W-:Y:S06]  /*cf40*/  MEMBAR.ALL.CTA ;  /* 0x0000000000007992 */ /* 0x0005ec0000008000 */
[----:B--2---:R-:W2:Y:S02]  /*cf50*/  FENCE.VIEW.ASYNC.S ;  /* 0x00000000000073c6 */ /* 0x004ea40000000000 */
[----:B--2---:R-:W-:Y:S06]  /*cf60*/  BAR.ARV 0x1, 0x1a0 ;  /* 0x0046800000007b1d */ /* 0x004fec0000002000 */
[----:B-1----:R-:W-:-:S04]  /*cf70*/  IADD3 R5, P2, R25, R8, RZ ;  /* 0x0000000819057210 */ /* 0x002fc80007f5e0ff */
[----:B------:R-:W-:Y:S02]  /*cf80*/  IADD3.X R8, R13, R9, R0, P2, !PT ;  /* 0x000000090d087210 */ /* 0x000fe400017fe400 */
[----:B------:R-:W1:Y:S01]  /*cf90*/  SHFL.IDX PT, R0, R24, RZ, 0x1f ;  /* 0x00001fff18007589 */ /* 0x000e6200000e0000 */
[----:B------:R-:W-:-:S04]  /*cfa0*/  LEA R4, P2, R5, UR6, 0x2 ;  /* 0x0000000605047c11 */ /* 0x000fc8000f8410ff */
[----:B------:R-:W-:-:S05]  /*cfb0*/  LEA.HI.X R5, R5, UR7, R8, 0x2, P2 ;  /* 0x0000000705057c11 */ /* 0x000fca00090f1408 */
[----:B------:R2:W-:Y:S04]  /*cfc0*/  @!P1 STG.E desc[UR50][R4.64+0x20], R3 ;  /* 0x0000200304009986 */ /* 0x0005e8000c101932 */
[----:B------:R2:W-:Y:S01]  /*cfd0*/  @!P0 STG.E desc[UR50][R4.64], R15 ;  /* 0x0000000f04008986 */ /* 0x0005e2000c101932 */
[----:B-1----:R-:W-:-:S13]  /*cfe0*/  ISETP.NE.AND P0, PT, R0, 0xb, PT ;  /* 0x0000000b0000780c */ /* 0x002fda0003f05270 */
[----:B--2---:R-:W-:Y:S05]  /*cff0*/  @P0 BRA `(.L_x_732) ;  /* 0x0000000800280947 */ /* 0x004fea0003800000 */
[----:B------:R-:W-:Y:S01]  /*d000*/  BAR.SYNC.DEFER_BLOCKING 0x1, 0x1a0 ;  /* 0x0046800000007b1d */ /* 0x000fe20000010000 */
[----:B------:R-:W-:-:S05]  /*d010*/  ELECT P0, URZ, PT ;  /* 0x00000000003f782f */ /* 0x000fca0003800000 */
[----:B------:R-:W-:Y:S08]  /*d020*/  BSSY B0, `(.L_x_733) ;  /* 0x000000d000007945 */ /* 0x000ff00003800000 */
[----:B------:R-:W-:Y:S05]  /*d030*/  @!P0 BRA `(.L_x_734) ;  /* 0x00000000002c8947 */ /* 0x000fea0003800000 */
[----:B------:R-:W-:Y:S01]  /*d040*/  ULDC.64 UR6, c[0x0][0x198] ;  /* 0x0000660000067ab9 */ /* 0x000fe20000000a00 */
[----:B------:R-:W-:Y:S01]  /*d050*/  UMOV UR41, URZ ;  /* 0x0000003f00297c82 */ /* 0x000fe20008000000 */
[----:B------:R-:W-:Y:S01]  /*d060*/  UIADD3 UR6, UP0, UR6, 0x9f0, URZ ;  /* 0x000009f006067890 */ /* 0x000fe2000ff1e03f */
[----:B------:R-:W-:Y:S01]  /*d070*/  UMOV UR45, URZ ;  /* 0x0000003f002d7c82 */ /* 0x000fe20008000000 */
[----:B------:R-:W-:Y:S02]  /*d080*/  UIADD3 UR5, UR40, 0x16820, URZ ;  /* 0x0001682028057890 */ /* 0x000fe4000fffe03f */
[----:B------:R-:W-:Y:S02]  /*d090*/  UIADD3.X UR7, URZ, UR7, URZ, UP0, !UPT ;  /* 0x000000073f077290 */ /* 0x000fe400087fe43f */
[----:B------:R-:W-:-:S07]  /*d0a0*/  UPRMT UR5, URZ, 0x654, UR5 ;  /* 0x000006543f057896 */ /* 0x000fce0008000005 */
[----:B------:R1:W-:Y:S01]  /*d0b0*/  UTMASTG.5D [UR40], [UR6] ;  /* 0x00000028060073b5 */ /* 0x0003e20008020000 */
[----:B------:R0:W-:Y:S01]  /*d0c0*/  UTMACMDFLUSH ;  /* 0x00000000000079b7 */ /* 0x0001e20000000000 */
[----:B------:R-:W-:-:S04]  /*d0d0*/  DEPBAR.LE SB0, 0x0 ;  /* 0x000080000000791a */ /* 0x000fc80000000000 */
[----:B-1----:R-:W-:Y:S01]  /*d0e0*/  SYNCS.ARRIVE.TRANS64.RED.A1T0 RZ, [UR5], RZ ;  /* 0x000000ffffff79a7 */ /* 0x002fe20008100405 */
.L_x_734:
[----:B------:R-:W-:Y:S05]  /*d0f0*/  BSYNC B0 ;  /* 0x0000000000007941 */ /* 0x000fea0003800000 */
.L_x_733:
[----:B------:R-:W-:Y:S05]  /*d100*/  BRA `(.L_x_732) ;  /* 0x0000000400e47947 */ /* 0x000fea0003800000 */
.L_x_731:
[----:B------:R-:W1:Y:S01]  /*d110*/  LDC.64 R12, c[0x0][0xae0] ;  /* 0x0002b800ff0c7b82 */ /* 0x000e620000000a00 */
[----:B------:R-:W-:Y:S01]  /*d120*/  SHF.R.S32.HI R3, RZ, 0x1f, R8 ;  /* 0x0000001fff037819 */ /* 0x000fe20000011408 */
[----:B------:R-:W-:Y:S01]  /*d130*/  USHF.R.S32.HI UR5, URZ, 0x1f, UR43 ;  /* 0x0000001f3f057899 */ /* 0x000fe2000801142b */
[----:B------:R-:W-:Y:S01]  /*d140*/  ISETP.GT.AND P0, PT, R8, 0xbf, PT ;  /* 0x000000bf0800780c */ /* 0x000fe20003f04270 */
[----:B------:R-:W-:Y:S01]  /*d150*/  USHF.R.S32.HI UR6, URZ, 0x1f, UR44 ;  /* 0x0000001f3f067899 */ /* 0x000fe2000801142c */
[----:B------:R-:W-:Y:S01]  /*d160*/  LEA.HI R26, R3, R8, RZ, 0x3 ;  /* 0x00000008031a7211 */ /* 0x000fe200078f18ff */
[----:B------:R-:W-:Y:S02]  /*d170*/  BSSY B0, `(.L_x_735) ;  /* 0x000001f000007945 */ /* 0x000fe40003800000 */
[----:B------:R-:W2:Y:S01]  /*d180*/  LDC R11, c[0x0][0xdac] ;  /* 0x00036b00ff0b7b82 */ /* 0x000ea20000000800 */
[----:B------:R-:W-:-:S05]  /*d190*/  LOP3.LUT R3, R26, 0x1ffffff8, RZ, 0xc0, !PT ;  /* 0x1ffffff81a037812 */ /* 0x000fca00078ec0ff */
[----:B------:R-:W-:Y:S02]  /*d1a0*/  IMAD.IADD R3, R8, 0x1, -R3 ;  /* 0x0000000108037824 */ /* 0x000fe400078e0a03 */
[----:B------:R-:W3:Y:S02]  /*d1b0*/  LDC.64 R24, c[0x0][0xa88] ;  /* 0x0002a200ff187b82 */ /* 0x000ee40000000a00 */
[----:B------:R-:W-:-:S05]  /*d1c0*/  IMAD.SHL.U32 R8, R3, 0x8, RZ ;  /* 0x0000000803087824 */ /* 0x000fca00078e00ff */
[----:B------:R-:W-:Y:S01]  /*d1d0*/  SHF.R.S32.HI R9, RZ, 0x1f, R8 ;  /* 0x0000001fff097819 */ /* 0x000fe20000011408 */
[----:B------:R-:W4:Y:S01]  /*d1e0*/  LDC.64 R14, c[0x0][0xae8] ;  /* 0x0002ba00ff0e7b82 */ /* 0x000f220000000a00 */
[----:B-1----:R-:W-:Y:S01]  /*d1f0*/  IMAD R10, R12, UR5, RZ ;  /* 0x000000050c0a7c24 */ /* 0x002fe2000f8e02ff */
[----:B------:R-:W-:Y:S06]  /*d200*/  @P0 BRA `(.L_x_736) ;  /* 0x0000000000540947 */ /* 0x000fec0003800000 */
[----:B------:R-:W-:Y:S01]  /*d210*/  IMAD.U32 R5, RZ, RZ, UR42 ;  /* 0x0000002aff057e24 */ /* 0x000fe2000f8e00ff */
[----:B------:R-:W-:-:S04]  /*d220*/  ULDC UR7, c[0x0][0xa88] ;  /* 0x0002a20000077ab9 */ /* 0x000fc80000000800 */
[----:B------:R-:W-:-:S04]  /*d230*/  IADD3 R4, R5, -0x80, R2 ;  /* 0xffffff8005047810 */ /* 0x000fc80007ffe002 */
[----:B------:R-:W-:-:S13]  /*d240*/  ISETP.GE.AND P0, PT, R4, UR7, PT ;  /* 0x0000000704007c0c */ /* 0x000fda000bf06270 */
[----:B------:R-:W-:Y:S05]  /*d250*/  @P0 BRA `(.L_x_736) ;  /* 0x0000000000400947 */ /* 0x000fea0003800000 */
[----:B------:R-:W1:Y:S01]  /*d260*/  LDC.64 R6, c[0x0][0xb70] ;  /* 0x0002dc00ff067b82 */ /* 0x000e620000000a00 */
[----:B------:R-:W-:Y:S01]  /*d270*/  SHF.R.S32.HI R5, RZ, 0x1f, R4 ;  /* 0x0000001fff057819 */ /* 0x000fe20000011404 */
[----:B------:R-:W-:-:S06]  /*d280*/  ULDC.64 UR8, c[0x0][0xb40] ;  /* 0x0002d00000087ab9 */ /* 0x000fcc0000000a00 */
[----:B------:R-:W5:Y:S01]  /*d290*/  LDC.64 R20, c[0x0][0xb78] ;  /* 0x0002de00ff147b82 */ /* 0x000f620000000a00 */
[C---:B-1----:R-:W-:Y:S02]  /*d2a0*/  IMAD R0, R6.reuse, UR5, RZ ;  /* 0x0000000506007c24 */ /* 0x042fe4000f8e02ff */
[----:B------:R-:W-:-:S04]  /*d2b0*/  IMAD.WIDE.U32 R4, R6, UR43, R4 ;  /* 0x0000002b06047c25 */ /* 0x000fc8000f8e0004 */
[----:B------:R-:W-:Y:S02]  /*d2c0*/  IMAD R3, R7, UR43, R0 ;  /* 0x0000002b07037c24 */ /* 0x000fe4000f8e0200 */
[C---:B-----5:R-:W-:Y:S02]  /*d2d0*/  IMAD R0, R20.reuse, UR6, RZ ;  /* 0x0000000614007c24 */ /* 0x060fe4000f8e02ff */
[----:B------:R-:W-:Y:S02]  /*d2e0*/  IMAD.IADD R5, R5, 0x1, R3 ;  /* 0x0000000105057824 */ /* 0x000fe400078e0203 */
[----:B------:R-:W-:Y:S02]  /*d2f0*/  IMAD R3, R21, UR44, R0 ;  /* 0x0000002c15037c24 */ /* 0x000fe4000f8e0200 */
[----:B------:R-:W-:-:S04]  /*d300*/  IMAD.WIDE.U32 R4, R20, UR44, R4 ;  /* 0x0000002c14047c25 */ /* 0x000fc8000f8e0004 */
[----:B------:R-:W-:Y:S01]  /*d310*/  IMAD.IADD R3, R5, 0x1, R3 ;  /* 0x0000000105037824 */ /* 0x000fe200078e0203 */
[----:B------:R-:W-:-:S04]  /*d320*/  LEA R6, P0, R4, UR8, 0x2 ;  /* 0x0000000804067c11 */ /* 0x000fc8000f8010ff */
[----:B------:R-:W-:Y:S01]  /*d330*/  LEA.HI.X R7, R4, UR9, R3, 0x2, P0 ;  /* 0x0000000904077c11 */ /* 0x000fe200080f1403 */
[----:B------:R-:W-:-:S05]  /*d340*/  IMAD.MOV.U32 R3, RZ, RZ, -0x800000 ;  /* 0xff800000ff037424 */ /* 0x000fca00078e00ff */
[----:B------:R1:W-:Y:S03]  /*d350*/  STG.E desc[UR50][R6.64], R3 ;  /* 0x0000000306007986 */ /* 0x0003e6000c101932 */
.L_x_736:
[----:B------:R-:W-:Y:S05]  /*d360*/  BSYNC B0 ;  /* 0x0000000000007941 */ /* 0x000fea0003800000 */
.L_x_735:
[----:B------:R-:W-:Y:S01]  /*d370*/  ULOP3.LUT UR48, URZ, UR48, URZ, 0x33, !UPT ;  /* 0x000000303f307292 */ /* 0x000fe2000f8e333f */
[----:B-1----:R-:W-:Y:S01]  /*d380*/  IMAD R3, R13, UR43, R10 ;  /* 0x0000002b0d037c24 */ /* 0x002fe2000f8e020a */
[----:B------:R-:W-:Y:S01]  /*d390*/  SHF.R.S32.HI R4, RZ, 0x3, R26 ;  /* 0x00000003ff047819 */ /* 0x000fe2000001141a */
[----:B------:R-:W-:Y:S01]  /*d3a0*/  IMAD.WIDE.U32 R6, R12, UR43, R8 ;  /* 0x0000002b0c067c25 */ /* 0x000fe2000f8e0008 */
[----:B---3--:R-:W-:Y:S01]  /*d3b0*/  ISETP.GE.AND P0, PT, R8, R25, PT ;  /* 0x000000190800720c */ /* 0x008fe20003f06270 */
[----:B------:R-:W-:Y:S02]  /*d3c0*/  BSSY B0, `(.L_x_737) ;  /* 0x000001d000007945 */ /* 0x000fe40003800000 */
[----:B--2---:R-:W-:Y:S02]  /*d3d0*/  VIADD R11, R11, UR48 ;  /* 0x000000300b0b7c36 */ /* 0x004fe40008000000 */
[----:B------:R-:W-:Y:S02]  /*d3e0*/  IMAD.IADD R7, R7, 0x1, R3 ;  /* 0x0000000107077824 */ /* 0x000fe400078e0203 */
[----:B------:R-:W-:-:S02]  /*d3f0*/  IMAD R8, R11, -0xc0, R24 ;  /* 0xffffff400b087824 */ /* 0x000fc400078e0218 */
[C---:B------:R-:W-:Y:S02]  /*d400*/  VIADD R0, R4.reuse, 0x30 ;  /* 0x0000003004007836 */ /* 0x040fe40000000000 */
[C---:B------:R-:W-:Y:S02]  /*d410*/  VIADD R3, R4.reuse, 0x60 ;  /* 0x0000006004037836 */ /* 0x040fe40000000000 */
[----:B------:R-:W-:Y:S01]  /*d420*/  VIADD R5, R4, 0x90 ;  /* 0x0000009004057836 */ /* 0x000fe20000000000 */
[-C--:B------:R-:W-:Y:S01]  /*d430*/  ISETP.GE.OR P3, PT, R0, R8.reuse, P0 ;  /* 0x000000080000720c */ /* 0x080fe20000766670 */
[----:B----4-:R-:W-:Y:S01]  /*d440*/  IMAD R0, R14, UR6, RZ ;  /* 0x000000060e007c24 */ /* 0x010fe2000f8e02ff */
[-C--:B------:R-:W-:Y:S02]  /*d450*/  ISETP.GE.OR P1, PT, R3, R8.reuse, P0 ;  /* 0x000000080300720c */ /* 0x080fe40000726670 */
[-C--:B------:R-:W-:Y:S01]  /*d460*/  ISETP.GE.OR P2, PT, R5, R8.reuse, P0 ;  /* 0x000000080500720c */ /* 0x080fe20000746670 */
[----:B------:R-:W-:Y:S01]  /*d470*/  IMAD R3, R15, UR44, R0 ;  /* 0x0000002c0f037c24 */ /* 0x000fe2000f8e0200 */
[----:B------:R-:W-:Y:S01]  /*d480*/  ISETP.GE.OR P0, PT, R4, R8, P0 ;  /* 0x000000080400720c */ /* 0x000fe20000706670 */
[----:B------:R-:W-:Y:S01]  /*d490*/  IMAD.WIDE.U32 R8, R14, UR44, R6 ;  /* 0x0000002c0e087c25 */ /* 0x000fe2000f8e0006 */
[----:B------:R-:W-:-:S03]  /*d4a0*/  SHF.R.S32.HI R5, RZ, 0x1f, R4 ;  /* 0x0000001fff057819 */ /* 0x000fc60000011404 */
[----:B------:R-:W-:-:S04]  /*d4b0*/  IMAD.WIDE R6, R11, 0xc0, R4 ;  /* 0x000000c00b067825 */ /* 0x000fc800078e0204 */
[----:B------:R-:W-:-:S04]  /*d4c0*/  IMAD.IADD R11, R9, 0x1, R3 ;  /* 0x00000001090b7824 */ /* 0x000fc800078e0203 */
[----:B------:R-:W-:Y:S05]  /*d4d0*/  @P0 BRA `(.L_x_738) ;  /* 0x00000000002c0947 */ /* 0x000fea0003800000 */
        /* <DEDUP_REMOVED lines=11> */
.L_x_738:
[----:B------:R-:W-:Y:S05]  /*d590*/  BSYNC B0 ;  /* 0x0000000000007941 */ /* 0x000fea0003800000 */
.L_x_737:
        /* <DEDUP_REMOVED lines=15> */
.L_x_740:
[----:B------:R-:W-:Y:S05]  /*d690*/  BSYNC B0 ;  /* 0x0000000000007941 */ /* 0x000fea0003800000 */
.L_x_739:
        /* <DEDUP_REMOVED lines=15> */
.L_x_742:
[----:B------:R-:W-:Y:S05]  /*d790*/  BSYNC B0 ;  /* 0x0000000000007941 */ /* 0x000fea0003800000 */
.L_x_741:
        /* <DEDUP_REMOVED lines=15> */
.L_x_743:
[----:B------:R-:W-:Y:S05]  /*d890*/  BSYNC B0 ;  /* 0x0000000000007941 */ /* 0x000fea0003800000 */
.L_x_732:
[----:B------:R-:W5:Y:S02]  /*d8a0*/  LDC R0, c[0x0][0xda8] ;  /* 0x00036a00ff007b82 */ /* 0x000f640000000800 */
[----:B-----5:R-:W-:-:S13]  /*d8b0*/  ISETP.LE.AND P0, PT, R0, UR4, PT ;  /* 0x0000000400007c0c */ /* 0x020fda000bf03270 */
[----:B------:R-:W-:Y:S05]  /*d8c0*/  @!P0 BRA `(.L_x_744) ;  /* 0xffffff3400248947 */ /* 0x000fea000383ffff */
[----:B------:R-:W-:Y:S05]  /*d8d0*/  EXIT ;  /* 0x000000000000794d */ /* 0x000fea0003800000 */
.L_x_650:
[----:B------:R-:W-:-:S08]  /*d8e0*/  NOP ;  /* 0x0000000000007918 */ /* 0x000fd00000000000 */
[----:B------:R-:W1:-:S00]  /*d8f0*/  USETMAXREG.DEALLOC.CTAPOOL 0x20 ;  /* 0x00000020000079c8 */ /* 0x000e4000080e0500 */
[----:B-1----:R-:W-:-:S05]  /*d900*/  LOP3.LUT R16, R0, 0x3, RZ, 0xc0, !PT ;  /* 0x0000000300107812 */ /* 0x002fca00078ec0ff */
[----:B------:R-:W1:Y:S02]  /*d910*/  SHFL.IDX PT, R0, R16, RZ, 0x1f ;  /* 0x00001fff10007589 */ /* 0x000e6400000e0000 */
[----:B-1----:R-:W-:-:S13]  /*d920*/  ISETP.NE.AND P0, PT, R0, RZ, PT ;  /* 0x000000ff0000720c */ /* 0x002fda0003f05270 */
[----:B------:R-:W-:Y:S05]  /*d930*/  @P0 EXIT ;  /* 0x000000000000094d */ /* 0x000fea0003800000 */
[----:B------:R-:W1:Y:S01]  /*d940*/  S2UR UR4, SR_CTAID.X ;  /* 0x00000000000479c3 */ /* 0x000e620000002500 */
[----:B------:R-:W-:Y:S01]  /*d950*/  UMOV UR47, URZ ;  /* 0x0000003f002f7c82 */ /* 0x000fe20008000000 */
[----:B------:R-:W-:Y:S02]  /*d960*/  IMAD.MOV.U32 R19, RZ, RZ, RZ ;  /* 0x000000ffff137224 */ /* 0x000fe400078e00ff */
[----:B------:R-:W-:-:S04]  /*d970*/  IMAD.MOV.U32 R18, RZ, RZ, 0x1 ;  /* 0x00000001ff127424 */ /* 0x000fc800078e00ff */
[----:B------:R-:W1:Y:S02]  /*d980*/  LDC R0, c[0x0][0xda8] ;  /* 0x00036a00ff007b82 */ /* 0x000e640000000800 */
[----:B-1----:R-:W-:-:S13]  /*d990*/  ISETP.LE.AND P0, PT, R0, UR4, PT ;  /* 0x0000000400007c0c */ /* 0x002fda000bf03270 */
[----:B------:R-:W-:Y:S05]  /*d9a0*/  @P0 BRA `(.L_x_745) ;  /* 0x0000002800200947 */ /* 0x000fea0003800000 */
[----:B------:R-:W-:Y:S01]  /*d9b0*/  LOP3.LUT R23, R2, 0x1f, RZ, 0xc0, !PT ;  /* 0x0000001f02177812 */ /* 0x000fe200078ec0ff */
[----:B------:R-:W-:Y:S01]  /*d9c0*/  IMAD.U32 R22, RZ, RZ, UR4 ;  /* 0x00000004ff167e24 */ /* 0x000fe2000f8e00ff */
[----:B------:R-:W-:Y:S01]  /*d9d0*/  ULDC UR46, c[0x0][0xc] ;  /* 0x00000300002e7ab9 */ /* 0x000fe20000000800 */
[----:B------:R-:W-:Y:S01]  /*d9e0*/  IMAD.MOV.U32 R18, RZ, RZ, 0x1 ;  /* 0x00000001ff127424 */ /* 0x000fe200078e00ff */
[----:B------:R-:W-:Y:S01]  /*d9f0*/  ULDC.64 UR48, c[0x0][0x198] ;  /* 0x0000660000307ab9 */ /* 0x000fe20000000a00 */
[----:B------:R-:W-:Y:S01]  /*da00*/  IMAD.MOV.U32 R19, RZ, RZ, RZ ;  /* 0x000000ffff137224 */ /* 0x000fe200078e00ff */
[----:B------:R-:W-:-:S06]  /*da10*/  UMOV UR47, URZ ;  /* 0x0000003f002f7c82 */ /* 0x000fcc0008000000 */
.L_x_799:
[----:B------:R-:W-:Y:S01]  /*da20*/  ULDC UR8, c[0x0][0xdd0] ;  /* 0x0003740000087ab9 */ /* 0x000fe20000000800 */
[----:B-1----:R-:W1:Y:S01]  /*da30*/  LDC R0, c[0x0][0xde8] ;  /* 0x00037a00ff007b82 */ /* 0x002e620000000800 */
[C---:B------:R-:W-:Y:S01]  /*da40*/  R2UR UR6, R22.reuse ;  /* 0x00000000160672ca */ /* 0x040fe200000e0000 */
[----:B------:R-:W-:Y:S01]  /*da50*/  UISETP.NE.AND UP0, UPT, UR8, 0x1, UPT ;  /* 0x000000010800788c */ /* 0x000fe2000bf05270 */
[----:B------:R-:W-:-:S10]  /*da60*/  R2UR UR7, R22 ;  /* 0x00000000160772ca */ /* 0x000fd400000e0000 */
[----:B------:R-:W-:Y:S01]  /*da70*/  @UP0 ULDC UR4, c[0x0][0xdd4] ;  /* 0x0003750000040ab9 */ /* 0x000fe20000000800 */
[----:B------:R-:W-:Y:S01]  /*da80*/  @UP0 ULDC UR9, c[0x0][0xdd8] ;  /* 0x0003760000090ab9 */ /* 0x000fe20000000800 */
[----:B------:R-:W-:-:S04]  /*da90*/  UIMAD.WIDE.U32 UR4, UR6, UR4, URZ ;  /* 0x00000004060472a5 */ /* 0x000fc8000f8e003f */
[----:B------:R-:W-:-:S04]  /*daa0*/  @UP0 USHF.R.U32.HI UR6, URZ, UR9, UR5 ;  /* 0x000000093f060299 */ /* 0x000fc80008011605 */
[----:B------:R-:W-:Y:S02]  /*dab0*/  UIADD3 UR4, -UR6, URZ, URZ ;  /* 0x0000003f06047290 */ /* 0x000fe4000fffe13f */
[----:B-1----:R-:W-:Y:S02]  /*dac0*/  ISETP.LE.AND P0, PT, R0, UR6, PT ;  /* 0x0000000600007c0c */ /* 0x002fe4000bf03270 */
[----:B------:R-:W-:-:S11]  /*dad0*/  UIMAD UR8, UR8, UR4, UR7 ;  /* 0x00000004080872a4 */ /* 0x000fd6000f8e0207 */
[----:B------:R-:W-:Y:S05]  /*dae0*/  @!P0 BRA `(.L_x_746) ;  /* 0x0000000000208947 */ /* 0x000fea0003800000 */
        /* <DEDUP_REMOVED lines=8> */
.L_x_746:
[----:B------:R-:W-:Y:S01]  /*db70*/  ULDC UR9, c[0x0][0xdc4] ;  /* 0x0003710000097ab9 */ /* 0x000fe20000000800 */
[----:B------:R-:W-:Y:S01]  /*db80*/  UMOV UR7, UR8 ;  /* 0x0000000800077c82 */ /* 0x000fe20008000000 */
[----:B------:R-:W-:-:S11]  /*db90*/  UISETP.NE.AND UP0, UPT, UR9, 0x1, UPT ;  /* 0x000000010900788c */ /* 0x000fd6000bf05270 */
[----:B------:R-:W-:Y:S02]  /*dba0*/  @UP0 ULDC.64 UR10, c[0x0][0xdc8] ;  /* 0x00037200000a0ab9 */ /* 0x000fe40000000a00 */
[----:B------:R-:W-:-:S04]  /*dbb0*/  UIMAD.WIDE.U32 UR4, UR8, UR10, URZ ;  /* 0x0000000a080472a5 */ /* 0x000fc8000f8e003f */
[----:B------:R-:W-:-:S04]  /*dbc0*/  @UP0 USHF.R.U32.HI UR7, URZ, UR11, UR5 ;  /* 0x0000000b3f070299 */ /* 0x000fc80008011605 */
[----:B------:R-:W-:-:S12]  /*dbd0*/  UIMAD UR4, UR7, UR9, URZ ;  /* 0x00000009070472a4 */ /* 0x000fd8000f8e023f */
.L_x_747:
[----:B------:R-:W-:Y:S01]  /*dbe0*/  ULDC.64 UR10, c[0x0][0x3f8] ;  /* 0x0000fe00000a7ab9 */ /* 0x000fe20000000a00 */
[----:B------:R-:W-:Y:S02]  /*dbf0*/  UIADD3 UR8, UR8, -UR4, URZ ;  /* 0x8000000408087290 */ /* 0x000fe4000fffe03f */
[----:B------:R-:W-:Y:S02]  /*dc00*/  UISETP.NE.U32.AND UP0, UPT, UR10, URZ, UPT ;  /* 0x0000003f0a00728c */ /* 0x000fe4000bf05070 */
[----:B------:R-:W-:Y:S01]  /*dc10*/  ULOP3.LUT UR7, URZ, UR7, URZ, 0x33, !UPT ;  /* 0x000000073f077292 */ /* 0x000fe2000f8e333f */
[----:B------:R-:W-:Y:S01]  /*dc20*/  ULDC UR10, c[0x0][0xdb8] ;  /* 0x00036e00000a7ab9 */ /* 0x000fe20000000800 */
[----:B------:R-:W-:Y:S01]  /*dc30*/  ULDC.64 UR4, c[0x0][0x9e0] ;  /* 0x0002780000047ab9 */ /* 0x000fe20000000a00 */
[----:B------:R-:W-:Y:S01]  /*dc40*/  UISETP.NE.AND UP1, UPT, UR10, 0x1, UPT ;  /* 0x000000010a00788c */ /* 0x000fe2000bf25270 */
[----:B------:R-:W-:Y:S01]  /*dc50*/  ULDC UR9, c[0x0][0xdc4] ;  /* 0x0003710000097ab9 */ /* 0x000fe20000000800 */
[----:B------:R-:W-:Y:S01]  /*dc60*/  ULDC UR41, c[0x0][0xdac] ;  /* 0x00036b0000297ab9 */ /* 0x000fe20000000800 */
[----:B------:R-:W-:-:S02]  /*dc70*/  UISETP.GE.AND UP2, UPT, UR5, 0x1, UPT ;  /* 0x000000010500788c */ /* 0x000fc4000bf46270 */
[----:B------:R-:W-:Y:S02]  /*dc80*/  UIMAD UR9, UR6, UR9, UR8 ;  /* 0x00000009060972a4 */ /* 0x000fe4000f8e0208 */
[----:B------:R-:W-:Y:S02]  /*dc90*/  UIADD3 UR41, UR7, UR41, URZ ;  /* 0x0000002907297290 */ /* 0x000fe4000fffe03f */
[----:B------:R-:W-:Y:S01]  /*dca0*/  UISETP.NE.AND.EX UP0, UPT, UR11, URZ, UPT, UP0 ;  /* 0x0000003f0b00728c */ /* 0x000fe2000bf05300 */
[----:B------:R-:W-:Y:S01]  /*dcb0*/  PLOP3.LUT P1, PT, PT, PT, UP2, 0x80, 0x0 ;  /* 0x000000000000781c */ /* 0x000fe20003f2f028 */
[----:B------:R-:W-:Y:S01]  /*dcc0*/  @UP1 ULDC UR6, c[0x0][0xdbc] ;  /* 0x00036f0000061ab9 */ /* 0x000fe20000000800 */
[----:B------:R-:W-:Y:S02]  /*dcd0*/  UIMAD UR41, UR41, 0xc0, URZ ;  /* 0x000000c0292978a4 */ /* 0x000fe4000f8e023f */
[----:B------:R-:W-:Y:S01]  /*dce0*/  UIMAD.WIDE.U32 UR6, UR9, UR6, URZ ;  /* 0x00000006090672a5 */ /* 0x000fe2000f8e003f */
[----:B------:R-:W-:Y:S01]  /*dcf0*/  ULDC UR11, c[0x0][0x404] ;  /* 0x00010100000b7ab9 */ /* 0x000fe20000000800 */
[----:B------:R-:W-:Y:S01]  /*dd00*/  ULDC UR12, c[0x0][0x288] ;  /* 0x0000a200000c7ab9 */ /* 0x000fe20000000800 */
[----:B------:R-:W-:Y:S01]  /*dd10*/  @UP1 ULDC UR14, c[0x0][0xdc0] ;  /* 0x00037000000e1ab9 */ /* 0x000fe20000000800 */
[----:B------:R-:W-:Y:S01]  /*dd20*/  UMOV UR43, UR9 ;  /* 0x00000009002b7c82 */ /* 0x000fe20008000000 */
[----:B------:R-:W-:-:S02]  /*dd30*/  USEL UR11, UR11, 0x1, UP0 ;  /* 0x000000010b0b7887 */ /* 0x000fc40008000000 */
[----:B------:R-:W-:Y:S02]  /*dd40*/  UIADD3 UR8, UR41, 0xc0, -UR12 ;  /* 0x000000c029087890 */ /* 0x000fe4000fffe80c */
[----:B------:R-:W-:Y:S01]  /*dd50*/  @UP1 USHF.R.U32.HI UR43, URZ, UR14, UR7 ;  /* 0x0000000e3f2b1299 */ /* 0x000fe20008011607 */
[----:B------:R-:W-:Y:S02]  /*dd60*/  ULDC UR13, c[0x0][0x2e0] ;  /* 0x0000b800000d7ab9 */ /* 0x000fe40000000800 */
[----:B------:R-:W-:Y:S02]  /*dd70*/  UIMAD UR6, UR11, UR13, UR8 ;  /* 0x0000000d0b0672a4 */ /* 0x000fe4000f8e0208 */
[----:B------:R-:W-:Y:S02]  /*dd80*/  UIADD3 UR42, -UR43, URZ, URZ ;  /* 0x0000003f2b2a7290 */ /* 0x000fe4000fffe13f */
[----:B------:R-:W-:Y:S02]  /*dd90*/  UIADD3 UR4, UR6, UR4, URZ ;  /* 0x0000000406047290 */ /* 0x000fe4000fffe03f */
[----:B------:R-:W-:Y:S01]  /*dda0*/  UIMAD UR42, UR10, UR42, UR9 ;  /* 0x0000002a0a2a72a4 */ /* 0x000fe2000f8e0209 */
[----:B------:R-:W-:Y:S11]  /*ddb0*/  @!P1 BRA `(.L_x_748) ;  /* 0x0000000000449947 */ /* 0x000ff60003800000 */
        /* <DEDUP_REMOVED lines=10> */
.L_x_749:
[----:B------:R-:W-:-:S11]  /*de60*/  UISETP.NE.AND UP0, UPT, UR5, 0x1, UPT ;  /* 0x000000010500788c */ /* 0x000fd6000bf05270 */
[----:B------:R-:W-:Y:S02]  /*de70*/  @UP0 ULDC.64 UR14, c[0x0][0x9e8] ;  /* 0x00027a00000e0ab9 */ /* 0x000fe40000000a00 */
[----:B------:R-:W-:-:S04]  /*de80*/  UIMAD.WIDE.U32 UR6, UR8, UR14, URZ ;  /* 0x0000000e080672a5 */ /* 0x000fc8000f8e003f */
[----:B------:R-:W-:-:S12]  /*de90*/  @UP0 USHF.R.U32.HI UR8, URZ, UR15, UR7 ;  /* 0x0000000f3f080299 */ /* 0x000fd80008011607 */
.L_x_750:
[----:B------:R-:W-:-:S04]  /*dea0*/  UIMAD UR8, UR8, UR5, UR5 ;  /* 0x00000005080872a4 */ /* 0x000fc8000f8e0205 */
[----:B------:R-:W-:-:S04]  /*deb0*/  UISETP.LT.AND UP0, UPT, UR4, UR8, UPT ;  /* 0x000000080400728c */ /* 0x000fc8000bf01270 */
[----:B------:R-:W-:-:S12]  /*dec0*/  USEL UR4, UR4, UR8, UP0 ;  /* 0x0000000804047287 */ /* 0x000fd80008000000 */
.L_x_748:
[----:B------:R-:W-:Y:S02]  /*ded0*/  UIMAD UR7, UR11, UR13, 0x7f ;  /* 0x0000007f0b0774a4 */ /* 0x000fe4000f8e020d */
[----:B------:R-:W-:Y:S02]  /*dee0*/  UIADD3 UR4, UR4, 0x7f, URZ ;  /* 0x0000007f04047890 */ /* 0x000fe4000fffe03f */
[----:B------:R-:W-:Y:S02]  /*def0*/  USHF.R.S32.HI UR8, URZ, 0x1f, UR7 ;  /* 0x0000001f3f087899 */ /* 0x000fe40008011407 */
[----:B------:R-:W-:Y:S02]  /*df00*/  USHF.R.S32.HI UR6, URZ, 0x1f, UR4 ;  /* 0x0000001f3f067899 */ /* 0x000fe40008011404 */
[----:B------:R-:W-:Y:S02]  /*df10*/  ULEA.HI UR8, UR8, UR7, URZ, 0x7 ;  /* 0x0000000708087291 */ /* 0x000fe4000f8f383f */
[----:B------:R-:W-:-:S02]  /*df20*/  ULEA.HI UR6, UR6, UR4, URZ, 0x7 ;  /* 0x0000000406067291 */ /* 0x000fc4000f8f383f */
[----:B------:R-:W-:Y:S02]  /*df30*/  UIADD3 UR4, UR41, -UR12, URZ ;  /* 0x8000000c29047290 */ /* 0x000fe4000fffe03f */
[----:B------:R-:W-:Y:S02]  /*df40*/  USHF.R.S32.HI UR45, URZ, 0x7, UR8 ;  /* 0x000000073f2d7899 */ /* 0x000fe40008011408 */
[----:B------:R-:W-:Y:S02]  /*df50*/  USHF.R.S32.HI UR6, URZ, 0x7, UR6 ;  /* 0x000000073f067899 */ /* 0x000fe40008011406 */
[----:B------:R-:W-:Y:S02]  /*df60*/  UIMAD UR4, UR11, UR13, UR4 ;  /* 0x0000000d0b0472a4 */ /* 0x000fe4000f8e0204 */
[----:B------:R-:W-:Y:S01]  /*df70*/  UISETP.LT.AND UP0, UPT, UR45, UR6, UPT ;  /* 0x000000062d00728c */ /* 0x000fe2000bf01270 */
[----:B------:R-:W-:Y:S02]  /*df80*/  ULDC UR8, c[0x0][0x9dc] ;  /* 0x0002770000087ab9 */ /* 0x000fe40000000800 */
[----:B------:R-:W-:-:S02]  /*df90*/  UIADD3 UR8, UR4, -UR8, URZ ;  /* 0x8000000804087290 */ /* 0x000fc4000fffe03f */
[----:B------:R-:W-:Y:S01]  /*dfa0*/  USEL UR45, UR45, UR6, UP0 ;  /* 0x000000062d2d7287 */ /* 0x000fe20008000000 */
[----:B------:R-:W-:Y:S11]  /*dfb0*/  @!P1 BRA `(.L_x_751) ;  /* 0x0000000000449947 */ /* 0x000ff60003800000 */
        /* <DEDUP_REMOVED lines=10> */
.L_x_752:
[----:B------:R-:W-:-:S11]  /*e060*/  UISETP.NE.AND UP0, UPT, UR5, 0x1, UPT ;  /* 0x000000010500788c */ /* 0x000fd6000bf05270 */
[----:B------:R-:W-:Y:S02]  /*e070*/  @UP0 ULDC.64 UR10, c[0x0][0x9e8] ;  /* 0x00027a00000a0ab9 */ /* 0x000fe40000000a00 */
[----:B------:R-:W-:-:S04]  /*e080*/  UIMAD.WIDE.U32 UR6, UR4, UR10, URZ ;  /* 0x0000000a040672a5 */ /* 0x000fc8000f8e003f */
[----:B------:R-:W-:-:S12]  /*e090*/  @UP0 USHF.R.U32.HI UR4, URZ, UR11, UR7 ;  /* 0x0000000b3f040299 */ /* 0x000fd80008011607 */
.L_x_753:
[----:B------:R-:W-:-:S04]  /*e0a0*/  UIMAD UR4, UR4, UR5, URZ ;  /* 0x00000005040472a4 */ /* 0x000fc8000f8e023f */
[----:B------:R-:W-:-:S04]  /*e0b0*/  UISETP.LT.AND UP0, UPT, UR8, UR4, UPT ;  /* 0x000000040800728c */ /* 0x000fc8000bf01270 */
[----:B------:R-:W-:-:S12]  /*e0c0*/  USEL UR8, UR8, UR4, !UP0 ;  /* 0x0000000408087287 */ /* 0x000fd8000c000000 */
.L_x_751:
[----:B------:R-:W-:Y:S01]  /*e0d0*/  USHF.R.S32.HI UR4, URZ, 0x1f, UR8 ;  /* 0x0000001f3f047899 */ /* 0x000fe20008011408 */
[----:B------:R-:W-:Y:S03]  /*e0e0*/  BSSY B6, `(.L_x_754) ;  /* 0x0000205000067945 */ /* 0x000fe60003800000 */
[----:B------:R-:W-:-:S04]  /*e0f0*/  ULEA.HI UR4, UR4, UR8, URZ, 0x7 ;  /* 0x0000000804047291 */ /* 0x000fc8000f8f383f */
[----:B------:R-:W-:-:S04]  /*e100*/  USHF.R.S32.HI UR4, URZ, 0x7, UR4 ;  /* 0x000000073f047899 */ /* 0x000fc80008011404 */
[----:B------:R-:W-:-:S04]  /*e110*/  UISETP.LT.AND UP0, UPT, URZ, UR4, UPT ;  /* 0x000000043f00728c */ /* 0x000fc8000bf01270 */
[----:B------:R-:W-:-:S04]  /*e120*/  USEL UR44, URZ, UR4, !UP0 ;  /* 0x000000043f2c7287 */ /* 0x000fc8000c000000 */
[----:B------:R-:W-:-:S06]  /*e130*/  UISETP.GT.AND UP0, UPT, UR45, UR44, UPT ;  /* 0x0000002c2d00728c */ /* 0x000fcc000bf04270 */
[----:B------:R-:W-:-:S13]  /*e140*/  PLOP3.LUT P0, PT, PT, PT, UP0, 0x80, 0x0 ;  /* 0x000000000000781c */ /* 0x000fda0003f0f008 */
[----:B------:R-:W-:Y:S05]  /*e150*/  @P0 BRA `(.L_x_755) ;  /* 0x0000000000400947 */ /* 0x000fea0003800000 */
[----:B------:R-:W-:Y:S01]  /*e160*/  ISETP.NE.AND P0, PT, R23, RZ, PT ;  /* 0x000000ff1700720c */ /* 0x000fe20003f05270 */
[----:B------:R-:W-:-:S12]  /*e170*/  IMAD.MOV.U32 R13, RZ, RZ, R22 ;  /* 0x000000ffff0d7224 */ /* 0x000fd800078e0016 */
[----:B------:R-:W-:Y:S05]  /*e180*/  @P0 BRA `(.L_x_756) ;  /* 0x0000001c00e80947 */ /* 0x000fea0003800000 */
[----:B------:R-:W1:Y:S01]  /*e190*/  S2R R7, SR_LANEID ;  /* 0x0000000000077919 */ /* 0x000e620000000000 */
[----:B------:R-:W-:Y:S01]  /*e1a0*/  VOTEU.ANY UR4, UPT, PT ;  /* 0x0000000000047886 */ /* 0x000fe200038e0100 */
[----:B------:R-:W2:Y:S01]  /*e1b0*/  LDC.64 R2, c[0x0][0xdf0] ;  /* 0x00037c00ff027b82 */ /* 0x000ea20000000a00 */
[----:B------:R-:W1:Y:S08]  /*e1c0*/  FLO.U32 R0, UR4 ;  /* 0x0000000400007d00 */ /* 0x000e7000080e0000 */
[----:B------:R-:W2:Y:S01]  /*e1d0*/  POPC R5, UR4 ;  /* 0x0000000400057d09 */ /* 0x000ea20008000000 */
[----:B-1----:R-:W-:-:S13]  /*e1e0*/  ISETP.EQ.U32.AND P0, PT, R0, R7, PT ;  /* 0x000000070000720c */ /* 0x002fda0003f02070 */
[----:B--2---:R-:W2:Y:S01]  /*e1f0*/  @P0 ATOMG.E.ADD.STRONG.GPU PT, R3, desc[UR50][R2.64], R5 ;  /* 0x00000005020309a8 */ /* 0x004ea200081ee1f2 */
[----:B------:R-:W1:Y:S02]  /*e200*/  S2R R4, SR_LTMASK ;  /* 0x0000000000047919 */ /* 0x000e640000003900 */
[----:B-1----:R-:W-:-:S04]  /*e210*/  LOP3.LUT R4, R4, UR4, RZ, 0xc0, !PT ;  /* 0x0000000404047c12 */ /* 0x002fc8000f8ec0ff */
[----:B------:R-:W1:Y:S01]  /*e220*/  POPC R13, R4 ;  /* 0x00000004000d7309 */ /* 0x000e620000000000 */
[----:B--2---:R-:W1:Y:S02]  /*e230*/  SHFL.IDX PT, R0, R3, R0, 0x1f ;  /* 0x00001f0003007589 */ /* 0x004e6400000e0000 */
[----:B-1----:R-:W-:Y:S01]  /*e240*/  IADD3 R13, R0, UR46, R13 ;  /* 0x0000002e000d7c10 */ /* 0x002fe2000fffe00d */
[----:B------:R-:W-:Y:S06]  /*e250*/  BRA `(.L_x_756) ;  /* 0x0000001c00b47947 */ /* 0x000fec0003800000 */
.L_x_755:
[----:B------:R-:W1:Y:S01]  /*e260*/  S2UR UR4, SR_CgaCtaId ;  /* 0x00000000000479c3 */ /* 0x000e620000008800 */
[----:B------:R-:W-:Y:S02]  /*e270*/  UMOV UR39, 0x400 ;  /* 0x0000040000277882 */ /* 0x000fe40000000000 */
[----:B-1----:R-:W-:-:S04]  /*e280*/  ULEA UR39, UR4, UR39, 0x18 ;  /* 0x0000002704277291 */ /* 0x002fc8000f8ec03f */
[----:B------:R-:W-:-:S04]  /*e290*/  UIADD3 UR4, UR39, 0xe400, URZ ;  /* 0x0000e40027047890 */ /* 0x000fc8000fffe03f */
[----:B------:R-:W-:-:S06]  /*e2a0*/  ULOP3.LUT UP0, URZ, UR4, 0x3ff, URZ, 0xc0, !UPT ;  /* 0x000003ff043f7892 */ /* 0x000fcc000f80c03f */
[----:B------:R-:W-:-:S13]  /*e2b0*/  PLOP3.LUT P0, PT, PT, PT, UP0, 0x80, 0x0 ;  /* 0x000000000000781c */ /* 0x000fda0003f0f008 */
[----:B------:R-:W-:Y:S05]  /*e2c0*/  @!P0 BRA `(.L_x_757) ;  /* 0x0000000000408947 */ /* 0x000fea0003800000 */
[----:B------:R-:W-:Y:S01]  /*e2d0*/  MOV R2, 0x0 ;  /* 0x0000000000027802 */ /* 0x000fe20000000f00 */
[----:B------:R-:W-:Y:S01]  /*e2e0*/  ULDC.64 UR4, c[0x4][0xa8] ;  /* 0x01002a0000047ab9 */ /* 0x000fe20000000a00 */
[----:B------:R-:W-:Y:S01]  /*e2f0*/  ULDC.64 UR6, c[0x4][0xb0] ;  /* 0x01002c0000067ab9 */ /* 0x000fe20000000a00 */
[----:B------:R-:W-:Y:S02]  /*e300*/  IMAD.U32 R4, RZ, RZ, UR4 ;  /* 0x00000004ff047e24 */ /* 0x000fe4000f8e00ff */
[----:B------:R-:W-:Y:S01]  /*e310*/  IMAD.U32 R5, RZ, RZ, UR5 ;  /* 0x00000005ff057e24 */ /* 0x000fe2000f8e00ff */
[----:B------:R-:W1:Y:S01]  /*e320*/  LDC.64 R2, c[0x4][R2] ;  /* 0x0100000002027b82 */ /* 0x000e620000000a00 */
[----:B------:R-:W-:Y:S01]  /*e330*/  ULDC.64 UR4, c[0x4][0x8] ;  /* 0x0100020000047ab9 */ /* 0x000fe20000000a00 */
        /* <DEDUP_REMOVED lines=9> */
.L_x_757:
[----:B------:R-:W-:-:S04]  /*e3d0*/  UIADD3 UR4, UR39, 0x400, URZ ;  /* 0x0000040027047890 */ /* 0x000fc8000fffe03f */
[----:B------:R-:W-:-:S06]  /*e3e0*/  ULOP3.LUT UP0, URZ, UR4, 0x3ff, URZ, 0xc0, !UPT ;  /* 0x000003ff043f7892 */ /* 0x000fcc000f80c03f */
[----:B------:R-:W-:-:S13]  /*e3f0*/  PLOP3.LUT P0, PT, PT, PT, UP0, 0x80, 0x0 ;  /* 0x000000000000781c */ /* 0x000fda0003f0f008 */
[----:B------:R-:W-:Y:S05]  /*e400*/  @!P0 BRA `(.L_x_758) ;  /* 0x00000000007c8947 */ /* 0x000fea0003800000 */
        /* <DEDUP_REMOVED lines=16> */
.L_x_759:
[----:B------:R1:W2:Y:S01]  /*e510*/  LDC.64 R2, c[0x4][R24] ;  /* 0x0100000018027b82 */ /* 0x0002a20000000a00 */
[----:B------:R-:W-:Y:S01]  /*e520*/  ULDC.64 UR4, c[0x4][0xa8] ;  /* 0x01002a0000047ab9 */ /* 0x000fe20000000a00 */
[----:B------:R-:W-:Y:S01]  /*e530*/  ULDC.64 UR6, c[0x4][0xb0] ;  /* 0x01002c0000067ab9 */ /* 0x000fe20000000a00 */
[----:B------:R-:W-:Y:S02]  /*e540*/  IMAD.U32 R4, RZ, RZ, UR4 ;  /* 0x00000004ff047e24 */ /* 0x000fe4000f8e00ff */
        /* <DEDUP_REMOVED lines=11> */
.L_x_758:
[----:B------:R-:W-:Y:S01]  /*e600*/  ULDC.64 UR4, c[0x0][0x9f8] ;  /* 0x00027e0000047ab9 */ /* 0x000fe20000000a00 */
[----:B------:R-:W-:Y:S01]  /*e610*/  IMAD.U32 R5, RZ, RZ, UR43 ;  /* 0x0000002bff057e24 */ /* 0x000fe2000f8e00ff */
[----:B------:R-:W-:Y:S01]  /*e620*/  ISETP.NE.U32.AND P0, PT, RZ, UR4, PT ;  /* 0x00000004ff007c0c */ /* 0x000fe2000bf05070 */
[----:B------:R-:W-:-:S03]  /*e630*/  IMAD.U32 R0, RZ, RZ, UR43 ;  /* 0x0000002bff007e24 */ /* 0x000fc6000f8e00ff */
[----:B------:R-:W-:-:S13]  /*e640*/  ISETP.NE.AND.EX P0, PT, RZ, UR5, PT, P0 ;  /* 0x00000005ff007c0c */ /* 0x000fda000bf05300 */
[----:B------:R-:W1:Y:S02]  /*e650*/  @P0 LDC.64 R2, c[0x0][0x9f8] ;  /* 0x00027e00ff020b82 */ /* 0x000e640000000a00 */
[----:B-1----:R-:W-:-:S06]  /*e660*/  @P0 IMAD.WIDE R4, R5, 0x4, R2 ;  /* 0x0000000405040825 */ /* 0x002fcc00078e0202 */
[----:B------:R-:W1:Y:S01]  /*e670*/  LDC R2, c[0x0][0x428] ;  /* 0x00010a00ff027b82 */ /* 0x000e620000000800 */
[----:B------:R2:W3:Y:S01]  /*e680*/  @P0 LDG.E R0, desc[UR50][R4.64] ;  /* 0x0000003204000981 */ /* 0x0004e2000c1e1900 */
[----:B------:R-:W-:Y:S01]  /*e690*/  ISETP.NE.AND P1, PT, R23, RZ, PT ;  /* 0x000000ff1700720c */ /* 0x000fe20003f25270 */
[----:B------:R-:W-:Y:S01]  /*e6a0*/  UMOV UR40, URZ ;  /* 0x0000003f00287c82 */ /* 0x000fe20008000000 */
[----:B------:R-:W-:Y:S01]  /*e6b0*/  UMOV UR6, 0xffffffff ;  /* 0xffffffff00067882 */ /* 0x000fe20000000000 */
[----:B------:R-:W-:-:S04]  /*e6c0*/  IMAD.U32 R7, RZ, RZ, UR45 ;  /* 0x0000002dff077e24 */ /* 0x000fc8000f8e00ff */
[----:B------:R-:W-:-:S06]  /*e6d0*/  VIADD R7, R7, 0xffffffff ;  /* 0xffffffff07077836 */ /* 0x000fcc0000000000 */
[----:B------:R-:W-:-:S05]  /*e6e0*/  VOTEU.ALL UP1, P1 ;  /* 0x00000000003f7886 */ /* 0x000fca0000820000 */
[----:B------:R-:W-:Y:S01]  /*e6f0*/  @!UP1 UIADD3 UR4, UP0, UR48, 0x270, URZ ;  /* 0x0000027030049890 */ /* 0x000fe2000ff1e03f */
[----:B-1----:R-:W-:Y:S02]  /*e700*/  ISETP.NE.AND P2, PT, R2, 0x1, PT ;  /* 0x000000010200780c */ /* 0x002fe40003f45270 */
[----:B------:R-:W1:Y:S01]  /*e710*/  LDC.64 R2, c[0x0][0x3f8] ;  /* 0x0000fe00ff027b82 */ /* 0x000e620000000a00 */
[----:B------:R-:W-:-:S09]  /*e720*/  @!UP1 UIADD3.X UR5, URZ, UR49, URZ, UP0, !UPT ;  /* 0x000000313f059290 */ /* 0x000fd200087fe43f */
[----:B------:R4:W-:Y:S01]  /*e730*/  @!UP1 UTMAPF.L2.4D [UR40], [UR4] ;  /* 0x00000028040095b8 */ /* 0x0009e20008018000 */
[----:B------:R-:W2:Y:S08]  /*e740*/  @P2 LDC R6, c[0x0][0x42c] ;  /* 0x00010b00ff062b82 */ /* 0x000eb00000000800 */
[----:B------:R-:W5:Y:S01]  /*e750*/  @P2 LDC R9, c[0x0][0x430] ;  /* 0x00010c00ff092b82 */ /* 0x000f620000000800 */
[----:B-1----:R-:W-:-:S04]  /*e760*/  ISETP.NE.U32.AND P0, PT, R2, RZ, PT ;  /* 0x000000ff0200720c */ /* 0x002fc80003f05070 */
[----:B------:R-:W-:Y:S01]  /*e770*/  ISETP.NE.AND.EX P0, PT, R3, RZ, PT, P0 ;  /* 0x000000ff0300720c */ /* 0x000fe20003f05300 */
[----:B--2---:R-:W-:-:S04]  /*e780*/  @P2 IMAD.HI.U32 R4, R6, UR42, RZ ;  /* 0x0000002a06042c27 */ /* 0x004fc8000f8e00ff */
[----:B------:R-:W-:Y:S01]  /*e790*/  IMAD.U32 R6, RZ, RZ, UR42 ;  /* 0x0000002aff067e24 */ /* 0x000fe2000f8e00ff */
[----:B-----5:R-:W-:Y:S02]  /*e7a0*/  @P2 SHF.R.U32.HI R6, RZ, R9, R4 ;  /* 0x00000009ff062219 */ /* 0x020fe40000011604 */
[----:B---3--:R-:W-:Y:S01]  /*e7b0*/  SEL R9, R0, RZ, !P0 ;  /* 0x000000ff00097207 */ /* 0x008fe20004000000 */
[----:B----4-:R-:W-:Y:S06]  /*e7c0*/  BRA.DIV UR6, `(.L_x_760) ;  /* 0x0000002206307947 */ /* 0x010fec000b800000 */
.L_x_811:
[----:B------:R-:W-:Y:S01]  /*e7d0*/  UMOV UR4, 0xffffffff ;  /* 0xffffffff00047882 */ /* 0x000fe20000000000 */
[----:B------:R-:W-:Y:S02]  /*e7e0*/  SHF.R.S32.HI R8, RZ, 0x1f, R0 ;  /* 0x0000001fff087819 */ /* 0x000fe40000011400 */
[----:B------:R-:W-:Y:S05]  /*e7f0*/  BRA.DIV UR4, `(.L_x_761) ;  /* 0x0000002204447947 */ /* 0x000fea000b800000 */
[----:B------:R-:W-:-:S13]  /*e800*/  ELECT P6, URZ, PT ;  /* 0x00000000003f782f */ /* 0x000fda00038c0000 */
.L_x_814:
[----:B------:R-:W-:Y:S05]  /*e810*/  @!P6 BRA `(.L_x_762) ;  /* 0x0000000000bce947 */ /* 0x000fea0003800000 */
[----:B------:R-:W-:Y:S01]  /*e820*/  LEA R13, R19, UR39, 0x3 ;  /* 0x00000027130d7c11 */ /* 0x000fe2000f8e18ff */
[----:B------:R-:W-:Y:S01]  /*e830*/  IMAD.MOV.U32 R9, RZ, RZ, R0 ;  /* 0x000000ffff097224 */ /* 0x000fe200078e0000 */
[----:B------:R-:W-:Y:S01]  /*e840*/  SHF.L.U32 R12, R18, 0x1f, RZ ;  /* 0x0000001f120c7819 */ /* 0x000fe200000006ff */
        /* <DEDUP_REMOVED lines=19> */
.L_x_763:
[----:B------:R-:W2:Y:S01]  /*e980*/  SYNCS.PHASECHK.TRANS64.TRYWAIT P2, [R13+URZ+0x16840], R12 ;  /* 0x0168400c0d0075a7 */ /* 0x000ea2000804017f */
[----:B------:R-:W-:Y:S01]  /*e990*/  ISETP.NE.AND P3, PT, R17, RZ, PT ;  /* 0x000000ff1100720c */ /* 0x000fe20003f65270 */
[----:B--2---:R-:W-:-:S12]  /*e9a0*/  @!P2 BRA `(.L_x_764) ;  /* 0x0000001c00f8a947 */ /* 0x004fd80003800000 */
.L_x_815:
[----:B------:R-:W-:Y:S05]  /*e9b0*/  @P3 BRA `(.L_x_765) ;  /* 0x0000000000143947 */ /* 0x000fea0003800000 */
[----:B------:R-:W-:Y:S01]  /*e9c0*/  ISETP.NE.AND P2, PT, R23, RZ, PT ;  /* 0x000000ff1700720c */ /* 0x000fe20003f45270 */
[----:B-1----:R-:W-:-:S04]  /*e9d0*/  IMAD.MOV.U32 R4, RZ, RZ, 0x4000 ;  /* 0x00004000ff047424 */ /* 0x002fc800078e00ff */
[----:B------:R3:W-:Y:S08]  /*e9e0*/  SYNCS.ARRIVE.TRANS64 RZ, [R13+URZ+0x16830], R4 ;  /* 0x016830040dff79a7 */ /* 0x0007f0000800003f */
[----:B------:R-:W-:Y:S05]  /*e9f0*/  @!P2 BRA `(.L_x_765) ;  /* 0x000000000004a947 */ /* 0x000fea0003800000 */
[----:B------:R-:W-:Y:S01]  /*ea00*/  BPT.TRAP 0x1 ;  /* 0x000000040000795c */ /* 0x000fe20000300000 */
.L_x_765:
        /* <DEDUP_REMOVED lines=10> */
[----:B------:R-:W-:Y:S02]  /*eab0*/  ULEA UR8, UR8, UR39, 0xe ;  /* 0x0000002708087291 */ /* 0x000fe4000f8e703f */
[----:B------:R-:W-:Y:S02]  /*eac0*/  USHF.L.U32 UR11, UR11, 0x7, URZ ;  /* 0x000000070b0b7899 */ /* 0x000fe4000800063f */
[----:B------:R-:W-:Y:S02]  /*ead0*/  UIADD3 UR9, UR9, 0x16830, URZ ;  /* 0x0001683009097890 */ /* 0x000fe4000fffe03f */
[----:B------:R-:W-:-:S09]  /*eae0*/  UIADD3 UR8, UR8, 0xe400, URZ ;  /* 0x0000e40008087890 */ /* 0x000fd2000fffe03f */
[----:B------:R4:W-:Y:S02]  /*eaf0*/  UTMALDG.4D [UR8], [UR4], desc[UR6] ;  /* 0x00000608040075b4 */ /* 0x0009e40008019000 */
[----:B----4-:R-:W-:Y:S01]  /*eb00*/  NOP ;  /* 0x0000000000007918 */ /* 0x010fe20000000000 */
.L_x_762:
[----:B------:R-:W-:Y:S05]  /*eb10*/  WARPSYNC.ALL ;  /* 0x0000000000007948 */ /* 0x000fea0003800000 */
[----:B------:R-:W-:Y:S01]  /*eb20*/  BAR.SYNC.DEFER_BLOCKING 0x8, 0x1a0 ;  /* 0x0206800000007b1d */ /* 0x000fe20000010000 */
[----:B------:R-:W-:Y:S01]  /*eb30*/  ELECT P2, URZ, PT ;  /* 0x00000000003f782f */ /* 0x000fe20003840000 */
[----:B------:R-:W-:Y:S02]  /*eb40*/  UIADD3 UR47, UR47, 0x1, URZ ;  /* 0x000000012f2f7890 */ /* 0x000fe4000fffe03f */
[----:B------:R-:W-:Y:S02]  /*eb50*/  UIADD3 UR6, UP0, UR48, 0x270, URZ ;  /* 0x0000027030067890 */ /* 0x000fe4000ff1e03f */
[----:B------:R-:W-:-:S02]  /*eb60*/  ULEA.HI UR4, UR47, UR47, URZ, 0x1 ;  /* 0x0000002f2f047291 */ /* 0x000fc4000f8f083f */
[----:B------:R-:W-:Y:S02]  /*eb70*/  UIADD3 UR8, UR39, 0x8400, URZ ;  /* 0x0000840027087890 */ /* 0x000fe4000fffe03f */
[----:B------:R-:W-:Y:S02]  /*eb80*/  ULOP3.LUT UR4, UR4, 0xfffffffe, URZ, 0xc0, !UPT ;  /* 0xfffffffe04047892 */ /* 0x000fe4000f8ec03f */
[----:B------:R-:W-:Y:S02]  /*eb90*/  UIADD3 UR9, UR39, 0x16800, URZ ;  /* 0x0001680027097890 */ /* 0x000fe4000fffe03f */
[----:B-1-3--:R-:W-:Y:S01]  /*eba0*/  @P2 IMAD.MOV.U32 R4, RZ, RZ, 0x6000 ;  /* 0x00006000ff042424 */ /* 0x00afe200078e00ff */
[----:B------:R-:W-:Y:S02]  /*ebb0*/  UIADD3 UR4, UR47, -UR4, URZ ;  /* 0x800000042f047290 */ /* 0x000fe4000fffe03f */
[----:B------:R-:W-:Y:S01]  /*ebc0*/  UIADD3.X UR7, URZ, UR49, URZ, UP0, !UPT ;  /* 0x000000313f077290 */ /* 0x000fe200087fe43f */
[----:B------:R-:W-:Y:S01]  /*ebd0*/  UMOV UR11, UR41 ;  /* 0x00000029000b7c82 */ /* 0x000fe20008000000 */
[----:B------:R-:W-:Y:S01]  /*ebe0*/  UMOV UR12, UR42 ;  /* 0x0000002a000c7c82 */ /* 0x000fe20008000000 */
[----:B------:R-:W-:Y:S01]  /*ebf0*/  UMOV UR13, UR43 ;  /* 0x0000002b000d7c82 */ /* 0x000fe20008000000 */
[----:B------:R-:W-:Y:S01]  /*ec00*/  UMOV UR5, 0x12f00000 ;  /* 0x12f0000000057882 */ /* 0x000fe20000000000 */
[----:B------:R-:W-:Y:S01]  /*ec10*/  UMOV UR10, URZ ;  /* 0x0000003f000a7c82 */ /* 0x000fe20008000000 */
[----:B------:R1:W-:Y:S02]  /*ec20*/  @P2 SYNCS.ARRIVE.TRANS64 RZ, [UR39+0x16800], R4 ;  /* 0x01680004ffff29a7 */ /* 0x0003e40008000027 */
[----:B-1----:R-:W-:Y:S01]  /*ec30*/  IMAD.U32 R4, RZ, RZ, UR4 ;  /* 0x00000004ff047e24 */ /* 0x002fe2000f8e00ff */
[----:B------:R-:W-:-:S02]  /*ec40*/  UMOV UR4, 0x0 ;  /* 0x0000000000047882 */ /* 0x000fc40000000000 */
[----:B------:R1:W-:Y:S02]  /*ec50*/  UTMALDG.4D [UR8], [UR6], desc[UR4] ;  /* 0x00000408060075b4 */ /* 0x0003e40008019000 */
[----:B------:R-:W-:-:S04]  /*ec60*/  SHF.L.U32 R4, R4, 0x1f, RZ ;  /* 0x0000001f04047819 */ /* 0x000fc800000006ff */
[----:B------:R-:W3:Y:S02]  /*ec70*/  SYNCS.PHASECHK.TRANS64.TRYWAIT P2, [UR39+0x16820], R4 ;  /* 0x01682004ff0075a7 */ /* 0x000ee40008040167 */
[----:B-1-3--:R-:W-:Y:S05]  /*ec80*/  @!P2 BRA `(.L_x_766) ;  /* 0x0000001c0054a947 */ /* 0x00afea0003800000 */
.L_x_816:
[----:B------:R-:W-:-:S04]  /*ec90*/  UIADD3 UR4, UR45, -0x2, URZ ;  /* 0xfffffffe2d047890 */ /* 0x000fc8000fffe03f */
[----:B------:R-:W-:-:S06]  /*eca0*/  UISETP.GE.AND UP0, UPT, UR4, UR44, UPT ;  /* 0x0000002c0400728c */ /* 0x000fcc000bf06270 */
[----:B------:R-:W-:-:S13]  /*ecb0*/  PLOP3.LUT P2, PT, PT, PT, UP0, 0x80, 0x0 ;  /* 0x000000000000781c */ /* 0x000fda0003f4f008 */
[----:B------:R-:W-:Y:S05]  /*ecc0*/  @!P2 BRA `(.L_x_767) ;  /* 0x00000010004ca947 */ /* 0x000fea0003800000 */
[----:B-1----:R-:W-:Y:S01]  /*ecd0*/  IMAD R5, RZ, RZ, -UR45 ;  /* 0x8000002dff057e24 */ /* 0x002fe2000f8e02ff */
[----:B------:R-:W-:Y:S01]  /*ece0*/  LOP3.LUT R10, RZ, UR44, RZ, 0x33, !PT ;  /* 0x0000002cff0a7c12 */ /* 0x000fe2000f8e33ff */
[----:B------:R-:W-:Y:S01]  /*ecf0*/  IMAD.U32 R11, RZ, RZ, UR4 ;  /* 0x00000004ff0b7e24 */ /* 0x000fe2000f8e00ff */
[----:B------:R-:W-:Y:S02]  /*ed00*/  ULDC.64 UR36, c[0x0][0x408] ;  /* 0x0001020000247ab9 */ /* 0x000fe40000000a00 */
[----:B------:R-:W-:-:S05]  /*ed10*/  VIADDMNMX R10, R5, 0x1, R10, !PT ;  /* 0x00000001050a7846 */ /* 0x000fca000780010a */
[----:B------:R-:W-:-:S05]  /*ed20*/  VIADD R4, R10, UR45 ;  /* 0x0000002d0a047c36 */ /* 0x000fca0008000000 */
[----:B------:R-:W-:-:S04]  /*ed30*/  LOP3.LUT R4, R4, 0x1, RZ, 0xc0, !PT ;  /* 0x0000000104047812 */ /* 0x000fc800078ec0ff */
[----:B------:R-:W-:-:S13]  /*ed40*/  ISETP.NE.U32.AND P2, PT, R4, 0x1, PT ;  /* 0x000000010400780c */ /* 0x000fda0003f45070 */
[----:B------:R-:W-:Y:S05]  /*ed50*/  @P2 BRA `(.L_x_768) ;  /* 0x0000000400602947 */ /* 0x000fea0003800000 */
[----:B--2---:R-:W-:Y:S01]  /*ed60*/  VIADD R12, R19, 0x1 ;  /* 0x00000001130c7836 */ /* 0x004fe20000000000 */
        /* <DEDUP_REMOVED lines=26> */
.L_x_771:
[----:B-1----:R-:W-:Y:S02]  /*ef10*/  LEA R3, R12, UR39, 0x3 ;  /* 0x000000270c037c11 */ /* 0x002fe4000f8e18ff */
[----:B------:R-:W-:Y:S02]  /*ef20*/  SHF.L.U32 R2, R13, 0x1f, RZ ;  /* 0x0000001f0d027819 */ /* 0x000fe400000006ff */
[----:B------:R-:W-:Y:S02]  /*ef30*/  ISETP.NE.AND P2, PT, R17, RZ, PT ;  /* 0x000000ff1100720c */ /* 0x000fe40003f45270 */
[----:B------:R-:W1:Y:S02]  /*ef40*/  SYNCS.PHASECHK.TRANS64.TRYWAIT P3, [R3+URZ+0x16840], R2 ;  /* 0x01684002030075a7 */ /* 0x000e64000806017f */
[----:B-1----:R-:W-:Y:S09]  /*ef50*/  @!P3 BRA `(.L_x_772) ;  /* 0x0000001800b8b947 */ /* 0x002ff20003800000 */
.L_x_817:
[----:B------:R-:W-:Y:S05]  /*ef60*/  @P2 BRA `(.L_x_773) ;  /* 0x0000000000142947 */ /* 0x000fea0003800000 */
[----:B------:R-:W-:Y:S01]  /*ef70*/  ISETP.NE.AND P3, PT, R23, RZ, PT ;  /* 0x000000ff1700720c */ /* 0x000fe20003f65270 */
[----:B-1----:R-:W-:-:S04]  /*ef80*/  IMAD.MOV.U32 R2, RZ, RZ, 0x4000 ;  /* 0x00004000ff027424 */ /* 0x002fc800078e00ff */
[----:B------:R2:W-:Y:S08]  /*ef90*/  SYNCS.ARRIVE.TRANS64 RZ, [R3+URZ+0x16830], R2 ;  /* 0x0168300203ff79a7 */ /* 0x0005f0000800003f */
[----:B------:R-:W-:Y:S05]  /*efa0*/  @!P3 BRA `(.L_x_773) ;  /* 0x000000000004b947 */ /* 0x000fea0003800000 */
[----:B------:R-:W-:Y:S01]  /*efb0*/  BPT.TRAP 0x1 ;  /* 0x000000040000795c */ /* 0x000fe20000300000 */
.L_x_773:
[----:B------:R-:W-:Y:S01]  /*efc0*/  R2UR UR8, R12 ;  /* 0x000000000c0872ca */ /* 0x000fe200000e0000 */
[----:B------:R-:W-:Y:S01]  /*efd0*/  UIADD3 UR6, UP0, UR48, 0x370, URZ ;  /* 0x0000037030067890 */ /* 0x000fe2000ff1e03f */
[----:B------:R-:W-:Y:S01]  /*efe0*/  R2UR UR9, R3 ;  /* 0x00000000030972ca */ /* 0x000fe200000e0000 */
[----:B------:R-:W-:Y:S01]  /*eff0*/  UIADD3 UR4, UR39, 0x16800, URZ ;  /* 0x0001680027047890 */ /* 0x000fe2000fffe03f */
[----:B------:R-:W-:Y:S01]  /*f000*/  R2UR UR11, R11 ;  /* 0x000000000b0b72ca */ /* 0x000fe200000e0000 */
[----:B------:R-:W-:Y:S01]  /*f010*/  UIADD3.X UR7, URZ, UR49, URZ, UP0, !UPT ;  /* 0x000000313f077290 */ /* 0x000fe200087fe43f */
[----:B------:R-:W-:Y:S01]  /*f020*/  R2UR UR12, R6 ;  /* 0x00000000060c72ca */ /* 0x000fe200000e0000 */
[----:B------:R-:W-:Y:S01]  /*f030*/  UMOV UR14, 0x0 ;  /* 0x00000000000e7882 */ /* 0x000fe20000000000 */
[----:B-----5:R-:W-:Y:S01]  /*f040*/  R2UR UR13, R4 ;  /* 0x00000000040d72ca */ /* 0x020fe200000e0000 */
[----:B------:R-:W-:Y:S01]  /*f050*/  UMOV UR15, 0x14f00000 ;  /* 0x14f00000000f7882 */ /* 0x000fe20000000000 */
[----:B-12---:R-:W-:Y:S01]  /*f060*/  SHF.L.U32 R3, R18, 0x1f, RZ ;  /* 0x0000001f12037819 */ /* 0x006fe200000006ff */
[----:B------:R-:W-:Y:S01]  /*f070*/  UMOV UR10, URZ ;  /* 0x0000003f000a7c82 */ /* 0x000fe20008000000 */
[----:B------:R-:W-:Y:S01]  /*f080*/  LEA R2, R19, UR4, 0x3 ;  /* 0x0000000413027c11 */ /* 0x000fe2000f8e18ff */
[----:B------:R-:W-:-:S02]  /*f090*/  ULEA UR8, UR8, UR39, 0xe ;  /* 0x0000002708087291 */ /* 0x000fc4000f8e703f */
[----:B------:R-:W-:Y:S02]  /*f0a0*/  UIADD3 UR9, UR9, 0x16830, URZ ;  /* 0x0001683009097890 */ /* 0x000fe4000fffe03f */
[----:B------:R-:W-:Y:S02]  /*f0b0*/  USHF.L.U32 UR11, UR11, 0x7, URZ ;  /* 0x000000070b0b7899 */ /* 0x000fe4000800063f */
[----:B------:R-:W-:-:S09]  /*f0c0*/  UIADD3 UR8, UR8, 0xe400, URZ ;  /* 0x0000e40008087890 */ /* 0x000fd2000fffe03f */
[----:B------:R1:W-:Y:S01]  /*f0d0*/  UTMALDG.4D [UR8], [UR6], desc[UR14] ;  /* 0x00000e08060075b4 */ /* 0x0003e20008019000 */
[----:B------:R-:W2:Y:S02]  /*f0e0*/  SYNCS.PHASECHK.TRANS64.TRYWAIT P3, [R2+URZ+0x60], R3 ;  /* 0x00006003020075a7 */ /* 0x000ea4000806017f */
[----:B-12---:R-:W-:Y:S05]  /*f0f0*/  @!P3 BRA `(.L_x_774) ;  /* 0x000000180064b947 */ /* 0x006fea0003800000 */
.L_x_818:
[----:B------:R-:W-:Y:S05]  /*f100*/  @P2 BRA `(.L_x_775) ;  /* 0x0000000000182947 */ /* 0x000fea0003800000 */
[----:B------:R-:W-:Y:S01]  /*f110*/  ISETP.NE.AND P2, PT, R23, RZ, PT ;  /* 0x000000ff1700720c */ /* 0x000fe20003f45270 */
[----:B-1----:R-:W-:Y:S01]  /*f120*/  IMAD.MOV.U32 R3, RZ, RZ, 0x4000 ;  /* 0x00004000ff037424 */ /* 0x002fe200078e00ff */
[----:B------:R-:W-:-:S04]  /*f130*/  LEA R2, R19, UR39, 0x3 ;  /* 0x0000002713027c11 */ /* 0x000fc8000f8e18ff */
[----:B------:R2:W-:Y:S07]  /*f140*/  SYNCS.ARRIVE.TRANS64 RZ, [R2+URZ+0x16850], R3 ;  /* 0x0168500302ff79a7 */ /* 0x0005ee000800003f */
[----:B------:R-:W-:Y:S05]  /*f150*/  @!P2 BRA `(.L_x_775) ;  /* 0x000000000004a947 */ /* 0x000fea0003800000 */
[----:B------:R-:W-:Y:S01]  /*f160*/  BPT.TRAP 0x1 ;  /* 0x000000040000795c */ /* 0x000fe20000300000 */
.L_x_775:
        /* <DEDUP_REMOVED lines=9> */
[----:B------:R-:W-:Y:S02]  /*f200*/  IMAD.MOV.U32 R9, RZ, RZ, R4 ;  /* 0x000000ffff097224 */ /* 0x000fe400078e0004 */
[----:B------:R-:W-:-:S02]  /*f210*/  IMAD.MOV.U32 R7, RZ, RZ, R11 ;  /* 0x000000ffff077224 */ /* 0x000fc400078e000b */
[----:B------:R-:W-:Y:S02]  /*f220*/  ULEA UR8, UR9, UR39, 0xe ;  /* 0x0000002709087291 */ /* 0x000fe4000f8e703f */
[----:B------:R-:W-:Y:S02]  /*f230*/  ULEA UR9, UR9, UR39, 0x3 ;  /* 0x0000002709097291 */ /* 0x000fe4000f8e183f */
[----:B------:R-:W-:Y:S02]  /*f240*/  USHF.L.U32 UR11, UR11, 0x7, URZ ;  /* 0x000000070b0b7899 */ /* 0x000fe4000800063f */
[----:B------:R-:W-:Y:S02]  /*f250*/  UIADD3 UR8, UR8, 0x400, URZ ;  /* 0x0000040008087890 */ /* 0x000fe4000fffe03f */
[----:B------:R-:W-:-:S09]  /*f260*/  UIADD3 UR9, UR9, 0x16850, URZ ;  /* 0x0001685009097890 */ /* 0x000fd2000fffe03f */
[----:B------:R3:W-:Y:S02]  /*f270*/  UTMALDG.4D [UR8], [UR4], desc[UR6] ;  /* 0x00000608040075b4 */ /* 0x0007e40008019000 */
[----:B---3--:R-:W-:Y:S01]  /*f280*/  NOP ;  /* 0x0000000000007918 */ /* 0x008fe20000000000 */
.L_x_770:
[----:B------:R-:W-:Y:S05]  /*f290*/  BSYNC B0 ;  /* 0x0000000000007941 */ /* 0x000fea0003800000 */
.L_x_769:
[----:B------:R-:W-:Y:S01]  /*f2a0*/  UIADD3 UR4, UR45, -0x3, URZ ;  /* 0xfffffffd2d047890 */ /* 0x000fe2000fffe03f */
[----:B------:R-:W-:Y:S02]  /*f2b0*/  IMAD.MOV.U32 R19, RZ, RZ, R12 ;  /* 0x000000ffff137224 */ /* 0x000fe400078e000c */
[----:B------:R-:W-:-:S03]  /*f2c0*/  IMAD.MOV.U32 R18, RZ, RZ, R13 ;  /* 0x000000ffff127224 */ /* 0x000fc600078e000d */
[----:B------:R-:W-:-:S07]  /*f2d0*/  IMAD.U32 R11, RZ, RZ, UR4 ;  /* 0x00000004ff0b7e24 */ /* 0x000fce000f8e00ff */
.L_x_768:
[----:B------:R-:W-:Y:S01]  /*f2e0*/  ULOP3.LUT UR4, URZ, UR45, URZ, 0x33, !UPT ;  /* 0x0000002d3f047292 */ /* 0x000fe2000f8e333f */
[----:B------:R-:W-:Y:S01]  /*f2f0*/  VIADD R10, R10, 0xfffffffe ;  /* 0xfffffffe0a0a7836 */ /* 0x000fe20000000000 */
[----:B------:R-:W-:Y:S04]  /*f300*/  BSSY B0, `(.L_x_767) ;  /* 0x00000af000007945 */ /* 0x000fe80003800000 */
[----:B------:R-:W-:-:S13]  /*f310*/  ISETP.NE.AND P2, PT, R10, UR4, PT ;  /* 0x000000040a007c0c */ /* 0x000fda000bf45270 */
[----:B------:R-:W-:Y:S05]  /*f320*/  @!P2 BRA `(.L_x_776) ;  /* 0x0000000800b0a947 */ /* 0x000fea0003800000 */
[----:B-12---:R-:W-:-:S07]  /*f330*/  IMAD.MOV.U32 R2, RZ, RZ, R9 ;  /* 0x000000ffff027224 */ /* 0x006fce00078e0009 */
.L_x_791:
[----:B------:R-:W-:Y:S01]  /*f340*/  VIADD R10, R19, 0x1 ;  /* 0x00000001130a7836 */ /* 0x000fe20000000000 */
[----:B------:R-:W-:Y:S05]  /*f350*/  YIELD ;  /* 0x0000000000007946 */ /* 0x000fea0003800000 */
[----:B------:R-:W-:Y:S01]  /*f360*/  ISETP.NE.AND P2, PT, R10, 0x2, PT ;  /* 0x000000020a00780c */ /* 0x000fe20003f45270 */
[----:B------:R-:W-:Y:S03]  /*f370*/  BSSY B1, `(.L_x_777) ;  /* 0x0000050000017945 */ /* 0x000fe60003800000 */
[----:B-12---:R-:W-:-:S02]  /*f380*/  SEL R3, RZ, 0x1, P2 ;  /* 0x00000001ff037807 */ /* 0x006fc40001000000 */
[----:B------:R-:W-:Y:S02]  /*f390*/  SEL R10, R10, RZ, P2 ;  /* 0x000000ff0a0a7207 */ /* 0x000fe40001000000 */
[----:B------:R-:W-:Y:S01]  /*f3a0*/  LOP3.LUT R12, R18, R3, RZ, 0x3c, !PT ;  /* 0x00000003120c7212 */ /* 0x000fe200078e3cff */
[----:B------:R-:W-:Y:S06]  /*f3b0*/  @!P6 BRA `(.L_x_778) ;  /* 0x00000004002ce947 */ /* 0x000fec0003800000 */
[----:B------:R-:W-:Y:S01]  /*f3c0*/  IMAD.MOV.U32 R14, RZ, RZ, R11 ;  /* 0x000000ffff0e7224 */ /* 0x000fe200078e000b */
[----:B------:R-:W-:Y:S06]  /*f3d0*/  @!P0 BRA `(.L_x_779) ;  /* 0x0000000000488947 */ /* 0x000fec0003800000 */
[----:B------:R-:W1:Y:S01]  /*f3e0*/  LDC R14, c[0x0][0x41c] ;  /* 0x00010700ff0e7b82 */ /* 0x000e620000000800 */
[----:B------:R-:W-:Y:S02]  /*f3f0*/  IMAD.MOV.U32 R13, RZ, RZ, R11 ;  /* 0x000000ffff0d7224 */ /* 0x000fe400078e000b */
[----:B------:R-:W-:-:S04]  /*f400*/  IMAD R15, R8, UR36, RZ ;  /* 0x00000024080f7c24 */ /* 0x000fc8000f8e02ff */
[----:B------:R-:W-:Y:S01]  /*f410*/  IMAD R15, R0, UR37, R15 ;  /* 0x00000025000f7c24 */ /* 0x000fe2000f8e020f */
[----:B------:R-:W2:Y:S01]  /*f420*/  LDC.64 R2, c[0x0][0x3f8] ;  /* 0x0000fe00ff027b82 */ /* 0x000ea20000000a00 */
        /* <DEDUP_REMOVED lines=13> */
.L_x_779:
[----:B------:R-:W-:Y:S02]  /*f500*/  LEA R4, R10, UR39, 0x3 ;  /* 0x000000270a047c11 */ /* 0x000fe4000f8e18ff */
[----:B-1----:R-:W-:Y:S02]  /*f510*/  SHF.L.U32 R3, R12, 0x1f, RZ ;  /* 0x0000001f0c037819 */ /* 0x002fe400000006ff */
[----:B------:R-:W-:Y:S02]  /*f520*/  ISETP.NE.AND P2, PT, R17, RZ, PT ;  /* 0x000000ff1100720c */ /* 0x000fe40003f45270 */
[----:B------:R-:W1:Y:S02]  /*f530*/  SYNCS.PHASECHK.TRANS64.TRYWAIT P3, [R4+URZ+0x16840], R3 ;  /* 0x01684003040075a7 */ /* 0x000e64000806017f */
[----:B-1----:R-:W-:Y:S09]  /*f540*/  @!P3 BRA `(.L_x_780) ;  /* 0x000000140064b947 */ /* 0x002ff20003800000 */
.L_x_819:
[----:B------:R-:W-:Y:S05]  /*f550*/  @P2 BRA `(.L_x_781) ;  /* 0x0000000000142947 */ /* 0x000fea0003800000 */
[----:B------:R-:W-:Y:S01]  /*f560*/  ISETP.NE.AND P3, PT, R23, RZ, PT ;  /* 0x000000ff1700720c */ /* 0x000fe20003f65270 */
[----:B-1----:R-:W-:-:S04]  /*f570*/  IMAD.MOV.U32 R3, RZ, RZ, 0x4000 ;  /* 0x00004000ff037424 */ /* 0x002fc800078e00ff */
[----:B------:R2:W-:Y:S08]  /*f580*/  SYNCS.ARRIVE.TRANS64 RZ, [R4+URZ+0x16830], R3 ;  /* 0x0168300304ff79a7 */ /* 0x0005f0000800003f */
[----:B------:R-:W-:Y:S05]  /*f590*/  @!P3 BRA `(.L_x_781) ;  /* 0x000000000004b947 */ /* 0x000fea0003800000 */
[----:B------:R-:W-:Y:S01]  /*f5a0*/  BPT.TRAP 0x1 ;  /* 0x000000040000795c */ /* 0x000fe20000300000 */
.L_x_781:
        /* <DEDUP_REMOVED lines=10> */
[----:B------:R-:W-:Y:S01]  /*f650*/  SHF.L.U32 R18, R18, 0x1f, RZ ;  /* 0x0000001f12127819 */ /* 0x000fe200000006ff */
[----:B------:R-:W-:Y:S01]  /*f660*/  UMOV UR10, URZ ;  /* 0x0000003f000a7c82 */ /* 0x000fe20008000000 */
[----:B-12---:R-:W-:Y:S01]  /*f670*/  LEA R3, R19, UR4, 0x3 ;  /* 0x0000000413037c11 */ /* 0x006fe2000f8e18ff */
[----:B------:R-:W-:-:S02]  /*f680*/  ULEA UR8, UR8, UR39, 0xe ;  /* 0x0000002708087291 */ /* 0x000fc4000f8e703f */
[----:B------:R-:W-:Y:S02]  /*f690*/  UIADD3 UR9, UR9, 0x16830, URZ ;  /* 0x0001683009097890 */ /* 0x000fe4000fffe03f */
[----:B------:R-:W-:Y:S02]  /*f6a0*/  USHF.L.U32 UR11, UR11, 0x7, URZ ;  /* 0x000000070b0b7899 */ /* 0x000fe4000800063f */
[----:B------:R-:W-:-:S09]  /*f6b0*/  UIADD3 UR8, UR8, 0xe400, URZ ;  /* 0x0000e40008087890 */ /* 0x000fd2000fffe03f */
[----:B------:R1:W-:Y:S01]  /*f6c0*/  UTMALDG.4D [UR8], [UR6], desc[UR14] ;  /* 0x00000e08060075b4 */ /* 0x0003e20008019000 */
[----:B------:R-:W2:Y:S02]  /*f6d0*/  SYNCS.PHASECHK.TRANS64.TRYWAIT P3, [R3+URZ+0x60], R18 ;  /* 0x00006012030075a7 */ /* 0x000ea4000806017f */
[----:B-12---:R-:W-:Y:S05]  /*f6e0*/  @!P3 BRA `(.L_x_782) ;  /* 0x000000140010b947 */ /* 0x006fea0003800000 */
.L_x_820:
[----:B------:R-:W-:Y:S05]  /*f6f0*/  @P2 BRA `(.L_x_783) ;  /* 0x0000000000142947 */ /* 0x000fea0003800000 */
[----:B------:R-:W-:Y:S01]  /*f700*/  ISETP.NE.AND P2, PT, R23, RZ, PT ;  /* 0x000000ff1700720c */ /* 0x000fe20003f45270 */
[----:B------:R-:W-:-:S04]  /*f710*/  IMAD.MOV.U32 R4, RZ, RZ, 0x4000 ;  /* 0x00004000ff047424 */ /* 0x000fc800078e00ff */
[----:B------:R2:W-:Y:S08]  /*f720*/  SYNCS.ARRIVE.TRANS64 RZ, [R3+URZ+0x50], R4 ;  /* 0x0000500403ff79a7 */ /* 0x0005f0000800003f */
[----:B------:R-:W-:Y:S05]  /*f730*/  @!P2 BRA `(.L_x_783) ;  /* 0x000000000004a947 */ /* 0x000fea0003800000 */
[----:B------:R-:W-:Y:S01]  /*f740*/  BPT.TRAP 0x1 ;  /* 0x000000040000795c */ /* 0x000fe20000300000 */
.L_x_783:
        /* <DEDUP_REMOVED lines=12> */
[----:B------:R-:W-:Y:S02]  /*f810*/  ULEA UR8, UR8, UR39, 0xe ;  /* 0x0000002708087291 */ /* 0x000fe4000f8e703f */
[----:B------:R-:W-:Y:S02]  /*f820*/  USHF.L.U32 UR11, UR11, 0x7, URZ ;  /* 0x000000070b0b7899 */ /* 0x000fe4000800063f */
[----:B------:R-:W-:Y:S02]  /*f830*/  UIADD3 UR9, UR9, 0x50, URZ ;  /* 0x0000005009097890 */ /* 0x000fe4000fffe03f */
[----:B------:R-:W-:-:S09]  /*f840*/  UIADD3 UR8, UR8, 0x400, URZ ;  /* 0x0000040008087890 */ /* 0x000fd2000fffe03f */
[----:B------:R3:W-:Y:S02]  /*f850*/  UTMALDG.4D [UR8], [UR4], desc[UR6] ;  /* 0x00000608040075b4 */ /* 0x0007e40008019000 */
[----:B---3--:R-:W-:Y:S01]  /*f860*/  NOP ;  /* 0x0000000000007918 */ /* 0x008fe20000000000 */
.L_x_778:
[----:B------:R-:W-:Y:S05]  /*f870*/  BSYNC B1 ;  /* 0x0000000000017941 */ /* 0x000fea0003800000 */
.L_x_777:
[----:B------:R-:W-:Y:S01]  /*f880*/  VIADD R19, R10, 0x1 ;  /* 0x000000010a137836 */ /* 0x000fe20000000000 */
[----:B------:R-:W-:Y:S01]  /*f890*/  BSSY B1, `(.L_x_784) ;  /* 0x0000052000017945 */ /* 0x000fe20003800000 */
[----:B------:R-:W-:-:S03]  /*f8a0*/  VIADD R13, R11, 0xffffffff ;  /* 0xffffffff0b0d7836 */ /* 0x000fc60000000000 */
[----:B------:R-:W-:-:S04]  /*f8b0*/  ISETP.NE.AND P2, PT, R19, 0x2, PT ;  /* 0x000000021300780c */ /* 0x000fc80003f45270 */
[----:B-12---:R-:W-:Y:S02]  /*f8c0*/  SEL R3, RZ, 0x1, P2 ;  /* 0x00000001ff037807 */ /* 0x006fe40001000000 */
        /* <DEDUP_REMOVED lines=9> */
[----:B-1----:R-:W-:-:S13]  /*f960*/  ISETP.NE.AND P2, PT, R14, 0x1, PT ;  /* 0x000000010e00780c */ /* 0x002fda0003f45270 */
[----:B------:R-:W1:Y:S02]  /*f970*/  @P2 LDC.64 R2, c[0x0][0x420] ;  /* 0x00010800ff022b82 */ /* 0x000e640000000a00 */
[----:B-1----:R-:W-:-:S05]  /*f980*/  @P2 IMAD.HI.U32 R2, R13, R2, RZ ;  /* 0x000000020d022227 */ /* 0x002fca00078e00ff */
[----:B------:R-:W-:Y:S02]  /*f990*/  @P2 SHF.R.U32.HI R15, RZ, R3, R2 ;  /* 0x00000003ff0f2219 */ /* 0x000fe40000011602 */
[----:B------:R-:W1:Y:S02]  /*f9a0*/  LDC.64 R2, c[0x0][0x3f8] ;  /* 0x0000fe00ff027b82 */ /* 0x000e640000000a00 */
[--C-:B------:R-:W-:Y:S01]  /*f9b0*/  SHF.R.S32.HI R5, RZ, 0x1f, R15.reuse ;  /* 0x0000001fff057819 */ /* 0x100fe2000001140f */
[----:B------:R-:W-:-:S04]  /*f9c0*/  IMAD.MOV.U32 R4, RZ, RZ, R15 ;  /* 0x000000ffff047224 */ /* 0x000fc800078e000f */
[----:B------:R-:W-:-:S04]  /*f9d0*/  IMAD.WIDE.U32 R4, R0, UR36, R4 ;  /* 0x0000002400047c25 */ /* 0x000fc8000f8e0004 */
[----:B------:R-:W-:Y:S01]  /*f9e0*/  IMAD.IADD R5, R21, 0x1, R5 ;  /* 0x0000000115057824 */ /* 0x000fe200078e0205 */
[----:B-1----:R-:W-:-:S04]  /*f9f0*/  LEA R2, P2, R4, R2, 0x2 ;  /* 0x0000000204027211 */ /* 0x002fc800078410ff */
[----:B------:R-:W-:-:S05]  /*fa00*/  LEA.HI.X R3, R4, R3, R5, 0x2, P2 ;  /* 0x0000000304037211 */ /* 0x000fca00010f1405 */
[----:B------:R1:W5:Y:S01]  /*fa10*/  LDG.E R2, desc[UR50][R2.64] ;  /* 0x0000003202027981 */ /* 0x000362000c1e1900 */
[----:B------:R-:W-:-:S04]  /*fa20*/  IMAD.MOV R4, RZ, RZ, -R15 ;  /* 0x000000ffff047224 */ /* 0x000fc800078e0a0f */
[----:B------:R-:W-:-:S07]  /*fa30*/  IMAD R14, R14, R4, R13 ;  /* 0x000000040e0e7224 */ /* 0x000fce00078e020d */
.L_x_786:
[----:B-1----:R-:W-:Y:S02]  /*fa40*/  LEA R3, R19, UR39, 0x3 ;  /* 0x0000002713037c11 */ /* 0x002fe4000f8e18ff */
[----:B------:R-:W-:Y:S02]  /*fa50*/  SHF.L.U32 R4, R18, 0x1f, RZ ;  /* 0x0000001f12047819 */ /* 0x000fe400000006ff */
[----:B------:R-:W-:Y:S02]  /*fa60*/  ISETP.NE.AND P2, PT, R17, RZ, PT ;  /* 0x000000ff1100720c */ /* 0x000fe40003f45270 */
[----:B------:R-:W1:Y:S02]  /*fa70*/  SYNCS.PHASECHK.TRANS64.TRYWAIT P3, [R3+URZ+0x16840], R4 ;  /* 0x01684004030075a7 */ /* 0x000e64000806017f */
[----:B-1----:R-:W-:Y:S09]  /*fa80*/  @!P3 BRA `(.L_x_787) ;  /* 0x00000010003cb947 */ /* 0x002ff20003800000 */
.L_x_821:
[----:B------:R-:W-:Y:S05]  /*fa90*/  @P2 BRA `(.L_x_788) ;  /* 0x0000000000142947 */ /* 0x000fea0003800000 */
[----:B------:R-:W-:Y:S01]  /*faa0*/  ISETP.NE.AND P3, PT, R23, RZ, PT ;  /* 0x000000ff1700720c */ /* 0x000fe20003f65270 */
[----:B-1----:R-:W-:-:S04]  /*fab0*/  IMAD.MOV.U32 R4, RZ, RZ, 0x4000 ;  /* 0x00004000ff047424 */ /* 0x002fc800078e00ff */
[----:B------:R2:W-:Y:S08]  /*fac0*/  SYNCS.ARRIVE.TRANS64 RZ, [R3+URZ+0x16830], R4 ;  /* 0x0168300403ff79a7 */ /* 0x0005f0000800003f */
[----:B------:R-:W-:Y:S05]  /*fad0*/  @!P3 BRA `(.L_x_788) ;  /* 0x000000000004b947 */ /* 0x000fea0003800000 */
[----:B------:R-:W-:Y:S01]  /*fae0*/  BPT.TRAP 0x1 ;  /* 0x000000040000795c */ /* 0x000fe20000300000 */
.L_x_788:
[----:B------:R-:W-:Y:S01]  /*faf0*/  R2UR UR9, R19 ;  /* 0x00000000130972ca */ /* 0x000fe200000e0000 */
[----:B------:R-:W-:Y:S01]  /*fb00*/  UIADD3 UR4, UR39, 0x16800, URZ ;  /* 0x0001680027047890 */ /* 0x000fe2000fffe03f */
[----:B------:R-:W-:Y:S01]  /*fb10*/  R2UR UR11, R14 ;  /* 0x000000000e0b72ca */ /* 0x000fe200000e0000 */
[----:B------:R-:W-:Y:S01]  /*fb20*/  UIADD3 UR6, UP0, UR48, 0x370, URZ ;  /* 0x0000037030067890 */ /* 0x000fe2000ff1e03f */
[----:B------:R-:W-:Y:S01]  /*fb30*/  R2UR UR12, R6 ;  /* 0x00000000060c72ca */ /* 0x000fe200000e0000 */
[----:B------:R-:W-:Y:S01]  /*fb40*/  UMOV UR14, 0x0 ;  /* 0x00000000000e7882 */ /* 0x000fe20000000000 */
[----:B-----5:R-:W-:Y:S01]  /*fb50*/  R2UR UR13, R2 ;  /* 0x00000000020d72ca */ /* 0x020fe200000e0000 */
[----:B------:R-:W-:Y:S01]  /*fb60*/  UIADD3.X UR7, URZ, UR49, URZ, UP0, !UPT ;  /* 0x000000313f077290 */ /* 0x000fe200087fe43f */
[----:B------:R-:W-:Y:S01]  /*fb70*/  SHF.L.U32 R12, R12, 0x1f, RZ ;  /* 0x0000001f0c0c7819 */ /* 0x000fe200000006ff */
[----:B------:R-:W-:Y:S01]  /*fb80*/  UMOV UR15, 0x14f00000 ;  /* 0x14f00000000f7882 */ /* 0x000fe20000000000 */
[----:B-12---:R-:W-:Y:S01]  /*fb90*/  LEA R3, R10, UR4, 0x3 ;  /* 0x000000040a037c11 */ /* 0x006fe2000f8e18ff */
[----:B------:R-:W-:-:S02]  /*fba0*/  UMOV UR10, URZ ;  /* 0x0000003f000a7c82 */ /* 0x000fc40008000000 */
[----:B------:R-:W-:Y:S02]  /*fbb0*/  ULEA UR8, UR9, UR39, 0xe ;  /* 0x0000002709087291 */ /* 0x000fe4000f8e703f */
[----:B------:R-:W-:Y:S02]  /*fbc0*/  ULEA UR9, UR9, UR4, 0x3 ;  /* 0x0000000409097291 */ /* 0x000fe4000f8e183f */
[----:B------:R-:W-:Y:S02]  /*fbd0*/  USHF.L.U32 UR11, UR11, 0x7, URZ ;  /* 0x000000070b0b7899 */ /* 0x000fe4000800063f */
[----:B------:R-:W-:Y:S02]  /*fbe0*/  UIADD3 UR8, UR8, 0xe400, URZ ;  /* 0x0000e40008087890 */ /* 0x000fe4000fffe03f */
[----:B------:R-:W-:-:S09]  /*fbf0*/  UIADD3 UR9, UR9, 0x30, URZ ;  /* 0x0000003009097890 */ /* 0x000fd2000fffe03f */
[----:B------:R1:W-:Y:S01]  /*fc00*/  UTMALDG.4D [UR8], [UR6], desc[UR14] ;  /* 0x00000e08060075b4 */ /* 0x0003e20008019000 */
[----:B------:R-:W2:Y:S02]  /*fc10*/  SYNCS.PHASECHK.TRANS64.TRYWAIT P3, [R3+URZ+0x60], R12 ;  /* 0x0000600c030075a7 */ /* 0x000ea4000806017f */
[----:B-12---:R-:W-:Y:S05]  /*fc20*/  @!P3 BRA `(.L_x_789) ;  /* 0x0000000c00e8b947 */ /* 0x006fea0003800000 */
.L_x_822:
[----:B------:R-:W-:Y:S05]  /*fc30*/  @P2 BRA `(.L_x_790) ;  /* 0x0000000000142947 */ /* 0x000fea0003800000 */
[----:B------:R-:W-:Y:S01]  /*fc40*/  ISETP.NE.AND P2, PT, R23, RZ, PT ;  /* 0x000000ff1700720c */ /* 0x000fe20003f45270 */
[----:B------:R-:W-:-:S04]  /*fc50*/  IMAD.MOV.U32 R4, RZ, RZ, 0x4000 ;  /* 0x00004000ff047424 */ /* 0x000fc800078e00ff */
[----:B------:R2:W-:Y:S08]  /*fc60*/  SYNCS.ARRIVE.TRANS64 RZ, [R3+URZ+0x50], R4 ;  /* 0x0000500403ff79a7 */ /* 0x0005f0000800003f */
[----:B------:R-:W-:Y:S05]  /*fc70*/  @!P2 BRA `(.L_x_790) ;  /* 0x000000000004a947 */ /* 0x000fea0003800000 */
[----:B------:R-:W-:Y:S01]  /*fc80*/  BPT.TRAP 0x1 ;  /* 0x000000040000795c */ /* 0x000fe20000300000 */
.L_x_790:
        /* <DEDUP_REMOVED lines=18> */
.L_x_785:
[----:B------:R-:W-:Y:S05]  /*fdb0*/  BSYNC B1 ;  /* 0x0000000000017941 */ /* 0x000fea0003800000 */
.L_x_784:
[----:B------:R-:W-:Y:S01]  /*fdc0*/  ISETP.GT.AND P2, PT, R13, UR44, PT ;  /* 0x0000002c0d007c0c */ /* 0x000fe2000bf44270 */
[----:B------:R-:W-:-:S12]  /*fdd0*/  VIADD R11, R11, 0xfffffffe ;  /* 0xfffffffe0b0b7836 */ /* 0x000fd80000000000 */
[----:B------:R-:W-:Y:S05]  /*fde0*/  @P2 BRA `(.L_x_791) ;  /* 0xfffffff400542947 */ /* 0x000fea000383ffff */
.L_x_776:
[----:B------:R-:W-:Y:S05]  /*fdf0*/  BSYNC B0 ;  /* 0x0000000000007941 */ /* 0x000fea0003800000 */
.L_x_767:
[----:B------:R-:W-:Y:S04]  /*fe00*/  BSSY B0, `(.L_x_792) ;  /* 0x000000e000007945 */ /* 0x000fe80003800000 */
[----:B------:R-:W-:Y:S05]  /*fe10*/  @P1 BRA `(.L_x_793) ;  /* 0x0000000000301947 */ /* 0x000fea0003800000 */
[----:B------:R-:W3:Y:S01]  /*fe20*/  S2R R11, SR_LANEID ;  /* 0x00000000000b7919 */ /* 0x000ee20000000000 */
[----:B------:R-:W-:Y:S01]  /*fe30*/  VOTEU.ANY UR4, UPT, PT ;  /* 0x0000000000047886 */ /* 0x000fe200038e0100 */
[----:B-12---:R-:W1:Y:S01]  /*fe40*/  LDC.64 R2, c[0x0][0xdf0] ;  /* 0x00037c00ff027b82 */ /* 0x006e620000000a00 */
[----:B------:R-:W3:Y:S08]  /*fe50*/  FLO.U32 R0, UR4 ;  /* 0x0000000400007d00 */ /* 0x000ef000080e0000 */
[----:B------:R-:W1:Y:S01]  /*fe60*/  POPC R5, UR4 ;  /* 0x0000000400057d09 */ /* 0x000e620008000000 */
[----:B---3--:R-:W-:-:S13]  /*fe70*/  ISETP.EQ.U32.AND P0, PT, R0, R11, PT ;  /* 0x0000000b0000720c */ /* 0x008fda0003f02070 */
[----:B-1----:R-:W2:Y:S01]  /*fe80*/  @P0 ATOMG.E.ADD.STRONG.GPU PT, R3, desc[UR50][R2.64], R5 ;  /* 0x00000005020309a8 */ /* 0x002ea200081ee1f2 */
[----:B------:R-:W1:Y:S02]  /*fe90*/  S2R R4, SR_LTMASK ;  /* 0x0000000000047919 */ /* 0x000e640000003900 */
[----:B-1----:R-:W-:-:S04]  /*fea0*/  LOP3.LUT R4, R4, UR4, RZ, 0xc0, !PT ;  /* 0x0000000404047c12 */ /* 0x002fc8000f8ec0ff */
[----:B------:R-:W1:Y:S01]  /*feb0*/  POPC R11, R4 ;  /* 0x00000004000b7309 */ /* 0x000e620000000000 */
[----:B--2---:R-:W1:Y:S02]  /*fec0*/  SHFL.IDX PT, R0, R3, R0, 0x1f ;  /* 0x00001f0003007589 */ /* 0x004e6400000e0000 */
[----:B-1----:R-:W-:-:S07]  /*fed0*/  IADD3 R22, R0, UR46, R11 ;  /* 0x0000002e00167c10 */ /* 0x002fce000fffe00b */
.L_x_793:
[----:B------:R-:W-:Y:S05]  /*fee0*/  BSYNC B0 ;  /* 0x0000000000007941 */ /* 0x000fea0003800000 */
.L_x_792:
[----:B------:R-:W-:Y:S04]  /*fef0*/  BSSY B0, `(.L_x_794) ;  /* 0x000001d000007945 */ /* 0x000fe80003800000 */
[----:B------:R-:W-:Y:S05]  /*ff00*/  @!P6 BRA `(.L_x_795) ;  /* 0x00000000006ce947 */ /* 0x000fea0003800000 */
[----:B-12---:R-:W-:Y:S02]  /*ff10*/  LEA R3, R19, UR39, 0x3 ;  /* 0x0000002713037c11 */ /* 0x006fe4000f8e18ff */
[----:B------:R-:W-:Y:S02]  /*ff20*/  SHF.L.U32 R0, R18, 0x1f, RZ ;  /* 0x0000001f12007819 */ /* 0x000fe400000006ff */
[----:B------:R-:W-:Y:S02]  /*ff30*/  ISETP.NE.AND P1, PT, R17, RZ, PT ;  /* 0x000000ff1100720c */ /* 0x000fe40003f25270 */
[----:B------:R-:W1:Y:S02]  /*ff40*/  SYNCS.PHASECHK.TRANS64.TRYWAIT P0, [R3+URZ+0x16860], R0 ;  /* 0x01686000030075a7 */ /* 0x000e64000800017f */
[----:B-1----:R-:W-:Y:S09]  /*ff50*/  @!P0 BRA `(.L_x_796) ;  /* 0x0000000c00308947 */ /* 0x002ff20003800000 */
.L_x_823:
[----:B------:R-:W-:Y:S05]  /*ff60*/  @P1 BRA `(.L_x_797) ;  /* 0x0000000000141947 */ /* 0x000fea0003800000 */
[----:B------:R-:W-:Y:S01]  /*ff70*/  ISETP.NE.AND P0, PT, R23, RZ, PT ;  /* 0x000000ff1700720c */ /* 0x000fe20003f05270 */
[----:B-1----:R-:W-:-:S04]  /*ff80*/  IMAD.MOV.U32 R0, RZ, RZ, 0x4000 ;  /* 0x00004000ff007424 */ /* 0x002fc800078e00ff */
[----:B------:R2:W-:Y:S08]  /*ff90*/  SYNCS.ARRIVE.TRANS64 RZ, [R3+URZ+0x16850], R0 ;  /* 0x0168500003ff79a7 */ /* 0x0005f0000800003f */
[----:B------:R-:W-:Y:S05]  /*ffa0*/  @!P0 BRA `(.L_x_797) ;  /* 0x0000000000048947 */ /* 0x000fea0003800000 */
[----:B------:R-:W-:Y:S01]  /*ffb0*/  BPT.TRAP 0x1 ;  /* 0x000000040000795c */ /* 0x000fe20000300000 */
.L_x_797:
        /* <DEDUP_REMOVED lines=10> */
[----:B------:R-:W-:Y:S02]  /*10060*/  ULEA UR8, UR8, UR39, 0xe ;  /* 0x0000002708087291 */ /* 0x000fe4000f8e703f */
[----:B------:R-:W-:Y:S02]  /*10070*/  USHF.L.U32 UR11, UR11, 0x7, URZ ;  /* 0x000000070b0b7899 */ /* 0x000fe4000800063f */
[----:B------:R-:W-:Y:S02]  /*10080*/  UIADD3 UR9, UR9, 0x16850, URZ ;  /* 0x0001685009097890 */ /* 0x000fe4000fffe03f */
[----:B------:R-:W-:-:S09]  /*10090*/  UIADD3 UR8, UR8, 0x400, URZ ;  /* 0x0000040008087890 */ /* 0x000fd2000fffe03f */
[----:B------:R3:W-:Y:S02]  /*100a0*/  UTMALDG.4D [UR8], [UR4], desc[UR6] ;  /* 0x00000608040075b4 */ /* 0x0007e40008019000 */
[----:B---3--:R-:W-:Y:S01]  /*100b0*/  NOP ;  /* 0x0000000000007918 */ /* 0x008fe20000000000 */
.L_x_795:
[----:B------:R-:W-:Y:S05]  /*100c0*/  BSYNC B0 ;  /* 0x0000000000007941 */ /* 0x000fea0003800000 */
.L_x_794:
[----:B------:R-:W-:Y:S02]  /*100d0*/  VIADD R19, R19, 0x1 ;  /* 0x0000000113137836 */ /* 0x000fe40000000000 */
[----:B--2---:R-:W-:-:S03]  /*100e0*/  IMAD.MOV.U32 R13, RZ, RZ, R22 ;  /* 0x000000ffff0d7224 */ /* 0x004fc600078e0016 */
[----:B------:R-:W-:-:S04]  /*100f0*/  ISETP.NE.AND P0, PT, R19, 0x2, PT ;  /* 0x000000021300780c */ /* 0x000fc80003f05270 */
[----:B-1----:R-:W-:Y:S02]  /*10100*/  SEL R3, RZ, 0x1, P0 ;  /* 0x00000001ff037807 */ /* 0x002fe40000000000 */
[----:B------:R-:W-:Y:S02]  /*10110*/  SEL R19, R19, RZ, P0 ;  /* 0x000000ff13137207 */ /* 0x000fe40000000000 */
[----:B------:R-:W-:-:S07]  /*10120*/  LOP3.LUT R18, R18, R3, RZ, 0x3c, !PT ;  /* 0x0000000312127212 */ /* 0x000fce00078e3cff */
.L_x_756:
[----:B------:R-:W-:Y:S05]  /*10130*/  BSYNC B6 ;  /* 0x0000000000067941 */ /* 0x000fea0003800000 */
.L_x_754:
[----:B------:R-:W-:-:S03]  /*10140*/  UMOV UR4, 0xffffffff ;  /* 0xffffffff00047882 */ /* 0x000fc60000000000 */
[----:B------:R-:W-:Y:S05]  /*10150*/  BRA.DIV UR4, `(.L_x_798) ;  /* 0x0000000a04c47947 */ /* 0x000fea000b800000 */
[----:B------:R1:W2:Y:S02]  /*10160*/  SHFL.IDX PT, R14, R13, RZ, 0x1f ;  /* 0x00001fff0d0e7589 */ /* 0x0002a400000e0000 */
.L_x_826:
[----:B------:R-:W-:Y:S01]  /*10170*/  ISETP.NE.AND P0, PT, R23, RZ, PT ;  /* 0x000000ff1700720c */ /* 0x000fe20003f05270 */
[----:B------:R-:W-:Y:S05]  /*10180*/  WARPSYNC.ALL ;  /* 0x0000000000007948 */ /* 0x000fea0003800000 */
[----:B------:R-:W-:Y:S01]  /*10190*/  BAR.SYNC.DEFER_BLOCKING 0x4, 0x1a0 ;  /* 0x0106800000007b1d */ /* 0x000fe20000010000 */
[----:B--2---:R-:W-:-:S05]  /*101a0*/  IMAD.MOV.U32 R22, RZ, RZ, R14 ;  /* 0x000000ffff167224 */ /* 0x004fca00078e000e */
[----:B------:R-:W-:Y:S01]  /*101b0*/  ULDC UR4, c[0x0][0xda8] ;  /* 0x00036a0000047ab9 */ /* 0x000fe20000000800 */
[----:B------:R-:W-:Y:S01]  /*101c0*/  @!P0 MOV R0, 0x400 ;  /* 0x0000040000008802 */ /* 0x000fe20000000f00 */
[----:B------:R-:W2:Y:S03]  /*101d0*/  @!P0 S2R R3, SR_CgaCtaId ;  /* 0x0000000000038919 */ /* 0x000ea60000008800 */
[----:B--2---:R-:W-:-:S05]  /*101e0*/  @!P0 LEA R0, R3, R0, 0x18 ;  /* 0x0000000003008211 */ /* 0x004fca00078ec0ff */
[----:B------:R2:W-:Y:S01]  /*101f0*/  @!P0 STS [R0+0x168d0], R13 ;  /* 0x0168d00d00008388 */ /* 0x0005e20000000800 */
[----:B------:R-:W-:Y:S06]  /*10200*/  BAR.ARV 0x5, 0x1a0 ;  /* 0x0146800000007b1d */ /* 0x000fec0000002000 */
[----:B------:R-:W-:-:S13]  /*10210*/  ISETP.GE.AND P0, PT, R22, UR4, PT ;  /* 0x0000000416007c0c */ /* 0x000fda000bf06270 */
[----:B--2---:R-:W-:Y:S05]  /*10220*/  @!P0 BRA `(.L_x_799) ;  /* 0xffffffd400fc8947 */ /* 0x004fea000383ffff */
.L_x_745:
[----:B------:R-:W2:Y:S01]  /*10230*/  S2R R3, SR_CgaCtaId ;  /* 0x0000000000037919 */ /* 0x000ea20000008800 */
[----:B------:R-:W-:Y:S01]  /*10240*/  UIADD3 UR47, UR47, 0x1, URZ ;  /* 0x000000012f2f7890 */ /* 0x000fe2000fffe03f */
[----:B------:R-:W-:-:S03]  /*10250*/  MOV R0, 0x400 ;  /* 0x0000040000007802 */ /* 0x000fc60000000f00 */
[----:B------:R-:W-:-:S04]  /*10260*/  ULEA.HI UR4, UR47, UR47, URZ, 0x1 ;  /* 0x0000002f2f047291 */ /* 0x000fc8000f8f083f */
[----:B------:R-:W-:-:S04]  /*10270*/  ULOP3.LUT UR4, UR4, 0xfffffffe, URZ, 0xc0, !UPT ;  /* 0xfffffffe04047892 */ /* 0x000fc8000f8ec03f */
[----:B------:R-:W-:-:S06]  /*10280*/  UIADD3 UR4, UR47, -UR4, URZ ;  /* 0x800000042f047290 */ /* 0x000fcc000fffe03f */
[----:B------:R-:W-:Y:S01]  /*10290*/  IMAD.U32 R2, RZ, RZ, UR4 ;  /* 0x00000004ff027e24 */ /* 0x000fe2000f8e00ff */
[----:B--2---:R-:W-:-:S04]  /*102a0*/  LEA R9, R3, R0, 0x18 ;  /* 0x0000000003097211 */ /* 0x004fc800078ec0ff */
[----:B------:R-:W-:-:S04]  /*102b0*/  SHF.L.U32 R0, R2, 0x1f, RZ ;  /* 0x0000001f02007819 */ /* 0x000fc800000006ff */
[----:B------:R-:W2:Y:S02]  /*102c0*/  SYNCS.PHASECHK.TRANS64.TRYWAIT P0, [R9+URZ+0x16820], R0 ;  /* 0x01682000090075a7 */ /* 0x000ea4000800017f */
[----:B--2---:R-:W-:Y:S05]  /*102d0*/  @!P0 BRA `(.L_x_800) ;  /* 0x0000000800888947 */ /* 0x004fea0003800000 */
.L_x_827:
[----:B------:R-:W3:Y:S02]  /*102e0*/  SHFL.IDX PT, R16, R16, RZ, 0x1f ;  /* 0x00001fff10107589 */ /* 0x000ee400000e0000 */
[----:B---3--:R-:W-:-:S13]  /*102f0*/  ISETP.NE.AND P0, PT, R16, RZ, PT ;  /* 0x000000ff1000720c */ /* 0x008fda0003f05270 */
[----:B------:R-:W-:Y:S05]  /*10300*/  @P0 EXIT ;  /* 0x000000000000094d */ /* 0x000fea0003800000 */
[----:B------:R-:W-:Y:S01]  /*10310*/  ELECT P0, URZ, PT ;  /* 0x00000000003f782f */ /* 0x000fe20003800000 */
[----:B------:R-:W-:-:S12]  /*10320*/  BSSY B0, `(.L_x_801) ;  /* 0x0000020000007945 */ /* 0x000fd80003800000 */
[----:B------:R-:W-:Y:S05]  /*10330*/  @!P0 BRA `(.L_x_802) ;  /* 0x0000000000788947 */ /* 0x000fea0003800000 */
[----:B------:R-:W-:-:S06]  /*10340*/  ULOP3.LUT UR4, UR38, 0x2, URZ, 0xfc, !UPT ;  /* 0x0000000226047892 */ /* 0x000fcc000f8efc3f */
[----:B--2---:R-:W-:-:S05]  /*10350*/  IMAD.U32 R0, RZ, RZ, UR4 ;  /* 0x00000004ff007e24 */ /* 0x004fca000f8e00ff */
[----:B------:R-:W-:-:S13]  /*10360*/  ISETP.NE.AND P2, PT, R0, 0x3, PT ;  /* 0x000000030000780c */ /* 0x000fda0003f45270 */
[----:B------:R-:W-:Y:S05]  /*10370*/  @!P2 BRA `(.L_x_803) ;  /* 0x000000000004a947 */ /* 0x000fea0003800000 */
[----:B------:R-:W-:Y:S01]  /*10380*/  BPT.TRAP 0x1 ;  /* 0x000000040000795c */ /* 0x000fe20000300000 */
.L_x_803:
        /* <DEDUP_REMOVED lines=12> */
.L_x_828:
[----:B------:R-:W3:Y:S02]  /*10450*/  SYNCS.PHASECHK.TRANS64.TRYWAIT P0, [R3+URZ], R2 ;  /* 0x00000002030075a7 */ /* 0x000ee4000800017f */
[----:B---3--:R-:W-:Y:S05]  /*10460*/  @!P0 BRA `(.L_x_805) ;  /* 0x00000008004c8947 */ /* 0x008fea0003800000 */
.L_x_829:
[----:B------:R-:W-:Y:S05]  /*10470*/  @!P2 BRA `(.L_x_806) ;  /* 0x000000000004a947 */ /* 0x000fea0003800000 */
[----:B------:R-:W-:Y:S01]  /*10480*/  BPT.TRAP 0x1 ;  /* 0x000000040000795c */ /* 0x000fe20000300000 */
.L_x_806:
[----:B------:R-:W-:-:S04]  /*10490*/  VIADD R0, R9, 0x16860 ;  /* 0x0001686009007836 */ /* 0x000fc80000000000 */
[----:B------:R-:W-:-:S04]  /*104a0*/  IMAD R19, R19, 0x8, R0 ;  /* 0x0000000813137824 */ /* 0x000fc800078e0200 */
[----:B------:R-:W4:Y:S02]  /*104b0*/  SYNCS.PHASECHK.TRANS64.TRYWAIT P0, [R19+URZ], R4 ;  /* 0x00000004130075a7 */ /* 0x000f24000800017f */
[----:B----4-:R-:W-:Y:S05]  /*104c0*/  @!P0 BRA `(.L_x_807) ;  /* 0x0000000800488947 */ /* 0x010fea0003800000 */
.L_x_830:
[----:B------:R-:W-:-:S07]  /*104d0*/  IMAD R7, R7, 0x8, R0 ;  /* 0x0000000807077824 */ /* 0x000fce00078e0200 */
.L_x_808:
[----:B------:R1:W1:Y:S02]  /*104e0*/  SYNCS.PHASECHK.TRANS64.TRYWAIT P0, [R7+URZ], R2 ;  /* 0x00000002070075a7 */ /* 0x000264000800017f */
[----:B-1----:R-:W-:Y:S05]  /*104f0*/  @!P0 NANOSLEEP.SYNCS 0x989680 ;  /* 0x009896800000895d */ /* 0x002fea0003900000 */
[----:B------:R-:W1:Y:S02]  /*10500*/  @!P0 SYNCS.PHASECHK.TRANS64 P0, [R7+URZ], R2 ;  /* 0x00000002070085a7 */ /* 0x000e64000800007f */
[----:B-1----:R-:W-:Y:S05]  /*10510*/  @!P0 BRA `(.L_x_808) ;  /* 0xfffffffc00f08947 */ /* 0x002fea000383ffff */
.L_x_802:
[----:B------:R-:W-:Y:S05]  /*10520*/  BSYNC B0 ;  /* 0x0000000000007941 */ /* 0x000fea0003800000 */
.L_x_801:
[----:B------:R-:W-:Y:S05]  /*10530*/  EXIT ;  /* 0x000000000000794d */ /* 0x000fea0003800000 */
.L_x_662:
[----:B-1----:R-:W-:-:S04]  /*10540*/  IMAD.U32 R3, RZ, RZ, UR40 ;  /* 0x00000028ff037e24 */ /* 0x002fc8000f8e00ff */
[----:B------:R1:W2:Y:S03]  /*10550*/  SYNCS.PHASECHK.TRANS64.TRYWAIT P1, [R3+URZ+0x16800], R0 ;  /* 0x01680000030075a7 */ /* 0x0002a6000802017f */
[----:B--2---:R-:W-:Y:S05]  /*10560*/  @!P1 NANOSLEEP.SYNCS 0x989680 ;  /* 0x009896800000995d */ /* 0x004fea0003900000 */
[----:B------:R-:W2:Y:S02]  /*10570*/  @!P1 SYNCS.PHASECHK.TRANS64 P1, [R3+URZ+0x16800], R0 ;  /* 0x01680000030095a7 */ /* 0x000ea4000802007f */
[----:B--2---:R-:W-:Y:S05]  /*10580*/  @!P1 BRA `(.L_x_662) ;  /* 0xfffffffc00ec9947 */ /* 0x004fea000383ffff */
[----:B------:R-:W-:Y:S05]  /*10590*/  BRA `(.L_x_809) ;  /* 0xffffff1000ac7947 */ /* 0x000fea000383ffff */
.L_x_666:
[----:B--2---:R2:W3:Y:S02]  /*105a0*/  SYNCS.PHASECHK.TRANS64.TRYWAIT P2, [R5+URZ+0x16830], R0 ;  /* 0x01683000050075a7 */ /* 0x0044e4000804017f */
[----:B---3--:R-:W-:Y:S05]  /*105b0*/  @!P2 NANOSLEEP.SYNCS 0x989680 ;  /* 0x009896800000a95d */ /* 0x008fea0003900000 */
[----:B------:R-:W3:Y:S02]  /*105c0*/  @!P2 SYNCS.PHASECHK.TRANS64 P2, [R5+URZ+0x16830], R0 ;  /* 0x016830000500a5a7 */ /* 0x000ee4000804007f */
[----:B---3--:R-:W-:Y:S05]  /*105d0*/  @!P2 BRA `(.L_x_666) ;  /* 0xfffffffc00f0a947 */ /* 0x008fea000383ffff */
[----:B------:R-:W-:Y:S05]  /*105e0*/  BRA `(.L_x_665) ;  /* 0xffffff1000cc7947 */ /* 0x000fea000383ffff */
.L_x_682:
[----:B--2---:R-:W-:-:S04]  /*105f0*/  IMAD.U32 R12, RZ, RZ, UR6 ;  /* 0x00000006ff0c7e24 */ /* 0x004fc8000f8e00ff */
[----:B------:R2:W3:Y:S03]  /*10600*/  SYNCS.PHASECHK.TRANS64.TRYWAIT P2, [R12+URZ+0x16830], R11 ;  /* 0x0168300b0c0075a7 */ /* 0x0004e6000804017f */
[----:B---3--:R-:W-:Y:S05]  /*10610*/  @!P2 NANOSLEEP.SYNCS 0x989680 ;  /* 0x009896800000a95d */ /* 0x008fea0003900000 */
[----:B------:R-:W3:Y:S02]  /*10620*/  @!P2 SYNCS.PHASECHK.TRANS64 P2, [R12+URZ+0x16830], R11 ;  /* 0x0168300b0c00a5a7 */ /* 0x000ee4000804007f */
[----:B---3--:R-:W-:Y:S05]  /*10630*/  @!P2 BRA `(.L_x_682) ;  /* 0xfffffffc00eca947 */ /* 0x008fea000383ffff */
[----:B------:R-:W-:Y:S05]  /*10640*/  BRA `(.L_x_679) ;  /* 0xffffff4400047947 */ /* 0x000fea000383ffff */
.L_x_686:
[----:B--2---:R-:W-:-:S04]  /*10650*/  IMAD.U32 R12, RZ, RZ, UR6 ;  /* 0x00000006ff0c7e24 */ /* 0x004fc8000f8e00ff */
[----:B------:R2:W3:Y:S03]  /*10660*/  SYNCS.PHASECHK.TRANS64.TRYWAIT P2, [R12+URZ+0x16850], R11 ;  /* 0x0168500b0c0075a7 */ /* 0x0004e6000804017f */
[----:B---3--:R-:W-:Y:S05]  /*10670*/  @!P2 NANOSLEEP.SYNCS 0x989680 ;  /* 0x009896800000a95d */ /* 0x008fea0003900000 */
[----:B------:R-:W3:Y:S02]  /*10680*/  @!P2 SYNCS.PHASECHK.TRANS64 P2, [R12+URZ+0x16850], R11 ;  /* 0x0168500b0c00a5a7 */ /* 0x000ee4000804007f */
[----:B---3--:R-:W-:Y:S05]  /*10690*/  @!P2 BRA `(.L_x_686) ;  /* 0xfffffffc00eca947 */ /* 0x008fea000383ffff */
[----:B------:R-:W-:Y:S05]  /*106a0*/  BRA `(.L_x_683) ;  /* 0xffffff4400747947 */ /* 0x000fea000383ffff */
.L_x_703:
[----:B--2---:R-:W-:-:S04]  /*106b0*/  IMAD.U32 R9, RZ, RZ, UR6 ;  /* 0x00000006ff097e24 */ /* 0x004fc8000f8e00ff */
[----:B------:R2:W3:Y:S03]  /*106c0*/  SYNCS.PHASECHK.TRANS64.TRYWAIT P2, [R9+URZ+0x16830], R6 ;  /* 0x01683006090075a7 */ /* 0x0004e6000804017f */
[----:B---3--:R-:W-:Y:S05]  /*106d0*/  @!P2 NANOSLEEP.SYNCS 0x989680 ;  /* 0x009896800000a95d */ /* 0x008fea0003900000 */
[----:B------:R-:W3:Y:S02]  /*106e0*/  @!P2 SYNCS.PHASECHK.TRANS64 P2, [R9+URZ+0x16830], R6 ;  /* 0x016830060900a5a7 */ /* 0x000ee4000804007f */
[----:B---3--:R-:W-:Y:S05]  /*106f0*/  @!P2 BRA `(.L_x_703) ;  /* 0xfffffffc00eca947 */ /* 0x008fea000383ffff */
[----:B------:R-:W-:Y:S05]  /*10700*/  BRA `(.L_x_700) ;  /* 0xffffff70009c7947 */ /* 0x000fea000383ffff */
.L_x_707:
[----:B--2---:R-:W-:-:S04]  /*10710*/  IMAD.U32 R9, RZ, RZ, UR6 ;  /* 0x00000006ff097e24 */ /* 0x004fc8000f8e00ff */
[----:B------:R2:W3:Y:S03]  /*10720*/  SYNCS.PHASECHK.TRANS64.TRYWAIT P2, [R9+URZ+0x16850], R6 ;  /* 0x01685006090075a7 */ /* 0x0004e6000804017f */
[----:B---3--:R-:W-:Y:S05]  /*10730*/  @!P2 NANOSLEEP.SYNCS 0x989680 ;  /* 0x009896800000a95d */ /* 0x008fea0003900000 */
[----:B------:R-:W3:Y:S02]  /*10740*/  @!P2 SYNCS.PHASECHK.TRANS64 P2, [R9+URZ+0x16850], R6 ;  /* 0x016850060900a5a7 */ /* 0x000ee4000804007f */
[----:B---3--:R-:W-:Y:S05]  /*10750*/  @!P2 BRA `(.L_x_707) ;  /* 0xfffffffc00eca947 */ /* 0x008fea000383ffff */
[----:B------:R-:W-:Y:S05]  /*10760*/  BRA `(.L_x_704) ;  /* 0xffffff74000c7947 */ /* 0x000fea000383ffff */
.L_x_713:
[----:B--2---:R-:W-:-:S04]  /*10770*/  IMAD.U32 R9, RZ, RZ, UR6 ;  /* 0x00000006ff097e24 */ /* 0x004fc8000f8e00ff */
[----:B------:R2:W3:Y:S03]  /*10780*/  SYNCS.PHASECHK.TRANS64.TRYWAIT P2, [R9+URZ+0x16830], R6 ;  /* 0x01683006090075a7 */ /* 0x0004e6000804017f */
[----:B---3--:R-:W-:Y:S05]  /*10790*/  @!P2 NANOSLEEP.SYNCS 0x989680 ;  /* 0x009896800000a95d */ /* 0x008fea0003900000 */
[----:B------:R-:W3:Y:S02]  /*107a0*/  @!P2 SYNCS.PHASECHK.TRANS64 P2, [R9+URZ+0x16830], R6 ;  /* 0x016830060900a5a7 */ /* 0x000ee4000804007f */
[----:B---3--:R-:W-:Y:S05]  /*107b0*/  @!P2 BRA `(.L_x_713) ;  /* 0xfffffffc00eca947 */ /* 0x008fea000383ffff */
[----:B------:R-:W-:Y:S05]  /*107c0*/  BRA `(.L_x_710) ;  /* 0xffffff8c00b47947 */ /* 0x000fea000383ffff */
.L_x_717:
[----:B--2---:R-:W-:-:S04]  /*107d0*/  IMAD.U32 R9, RZ, RZ, UR6 ;  /* 0x00000006ff097e24 */ /* 0x004fc8000f8e00ff */
[----:B------:R2:W3:Y:S03]  /*107e0*/  SYNCS.PHASECHK.TRANS64.TRYWAIT P2, [R9+URZ+0x16850], R6 ;  /* 0x01685006090075a7 */ /* 0x0004e6000804017f */
[----:B---3--:R-:W-:Y:S05]  /*107f0*/  @!P2 NANOSLEEP.SYNCS 0x989680 ;  /* 0x009896800000a95d */ /* 0x008fea0003900000 */
[----:B------:R-:W3:Y:S02]  /*10800*/  @!P2 SYNCS.PHASECHK.TRANS64 P2, [R9+URZ+0x16850], R6 ;  /* 0x016850060900a5a7 */ /* 0x000ee4000804007f */
[----:B---3--:R-:W-:Y:S05]  /*10810*/  @!P2 BRA `(.L_x_717) ;  /* 0xfffffffc00eca947 */ /* 0x008fea000383ffff */
[----:B------:R-:W-:Y:S05]  /*10820*/  BRA `(.L_x_714) ;  /* 0xffffff9000247947 */ /* 0x000fea000383ffff */
.L_x_730:
[----:B--2---:R-:W-:-:S04]  /*10830*/  IMAD.U32 R3, RZ, RZ, UR5 ;  /* 0x00000005ff037e24 */ /* 0x004fc8000f8e00ff */
[----:B------:R2:W3:Y:S03]  /*10840*/  SYNCS.PHASECHK.TRANS64.TRYWAIT P0, [R3+URZ+0x16850], R0 ;  /* 0x01685000030075a7 */ /* 0x0004e6000800017f */
[----:B---3--:R-:W-:Y:S05]  /*10850*/  @!P0 NANOSLEEP.SYNCS 0x989680 ;  /* 0x009896800000895d */ /* 0x008fea0003900000 */
[----:B------:R-:W3:Y:S02]  /*10860*/  @!P0 SYNCS.PHASECHK.TRANS64 P0, [R3+URZ+0x16850], R0 ;  /* 0x01685000030085a7 */ /* 0x000ee4000800007f */
[----:B---3--:R-:W-:Y:S05]  /*10870*/  @!P0 BRA `(.L_x_730) ;  /* 0xfffffffc00ec8947 */ /* 0x008fea000383ffff */
[----:B------:R-:W-:Y:S05]  /*10880*/  BRA `(.L_x_729) ;  /* 0xffffffb800907947 */ /* 0x000fea000383ffff */
.L_x_760:
[----:B------:R-:W-:Y:S02]  /*10890*/  IMAD.MOV.U32 R13, RZ, RZ, R16 ;  /* 0x000000ffff0d7224 */ /* 0x000fe400078e0010 */
[----:B------:R-:W-:Y:S02]  /*108a0*/  IMAD.MOV.U32 R12, RZ, RZ, RZ ;  /* 0x000000ffff0c7224 */ /* 0x000fe400078e00ff */
[----:B------:R-:W-:Y:S02]  /*108b0*/  IMAD.MOV.U32 R11, RZ, RZ, 0x1f ;  /* 0x0000001fff0b7424 */ /* 0x000fe400078e00ff */
[----:B------:R-:W-:-:S07]  /*108c0*/  IMAD.MOV.U32 R15, RZ, RZ, -0x1 ;  /* 0xffffffffff0f7424 */ /* 0x000fce00078e00ff */
[----:B------:R-:W-:Y:S05]  /*108d0*/  WARPSYNC.COLLECTIVE R15, `(.L_x_810) ;  /* 0x000000000f087348 */ /* 0x000fea0003c00000 */
[----:B------:R1:W2:Y:S02]  /*108e0*/  SHFL.IDX P6, R14, R13, R12, R11 ;  /* 0x0000000c0d0e7389 */ /* 0x0002a400000c000b */
[----:B-12---:R-:W-:Y:S01]  /*108f0*/  ENDCOLLECTIVE ;  /* 0x000000000000791b */ /* 0x006fe20003800000 */
.L_x_810:
[----:B------:R-:W-:Y:S05]  /*10900*/  BRA `(.L_x_811) ;  /* 0xffffffdc00b07947 */ /* 0x000fea000383ffff */
.L_x_761:
[----:B------:R-:W-:Y:S01]  /*10910*/  BSSY B0, `(.L_x_812) ;  /* 0x0000006000007945 */ /* 0x000fe20003800000 */
[----:B------:R-:W-:-:S07]  /*10920*/  IMAD.MOV.U32 R15, RZ, RZ, -0x1 ;  /* 0xffffffffff0f7424 */ /* 0x000fce00078e00ff */
[----:B------:R-:W-:Y:S05]  /*10930*/  WARPSYNC.COLLECTIVE R15, `(.L_x_813) ;  /* 0x000000000f0c7348 */ /* 0x000fea0003c00000 */
[----:B------:R-:W-:Y:S02]  /*10940*/  ELECT P6, UR62, PT ;  /* 0x00000000003e782f */ /* 0x000fe400038c0000 */
[----:B------:R-:W-:Y:S01]  /*10950*/  MOV R14, UR62 ;  /* 0x0000003e000e7c02 */ /* 0x000fe20008000f00 */
[----:B------:R-:W-:Y:S10]  /*10960*/  ENDCOLLECTIVE ;  /* 0x000000000000791b */ /* 0x000ff40003800000 */
.L_x_813:
[----:B------:R-:W-:Y:S05]  /*10970*/  BSYNC B0 ;  /* 0x0000000000007941 */ /* 0x000fea0003800000 */
.L_x_812:
[----:B------:R-:W-:Y:S05]  /*10980*/  BRA `(.L_x_814) ;  /* 0xffffffdc00a07947 */ /* 0x000fea000383ffff */
.L_x_764:
[----:B--2---:R2:W3:Y:S02]  /*10990*/  SYNCS.PHASECHK.TRANS64.TRYWAIT P2, [R13+URZ+0x16840], R12 ;  /* 0x0168400c0d0075a7 */ /* 0x0044e4000804017f */
[----:B---3--:R-:W-:Y:S05]  /*109a0*/  @!P2 NANOSLEEP.SYNCS 0x989680 ;  /* 0x009896800000a95d */ /* 0x008fea0003900000 */
[----:B------:R-:W3:Y:S02]  /*109b0*/  @!P2 SYNCS.PHASECHK.TRANS64 P2, [R13+URZ+0x16840], R12 ;  /* 0x0168400c0d00a5a7 */ /* 0x000ee4000804007f */
[----:B---3--:R-:W-:Y:S05]  /*109c0*/  @!P2 BRA `(.L_x_764) ;  /* 0xfffffffc00f0a947 */ /* 0x008fea000383ffff */
[----:B------:R-:W-:Y:S05]  /*109d0*/  BRA `(.L_x_815) ;  /* 0xffffffdc00f47947 */ /* 0x000fea000383ffff */
.L_x_766:
[----:B-1----:R-:W-:-:S04]  /*109e0*/  IMAD.U32 R5, RZ, RZ, UR39 ;  /* 0x00000027ff057e24 */ /* 0x002fc8000f8e00ff */
[----:B------:R1:W3:Y:S03]  /*109f0*/  SYNCS.PHASECHK.TRANS64.TRYWAIT P2, [R5+URZ+0x16820], R4 ;  /* 0x01682004050075a7 */ /* 0x0002e6000804017f */
[----:B---3--:R-:W-:Y:S05]  /*10a00*/  @!P2 NANOSLEEP.SYNCS 0x989680 ;  /* 0x009896800000a95d */ /* 0x008fea0003900000 */
[----:B------:R-:W3:Y:S02]  /*10a10*/  @!P2 SYNCS.PHASECHK.TRANS64 P2, [R5+URZ+0x16820], R4 ;  /* 0x016820040500a5a7 */ /* 0x000ee4000804007f */
[----:B---3--:R-:W-:Y:S05]  /*10a20*/  @!P2 BRA `(.L_x_766) ;  /* 0xfffffffc00eca947 */ /* 0x008fea000383ffff */
[----:B------:R-:W-:Y:S05]  /*10a30*/  BRA `(.L_x_816) ;  /* 0xffffffe000947947 */ /* 0x000fea000383ffff */
.L_x_772:
[----:B-1----:R1:W2:Y:S02]  /*10a40*/  SYNCS.PHASECHK.TRANS64.TRYWAIT P3, [R3+URZ+0x16840], R2 ;  /* 0x01684002030075a7 */ /* 0x0022a4000806017f */
[----:B--2---:R-:W-:Y:S05]  /*10a50*/  @!P3 NANOSLEEP.SYNCS 0x989680 ;  /* 0x009896800000b95d */ /* 0x004fea0003900000 */
[----:B------:R-:W2:Y:S02]  /*10a60*/  @!P3 SYNCS.PHASECHK.TRANS64 P3, [R3+URZ+0x16840], R2 ;  /* 0x016840020300b5a7 */ /* 0x000ea4000806007f */
[----:B--2---:R-:W-:Y:S05]  /*10a70*/  @!P3 BRA `(.L_x_772) ;  /* 0xfffffffc00f0b947 */ /* 0x004fea000383ffff */
[----:B------:R-:W-:Y:S05]  /*10a80*/  BRA `(.L_x_817) ;  /* 0xffffffe400347947 */ /* 0x000fea000383ffff */
.L_x_774:
[----:B-1----:R1:W2:Y:S02]  /*10a90*/  SYNCS.PHASECHK.TRANS64.TRYWAIT P3, [R2+URZ+0x60], R3 ;  /* 0x00006003020075a7 */ /* 0x0022a4000806017f */
[----:B--2---:R-:W-:Y:S05]  /*10aa0*/  @!P3 NANOSLEEP.SYNCS 0x989680 ;  /* 0x009896800000b95d */ /* 0x004fea0003900000 */
[----:B------:R-:W2:Y:S02]  /*10ab0*/  @!P3 SYNCS.PHASECHK.TRANS64 P3, [R2+URZ+0x60], R3 ;  /* 0x000060030200b5a7 */ /* 0x000ea4000806007f */
[----:B--2---:R-:W-:Y:S05]  /*10ac0*/  @!P3 BRA `(.L_x_774) ;  /* 0xfffffffc00f0b947 */ /* 0x004fea000383ffff */
[----:B------:R-:W-:Y:S05]  /*10ad0*/  BRA `(.L_x_818) ;  /* 0xffffffe400887947 */ /* 0x000fea000383ffff */
.L_x_780:
[----:B-1----:R1:W2:Y:S02]  /*10ae0*/  SYNCS.PHASECHK.TRANS64.TRYWAIT P3, [R4+URZ+0x16840], R3 ;  /* 0x01684003040075a7 */ /* 0x0022a4000806017f */
[----:B--2---:R-:W-:Y:S05]  /*10af0*/  @!P3 NANOSLEEP.SYNCS 0x989680 ;  /* 0x009896800000b95d */ /* 0x004fea0003900000 */
[----:B------:R-:W2:Y:S02]  /*10b00*/  @!P3 SYNCS.PHASECHK.TRANS64 P3, [R4+URZ+0x16840], R3 ;  /* 0x016840030400b5a7 */ /* 0x000ea4000806007f */
[----:B--2---:R-:W-:Y:S05]  /*10b10*/  @!P3 BRA `(.L_x_780) ;  /* 0xfffffffc00f0b947 */ /* 0x004fea000383ffff */
[----:B------:R-:W-:Y:S05]  /*10b20*/  BRA `(.L_x_819) ;  /* 0xffffffe800887947 */ /* 0x000fea000383ffff */
.L_x_782:
[----:B-1----:R1:W2:Y:S02]  /*10b30*/  SYNCS.PHASECHK.TRANS64.TRYWAIT P3, [R3+URZ+0x60], R18 ;  /* 0x00006012030075a7 */ /* 0x0022a4000806017f */
[----:B--2---:R-:W-:Y:S05]  /*10b40*/  @!P3 NANOSLEEP.SYNCS 0x989680 ;  /* 0x009896800000b95d */ /* 0x004fea0003900000 */
[----:B------:R-:W2:Y:S02]  /*10b50*/  @!P3 SYNCS.PHASECHK.TRANS64 P3, [R3+URZ+0x60], R18 ;  /* 0x000060120300b5a7 */ /* 0x000ea4000806007f */
[----:B--2---:R-:W-:Y:S05]  /*10b60*/  @!P3 BRA `(.L_x_782) ;  /* 0xfffffffc00f0b947 */ /* 0x004fea000383ffff */
[----:B------:R-:W-:Y:S05]  /*10b70*/  BRA `(.L_x_820) ;  /* 0xffffffe800dc7947 */ /* 0x000fea000383ffff */
.L_x_787:
[----:B-1----:R1:W2:Y:S02]  /*10b80*/  SYNCS.PHASECHK.TRANS64.TRYWAIT P3, [R3+URZ+0x16840], R4 ;  /* 0x01684004030075a7 */ /* 0x0022a4000806017f */
[----:B--2---:R-:W-:Y:S05]  /*10b90*/  @!P3 NANOSLEEP.SYNCS 0x989680 ;  /* 0x009896800000b95d */ /* 0x004fea0003900000 */
[----:B------:R-:W2:Y:S02]  /*10ba0*/  @!P3 SYNCS.PHASECHK.TRANS64 P3, [R3+URZ+0x16840], R4 ;  /* 0x016840040300b5a7 */ /* 0x000ea4000806007f */
[----:B--2---:R-:W-:Y:S05]  /*10bb0*/  @!P3 BRA `(.L_x_787) ;  /* 0xfffffffc00f0b947 */ /* 0x004fea000383ffff */
[----:B------:R-:W-:Y:S05]  /*10bc0*/  BRA `(.L_x_821) ;  /* 0xffffffec00b07947 */ /* 0x000fea000383ffff */
.L_x_789:
[----:B-1----:R1:W2:Y:S02]  /*10bd0*/  SYNCS.PHASECHK.TRANS64.TRYWAIT P3, [R3+URZ+0x60], R12 ;  /* 0x0000600c030075a7 */ /* 0x0022a4000806017f */
[----:B--2---:R-:W-:Y:S05]  /*10be0*/  @!P3 NANOSLEEP.SYNCS 0x989680 ;  /* 0x009896800000b95d */ /* 0x004fea0003900000 */
[----:B------:R-:W2:Y:S02]  /*10bf0*/  @!P3 SYNCS.PHASECHK.TRANS64 P3, [R3+URZ+0x60], R12 ;  /* 0x0000600c0300b5a7 */ /* 0x000ea4000806007f */
[----:B--2---:R-:W-:Y:S05]  /*10c00*/  @!P3 BRA `(.L_x_789) ;  /* 0xfffffffc00f0b947 */ /* 0x004fea000383ffff */
[----:B------:R-:W-:Y:S05]  /*10c10*/  BRA `(.L_x_822) ;  /* 0xfffffff000047947 */ /* 0x000fea000383ffff */
.L_x_796:
[----:B-1----:R1:W2:Y:S02]  /*10c20*/  SYNCS.PHASECHK.TRANS64.TRYWAIT P0, [R3+URZ+0x16860], R0 ;  /* 0x01686000030075a7 */ /* 0x0022a4000800017f */
[----:B--2---:R-:W-:Y:S05]  /*10c30*/  @!P0 NANOSLEEP.SYNCS 0x989680 ;  /* 0x009896800000895d */ /* 0x004fea0003900000 */
[----:B------:R-:W2:Y:S02]  /*10c40*/  @!P0 SYNCS.PHASECHK.TRANS64 P0, [R3+URZ+0x16860], R0 ;  /* 0x01686000030085a7 */ /* 0x000ea4000800007f */
[----:B--2---:R-:W-:Y:S05]  /*10c50*/  @!P0 BRA `(.L_x_796) ;  /* 0xfffffffc00f08947 */ /* 0x004fea000383ffff */
[----:B------:R-:W-:Y:S05]  /*10c60*/  BRA `(.L_x_823) ;  /* 0xfffffff000bc7947 */ /* 0x000fea000383ffff */
.L_x_798:
[----:B------:R-:W-:Y:S01]  /*10c70*/  BSSY B0, `(.L_x_824) ;  /* 0x0000007000007945 */ /* 0x000fe20003800000 */
[----:B------:R-:W-:Y:S02]  /*10c80*/  IMAD.MOV.U32 R12, RZ, RZ, RZ ;  /* 0x000000ffff0c7224 */ /* 0x000fe400078e00ff */
[----:B------:R-:W-:Y:S02]  /*10c90*/  IMAD.MOV.U32 R11, RZ, RZ, 0x1f ;  /* 0x0000001fff0b7424 */ /* 0x000fe400078e00ff */
[----:B------:R-:W-:-:S07]  /*10ca0*/  IMAD.MOV.U32 R15, RZ, RZ, -0x1 ;  /* 0xffffffffff0f7424 */ /* 0x000fce00078e00ff */
[----:B------:R-:W-:Y:S05]  /*10cb0*/  WARPSYNC.COLLECTIVE R15, `(.L_x_825) ;  /* 0x000000000f087348 */ /* 0x000fea0003c00000 */
[----:B------:R1:W2:Y:S02]  /*10cc0*/  SHFL.IDX P6, R14, R13, R12, R11 ;  /* 0x0000000c0d0e7389 */ /* 0x0002a400000c000b */
[----:B-12---:R-:W-:Y:S01]  /*10cd0*/  ENDCOLLECTIVE ;  /* 0x000000000000791b */ /* 0x006fe20003800000 */
.L_x_825:
[----:B------:R-:W-:Y:S05]  /*10ce0*/  BSYNC B0 ;  /* 0x0000000000007941 */ /* 0x000fea0003800000 */
.L_x_824:
[----:B------:R-:W-:Y:S05]  /*10cf0*/  BRA `(.L_x_826) ;  /* 0xfffffff4001c7947 */ /* 0x000fea000383ffff */
.L_x_800:
[----:B--2---:R2:W3:Y:S02]  /*10d00*/  SYNCS.PHASECHK.TRANS64.TRYWAIT P0, [R9+URZ+0x16820], R0 ;  /* 0x01682000090075a7 */ /* 0x0044e4000800017f */
[----:B---3--:R-:W-:Y:S05]  /*10d10*/  @!P0 NANOSLEEP.SYNCS 0x989680 ;  /* 0x009896800000895d */ /* 0x008fea0003900000 */
[----:B------:R-:W3:Y:S02]  /*10d20*/  @!P0 SYNCS.PHASECHK.TRANS64 P0, [R9+URZ+0x16820], R0 ;  /* 0x01682000090085a7 */ /* 0x000ee4000800007f */
[----:B---3--:R-:W-:Y:S05]  /*10d30*/  @!P0 BRA `(.L_x_800) ;  /* 0xfffffffc00f08947 */ /* 0x008fea000383ffff */
[----:B------:R-:W-:Y:S05]  /*10d40*/  BRA `(.L_x_827) ;  /* 0xfffffff400647947 */ /* 0x000fea000383ffff */
.L_x_804:
[----:B--2---:R2:W3:Y:S02]  /*10d50*/  SYNCS.PHASECHK.TRANS64.TRYWAIT P0, [R5+URZ], R4 ;  /* 0x00000004050075a7 */ /* 0x0044e4000800017f */
[----:B---3--:R-:W-:Y:S05]  /*10d60*/  @!P0 NANOSLEEP.SYNCS 0x989680 ;  /* 0x009896800000895d */ /* 0x008fea0003900000 */
[----:B------:R-:W3:Y:S02]  /*10d70*/  @!P0 SYNCS.PHASECHK.TRANS64 P0, [R5+URZ], R4 ;  /* 0x00000004050085a7 */ /* 0x000ee4000800007f */
[----:B---3--:R-:W-:Y:S05]  /*10d80*/  @!P0 BRA `(.L_x_804) ;  /* 0xfffffffc00f08947 */ /* 0x008fea000383ffff */
[----:B------:R-:W-:Y:S05]  /*10d90*/  BRA `(.L_x_828) ;  /* 0xfffffff400ac7947 */ /* 0x000fea000383ffff */
.L_x_805:
[----:B---3--:R3:W4:Y:S02]  /*10da0*/  SYNCS.PHASECHK.TRANS64.TRYWAIT P0, [R3+URZ], R2 ;  /* 0x00000002030075a7 */ /* 0x008724000800017f */
[----:B----4-:R-:W-:Y:S05]  /*10db0*/  @!P0 NANOSLEEP.SYNCS 0x989680 ;  /* 0x009896800000895d */ /* 0x010fea0003900000 */
[----:B------:R-:W4:Y:S02]  /*10dc0*/  @!P0 SYNCS.PHASECHK.TRANS64 P0, [R3+URZ], R2 ;  /* 0x00000002030085a7 */ /* 0x000f24000800007f */
[----:B----4-:R-:W-:Y:S05]  /*10dd0*/  @!P0 BRA `(.L_x_805) ;  /* 0xfffffffc00f08947 */ /* 0x010fea000383ffff */
[----:B------:R-:W-:Y:S05]  /*10de0*/  BRA `(.L_x_829) ;  /* 0xfffffff400a07947 */ /* 0x000fea000383ffff */
.L_x_807:
[----:B----4-:R4:W1:Y:S02]  /*10df0*/  SYNCS.PHASECHK.TRANS64.TRYWAIT P0, [R19+URZ], R4 ;  /* 0x00000004130075a7 */ /* 0x010864000800017f */
[----:B-1----:R-:W-:Y:S05]  /*10e00*/  @!P0 NANOSLEEP.SYNCS 0x989680 ;  /* 0x009896800000895d */ /* 0x002fea0003900000 */
[----:B------:R-:W1:Y:S02]  /*10e10*/  @!P0 SYNCS.PHASECHK.TRANS64 P0, [R19+URZ], R4 ;  /* 0x00000004130085a7 */ /* 0x000e64000800007f */
[----:B-1----:R-:W-:Y:S05]  /*10e20*/  @!P0 BRA `(.L_x_807) ;  /* 0xfffffffc00f08947 */ /* 0x002fea000383ffff */
[----:B------:R-:W-:Y:S05]  /*10e30*/  BRA `(.L_x_830) ;  /* 0xfffffff400a47947 */ /* 0x000fea000383ffff */
.L_x_831:
        /* <DEDUP_REMOVED lines=12> */
.L_x_2279:


//--------------------- .text._ZN7cutlass13device_kernelIN5flash11enable_sm90INS1_16FlashAttnFwdSm90INS1_25CollectiveMainloopFwdSm90ILi2EN4cute5tupleIJNS5_1CILi1EEES8_S8_EEENS6_IJNS7_ILi192EEENS7_ILi128EEENS7_ILi64EEEEEELi64ENS_6half_tEfNS_4arch4Sm90ELb0ELb1ELb0ELb1ELb0ELb0ELb0ELb1ELb1ELb0ELb0ELb0EEENS1_21CollectiveEpilogueFwdINS6_IJSA_SC_SB_EEES9_SE_SG_Li384ELb1ELb0ELb0ELb0EEENS1_36VarlenDynamicPersistentTileSchedulerILi192ELi128ELi384ELi32ELb0ELb0ELb1ELb1ELb0ELb1EEEEEEEEEvNT_6ParamsE --------------------------
	.section	.text._ZN7cutlass13device_kernelIN5flash11enable_sm90INS1_16FlashAttnFwdSm90INS1_25CollectiveMainloopFwdSm90ILi2EN4cute5tupleIJNS5_1CILi1EEES8_S8_EEENS6_IJNS7_ILi192EEENS7_ILi128EEENS7_ILi64EEEEEELi64ENS_6half_tEfNS_4arch4Sm90ELb0ELb1ELb0ELb1ELb0ELb0ELb0ELb1ELb1ELb0ELb0ELb0EEENS1_21CollectiveEpilogueFwdINS6_IJSA_SC_SB_EEES9_SE_SG_Li384ELb1ELb0ELb0ELb0EEENS1_36VarlenDynamicPersistentTileSchedulerILi192ELi128ELi384ELi32ELb0ELb0ELb1ELb1ELb0ELb1EEEEEEEEEvNT_6ParamsE,"ax",@progbits
	.align	128
.text._ZN7cutlass13device_kernelIN5flash11enable_sm90INS1_16FlashAttnFwdSm90INS1_25CollectiveMainloopFwdSm90ILi2EN4cute5tupleIJNS5_1CILi1EEES8_S8_EEENS6_IJNS7_ILi192EEENS7_ILi128EEENS7_ILi64EEEEEELi64ENS_6half_tEfNS_4arch4Sm90ELb0ELb1ELb0ELb1ELb0ELb0ELb0ELb1ELb1ELb0ELb0ELb0EEENS1_21CollectiveEpilogueFwdINS6_IJSA_SC_SB_EEES9_SE_SG_Li384ELb1ELb0ELb0ELb0EEENS1_36VarlenDynamicPersistentTileSchedulerILi192ELi128ELi384ELi32ELb0ELb0ELb1ELb1ELb0ELb1EEEEEEEEEvNT_6ParamsE:
        .type           _ZN7cutlass13device_kernelIN5flash11enable_sm90INS1_16FlashAttnFwdSm90INS1_25CollectiveMainloopFwdSm90ILi2EN4cute5tupleIJNS5_1CILi1EEES8_S8_EEENS6_IJNS7_ILi192EEENS7_ILi128EEENS7_ILi64EEEEEELi64ENS_6half_tEfNS_4arch4Sm90ELb0ELb1ELb0ELb1ELb0ELb0ELb0ELb1ELb1ELb0ELb0ELb0EEENS1_21CollectiveEpilogueFwdINS6_IJSA_SC_SB_EEES9_SE_SG_Li384ELb1ELb0ELb0ELb0EEENS1_36VarlenDynamicPersistentTileSchedulerILi192ELi128ELi384ELi32ELb0ELb0ELb1ELb1ELb0ELb1EEEEEEEEEvNT_6ParamsE,@function
        .size           _ZN7cutlass13device_kernelIN5flash11enable_sm90INS1_16FlashAttnFwdSm90INS1_25CollectiveMainloopFwdSm90ILi2EN4cute5tupleIJNS5_1CILi1EEES8_S8_EEENS6_IJNS7_ILi192EEENS7_ILi128EEENS7_ILi64EEEEEELi64ENS_6half_tEfNS_4arch4Sm90ELb0ELb1ELb0ELb1ELb0ELb0ELb0ELb1ELb1ELb0ELb0ELb0EEENS1_21CollectiveEpilogueFwdINS6_IJSA_SC_SB_EEES9_SE_SG_Li384ELb1ELb0ELb0ELb0EEENS1_36VarlenDynamicPersistentTileSchedulerILi192ELi128ELi384ELi32ELb0ELb0ELb1ELb1ELb0ELb1EEEEEEEEEvNT_6ParamsE,(.L_x_2280 - _ZN7cutlass13device_kernelIN5flash11enable_sm90INS1_16FlashAttnFwdSm90INS1_25CollectiveMainloopFwdSm90ILi2EN4cute5tupleIJNS5_1CILi1EEES8_S8_EEENS6_IJNS7_ILi192EEENS7_ILi128EEENS7_ILi64EEEEEELi64ENS_6half_tEfNS_4arch4Sm90ELb0ELb1ELb0ELb1ELb0ELb0ELb0ELb1ELb1ELb0ELb0ELb0EEENS1_21CollectiveEpilogueFwdINS6_IJSA_SC_SB_EEES9_SE_SG_Li384ELb1ELb0ELb0ELb0EEENS1_36VarlenDynamicPersistentTileSchedulerILi192ELi128ELi384ELi32ELb0ELb0ELb1ELb1ELb0ELb1EEEEEEEEEvNT_6ParamsE)
        .other          _ZN7cutlass13device_kernelIN5flash11enable_sm90INS1_16FlashAttnFwdSm90INS1_25CollectiveMainloopFwdSm90ILi2EN4cute5tupleIJNS5_1CILi1EEES8_S8_EEENS6_IJNS7_ILi192EEENS7_ILi128EEENS7_ILi64EEEEEELi64ENS_6half_tEfNS_4arch4Sm90ELb0ELb1ELb0ELb1ELb0ELb0ELb0ELb1ELb1ELb0ELb0ELb0EEENS1_21CollectiveEpilogueFwdINS6_IJSA_SC_SB_EEES9_SE_SG_Li384ELb1ELb0ELb0ELb0EEENS1_36VarlenDynamicPersistentTileSchedulerILi192ELi128ELi384ELi32ELb0ELb0ELb1ELb1ELb0ELb1EEEEEEEEEvNT_6ParamsE,@"STO_CUDA_ENTRY STV_DEFAULT"
_ZN7cutlass13device_kernelIN5flash11enable_sm90INS1_16FlashAttnFwdSm90INS1_25CollectiveMainloopFwdSm90ILi2EN4cute5tupleIJNS5_1CILi1EEES8_S8_EEENS6_IJNS7_ILi192EEENS7_ILi128EEENS7_ILi64EEEEEELi64ENS_6half_tEfNS_4arch4Sm90ELb0ELb1ELb0ELb1ELb0ELb0ELb0ELb1ELb1ELb0ELb0ELb0EEENS1_21CollectiveEpilogueFwdINS6_IJSA_SC_SB_EEES9_SE_SG_Li384ELb1ELb0ELb0ELb0EEENS1_36VarlenDynamicPersistentTileSchedulerILi192ELi128ELi384ELi32ELb0ELb0ELb1ELb1ELb0ELb1EEEEEEEEEvNT_6ParamsE:
        /* <DEDUP_REMOVED lines=21> */
.L_x_833:
[----:B------:R-:W-:Y:S05]  /*0150*/  BSYNC B0 ;  /* 0x0000000000007941 */ /* 0x000fea0003800000 */
.L_x_832:
        /* <DEDUP_REMOVED lines=41> */
.L_x_834:
        /* <DEDUP_REMOVED lines=22> */
.L_x_835:
        /* <DEDUP_REMOVED lines=18> */
.L_x_836:
        /* <DEDUP_REMOVED lines=22> */
.L_x_837:
        /* <DEDUP_REMOVED lines=22> */
.L_x_838:
[----:B------:R-:W-:Y:S01]  /*0930*/  PLOP3.LUT P0, PT, PT, PT, UP0, 0x80, 0x0 ;  /* 0x000000000000781c */ /* 0x000fe20003f0f008 */
[----:B------:R-:W-:Y:S01]  /*0940*/  UMOV UR36, 0x1 ;  /* 0x0000000100247882 */ /* 0x000fe20000000000 */
[----:B------:R-:W-:Y:S01]  /*0950*/  NOP ;  /* 0x0000000000007918 */ /* 0x000fe20000000000 */
[----:B------:R-:W-:Y:S01]  /*0960*/  USEL UR36, UR36, 0x2, !UP0 ;  /* 0x0000000224247887 */ /* 0x000fe2000c000000 */
[----:B------:R-:W-:Y:S01]  /*0970*/  ULDC.64 UR46, c[0x0][0x208] ;  /* 0x00008200002e7ab9 */ /* 0x000fe20000000a00 */
[----:B012-4-:R-:W-:Y:S08]  /*0980*/  BAR.SYNC.DEFER_BLOCKING 0x0 ;  /* 0x0000000000007b1d */ /* 0x017ff00000010000 */
[----:B------:R-:W-:Y:S05]  /*0990*/  @!P0 BRA `(.L_x_839) ;  /* 0x000000d800ec8947 */ /* 0x000fea0003800000 */
.L_x_840:
        /* <DEDUP_REMOVED lines=8> */
[----:B-1----:R-:W-:Y:S01]  /*0a20*/  ULEA UR4, UR5, UR4, 0x18 ;  /* 0x0000000405047291 */ /* 0x002fe2000f8ec03f */
[----:B0-----:R-:W-:-:S04]  /*0a30*/  LOP3.LUT R0, R2, 0xffffff80, RZ, 0xc0, !PT ;  /* 0xffffff8002007812 */ /* 0x001fc800078ec0ff */
[----:B------:R-:W-:-:S13]  /*0a40*/  ISETP.NE.AND P0, PT, R0, 0x80, PT ;  /* 0x000000800000780c */ /* 0x000fda0003f05270 */
[----:B------:R-:W-:Y:S08]  /*0a50*/  @!P0 BAR.ARV 0x9, 0x100 ;  /* 0x0244000000008b1d */ /* 0x000ff00000002000 */
[----:B------:R-:W-:Y:S06]  /*0a60*/  BAR.SYNC.DEFER_BLOCKING 0x5, 0x1a0 ;  /* 0x0146800000007b1d */ /* 0x000fec0000010000 */
[----:B------:R-:W0:Y:S01]  /*0a70*/  LDS.128 R152, [UR4+0x168d0] ;  /* 0x0168d004ff987984 */ /* 0x000e220008000c00 */
[----:B------:R-:W-:Y:S01]  /*0a80*/  ULDC UR4, c[0x0][0xc14] ;  /* 0x0003050000047ab9 */ /* 0x000fe20000000800 */
[----:B------:R-:W-:Y:S06]  /*0a90*/  BAR.ARV 0x4, 0x1a0 ;  /* 0x0106800000007b1d */ /* 0x000fec0000002000 */
[----:B0-----:R-:W-:-:S13]  /*0aa0*/  ISETP.GE.AND P0, PT, R155, UR4, PT ;  /* 0x000000049b007c0c */ /* 0x001fda000bf06270 */
[----:B------:R-:W-:Y:S05]  /*0ab0*/  @P0 EXIT ;  /* 0x000000000000094d */ /* 0x000fea0003800000 */
[----:B------:R-:W-:Y:S01]  /*0ac0*/  VIADD R12, R2, 0xffffff80 ;  /* 0xffffff80020c7836 */ /* 0x000fe20000000000 */
[----:B------:R-:W-:Y:S01]  /*0ad0*/  R2UR UR6, R154 ;  /* 0x000000009a0672ca */ /* 0x000fe200000e0000 */
[----:B------:R-:W-:Y:S01]  /*0ae0*/  ULOP3.LUT UR40, UR36, 0x1, URZ, 0xfc, !UPT ;  /* 0x0000000124287892 */ /* 0x000fe2000f8efc3f */
[----:B------:R-:W-:Y:S01]  /*0af0*/  R2UR UR5, R155 ;  /* 0x000000009b0572ca */ /* 0x000fe200000e0000 */
[----:B------:R-:W-:Y:S01]  /*0b00*/  UMOV UR37, URZ ;  /* 0x0000003f00257c82 */ /* 0x000fe20008000000 */
[----:B------:R-:W-:Y:S01]  /*0b10*/  SHF.R.S32.HI R0, RZ, 0x1f, R12 ;  /* 0x0000001fff007819 */ /* 0x000fe2000001140c */
[----:B------:R-:W-:Y:S01]  /*0b20*/  UMOV UR38, URZ ;  /* 0x0000003f00267c82 */ /* 0x000fe20008000000 */
[----:B------:R-:W-:Y:S02]  /*0b30*/  UMOV UR39, URZ ;  /* 0x0000003f00277c82 */ /* 0x000fe40008000000 */
[CC--:B------:R-:W-:Y:S02]  /*0b40*/  LEA.HI R2, R0.reuse, R12.reuse, RZ, 0x7 ;  /* 0x0000000c00027211 */ /* 0x0c0fe400078f38ff */
[----:B------:R-:W-:-:S02]  /*0b50*/  LEA.HI R4, R0, R12, RZ, 0x5 ;  /* 0x0000000c00047211 */ /* 0x000fc400078f28ff */
[----:B------:R-:W-:Y:S02]  /*0b60*/  LOP3.LUT R3, R2, 0xffffff80, RZ, 0xc0, !PT ;  /* 0xffffff8002037812 */ /* 0x000fe400078ec0ff */
[----:B------:R-:W-:Y:S01]  /*0b70*/  SHF.R.S32.HI R13, RZ, 0x7, R2 ;  /* 0x00000007ff0d7819 */ /* 0x000fe20000011402 */
[----:B------:R-:W-:Y:S02]  /*0b80*/  IMAD.SHL.U32 R5, R4, 0x20, RZ ;  /* 0x0000002004057824 */ /* 0x000fe400078e00ff */
[----:B------:R-:W-:Y:S01]  /*0b90*/  IMAD.IADD R11, R12, 0x1, -R3 ;  /* 0x000000010c0b7824 */ /* 0x000fe200078e0a03 */
[----:B------:R-:W-:Y:S02]  /*0ba0*/  LEA.HI R3, R0, R12, RZ, 0x4 ;  /* 0x0000000c00037211 */ /* 0x000fe400078f20ff */
[----:B------:R-:W-:Y:S02]  /*0bb0*/  LOP3.LUT R5, R5, 0xfffffc00, RZ, 0xc0, !PT ;  /* 0xfffffc0005057812 */ /* 0x000fe400078ec0ff */
[----:B------:R-:W-:-:S02]  /*0bc0*/  SHF.R.S32.HI R7, RZ, 0x1f, R11 ;  /* 0x0000001fff077819 */ /* 0x000fc4000001140b */
[----:B------:R-:W-:Y:S02]  /*0bd0*/  SHF.R.S32.HI R4, RZ, 0x4, R3 ;  /* 0x00000004ff047819 */ /* 0x000fe40000011403 */
[----:B------:R-:W-:Y:S02]  /*0be0*/  LEA.HI R8, R7, R11, RZ, 0x2 ;  /* 0x0000000b07087211 */ /* 0x000fe400078f10ff */
[C---:B------:R-:W-:Y:S02]  /*0bf0*/  LOP3.LUT R2, R3.reuse, 0x3fffff0, RZ, 0xc0, !PT ;  /* 0x03fffff003027812 */ /* 0x040fe400078ec0ff */
[--C-:B------:R-:W-:Y:S02]  /*0c00*/  SHF.R.S32.HI R9, RZ, 0x2, R8.reuse ;  /* 0x00000002ff097819 */ /* 0x100fe40000011408 */
[----:B------:R-:W-:Y:S01]  /*0c10*/  SHF.R.S32.HI R6, RZ, 0x1f, R8 ;  /* 0x0000001fff067819 */ /* 0x000fe20000011408 */
[----:B------:R-:W-:Y:S01]  /*0c20*/  IMAD.IADD R2, R12, 0x1, -R2 ;  /* 0x000000010c027824 */ /* 0x000fe200078e0a02 */
[----:B------:R-:W-:-:S02]  /*0c30*/  LEA.HI R3, R3, R4, RZ, 0x1 ;  /* 0x0000000403037211 */ /* 0x000fc400078f08ff */
[----:B------:R-:W-:Y:S01]  /*0c40*/  LEA.HI R10, R6, R9, RZ, 0x3 ;  /* 0x00000009060a7211 */ /* 0x000fe200078f18ff */
[----:B------:R-:W-:Y:S01]  /*0c50*/  IMAD.HI R6, R13, 0x55555556, RZ ;  /* 0x555555560d067827 */ /* 0x000fe200078e02ff */
[----:B------:R-:W-:Y:S02]  /*0c60*/  LEA.HI R7, R7, R11, RZ, 0x5 ;  /* 0x0000000b07077211 */ /* 0x000fe400078f28ff */
[----:B------:R-:W-:Y:S01]  /*0c70*/  LOP3.LUT R10, R10, 0xfffffff8, RZ, 0xc0, !PT ;  /* 0xfffffff80a0a7812 */ /* 0x000fe200078ec0ff */
[----:B------:R-:W-:Y:S01]  /*0c80*/  IMAD R2, R2, 0x40, R5 ;  /* 0x0000004002027824 */ /* 0x000fe200078e0205 */
[----:B------:R-:W-:Y:S02]  /*0c90*/  LOP3.LUT R3, R3, 0x1ffffffe, RZ, 0xc0, !PT ;  /* 0x1ffffffe03037812 */ /* 0x000fe400078ec0ff */
[----:B------:R-:W-:Y:S01]  /*0ca0*/  LEA.HI R6, R6, R6, RZ, 0x1 ;  /* 0x0000000606067211 */ /* 0x000fe200078f08ff */
[----:B------:R-:W-:Y:S01]  /*0cb0*/  IMAD.IADD R10, R9, 0x1, -R10 ;  /* 0x00000001090a7824 */ /* 0x000fe200078e0a0a */
[----:B------:R-:W-:Y:S01]  /*0cc0*/  SHF.R.S32.HI R7, RZ, 0x5, R7 ;  /* 0x00000005ff077819 */ /* 0x000fe20000011407 */
[----:B------:R-:W-:Y:S01]  /*0cd0*/  IMAD.IADD R3, R4, 0x1, -R3 ;  /* 0x0000000104037824 */ /* 0x000fe200078e0a03 */
[----:B------:R-:W-:Y:S01]  /*0ce0*/  LEA.HI R0, R0, R12, RZ, 0x3 ;  /* 0x0000000c00007211 */ /* 0x000fe200078f18ff */
[----:B------:R-:W-:Y:S01]  /*0cf0*/  IMAD R6, R6, -0x3, R13 ;  /* 0xfffffffd06067824 */ /* 0x000fe200078e020d */
[----:B------:R-:W-:Y:S01]  /*0d00*/  LOP3.LUT R16, R8, 0x7ffffffc, RZ, 0xc0, !PT ;  /* 0x7ffffffc08107812 */ /* 0x000fe200078ec0ff */
[----:B------:R-:W-:Y:S01]  /*0d10*/  IMAD R7, R7, 0x10, R10 ;  /* 0x0000001007077824 */ /* 0x000fe200078e020a */
[----:B------:R-:W-:Y:S01]  /*0d20*/  SHF.R.S32.HI R156, RZ, 0x3, R0 ;  /* 0x00000003ff9c7819 */ /* 0x000fe20000011400 */
[----:B------:R-:W-:Y:S01]  /*0d30*/  IMAD R4, R3, 0x8, R2 ;  /* 0x0000000803047824 */ /* 0x000fe200078e0202 */
[----:B------:R-:W-:Y:S01]  /*0d40*/  LOP3.LUT R2, R0, 0x1ffffff8, RZ, 0xc0, !PT ;  /* 0x1ffffff800027812 */ /* 0x000fe200078ec0ff */
[----:B------:R-:W-:-:S02]  /*0d50*/  IMAD R3, R6, 0x40, R7 ;  /* 0x0000004006037824 */ /* 0x000fc400078e0207 */
[----:B------:R-:W-:Y:S01]  /*0d60*/  IMAD.IADD R16, R11, 0x1, -R16 ;  /* 0x000000010b107824 */ /* 0x000fe200078e0a10 */
[----:B------:R0:W-:Y:S01]  /*0d70*/  STL [R1+0x8], R4 ;  /* 0x0000080401007387 */ /* 0x0001e20000100800 */
[----:B------:R-:W-:-:S03]  /*0d80*/  IMAD.IADD R2, R12, 0x1, -R2 ;  /* 0x000000010c027824 */ /* 0x000fc600078e0a02 */
[----:B------:R0:W-:Y:S01]  /*0d90*/  STL [R1+0x4], R3 ;  /* 0x0000040301007387 */ /* 0x0001e20000100800 */
[----:B------:R-:W-:-:S07]  /*0da0*/  IMAD.SHL.U32 R19, R2, 0x8, RZ ;  /* 0x0000000802137824 */ /* 0x000fce00078e00ff */
.L_x_940:
[----:B------:R-:W-:Y:S01]  /*0db0*/  ULDC.64 UR8, c[0x0][0xa28] ;  /* 0x00028a0000087ab9 */ /* 0x000fe20000000a00 */
[----:B-1----:R-:W1:Y:S01]  /*0dc0*/  LDC R18, c[0x0][0x288] ;  /* 0x0000a200ff127b82 */ /* 0x002e620000000800 */
[----:B------:R-:W-:Y:S01]  /*0dd0*/  UISETP.NE.U32.AND UP0, UPT, UR8, URZ, UPT ;  /* 0x0000003f0800728c */ /* 0x000fe2000bf05070 */
[----:B----45:R-:W-:-:S03]  /*0de0*/  IMAD.MOV.U32 R6, RZ, RZ, RZ ;  /* 0x000000ffff067224 */ /* 0x030fc600078e00ff */
[----:B------:R-:W-:-:S03]  /*0df0*/  UISETP.NE.AND.EX UP0, UPT, UR9, URZ, UPT, UP0 ;  /* 0x0000003f0900728c */ /* 0x000fc6000bf05300 */
[----:B------:R-:W-:Y:S01]  /*0e00*/  ULDC.64 UR8, c[0x0][0xa18] ;  /* 0x0002860000087ab9 */ /* 0x000fe20000000a00 */
[----:B0-23--:R-:W2:Y:S01]  /*0e10*/  LDC.64 R8, c[0x0][0x3f8] ;  /* 0x0000fe00ff087b82 */ /* 0x00dea20000000a00 */
[----:B------:R-:W-:Y:S01]  /*0e20*/  UISETP.NE.U32.AND UP1, UPT, UR8, URZ, UPT ;  /* 0x0000003f0800728c */ /* 0x000fe2000bf25070 */
[----:B------:R-:W-:-:S03]  /*0e30*/  PLOP3.LUT P0, PT, PT, PT, UP0, 0x80, 0x0 ;  /* 0x000000000000781c */ /* 0x000fc60003f0f008 */
[----:B------:R-:W-:-:S03]  /*0e40*/  UISETP.NE.AND.EX UP1, UPT, UR9, URZ, UPT, UP1 ;  /* 0x0000003f0900728c */ /* 0x000fc6000bf25310 */
[----:B------:R-:W-:Y:S01]  /*0e50*/  @UP0 ULDC.64 UR8, c[0x0][0xa28] ;  /* 0x00028a0000080ab9 */ /* 0x000fe20000000a00 */
[----:B------:R-:W3:Y:S01]  /*0e60*/  LDC R0, c[0x0][0x404] ;  /* 0x00010100ff007b82 */ /* 0x000ee20000000800 */
[----:B------:R-:W-:Y:S01]  /*0e70*/  @UP0 UIMAD.WIDE UR8, UR5, 0x4, UR8 ;  /* 0x00000004050808a5 */ /* 0x000fe2000f8e0208 */
[----:B------:R-:W-:-:S05]  /*0e80*/  PLOP3.LUT P2, PT, PT, PT, UP1, 0x80, 0x0 ;  /* 0x000000000000781c */ /* 0x000fca0003f4f018 */
[----:B------:R-:W-:Y:S01]  /*0e90*/  @UP1 ULDC.64 UR10, c[0x0][0xa18] ;  /* 0x00028600000a1ab9 */ /* 0x000fe20000000a00 */
[----:B------:R-:W-:Y:S01]  /*0ea0*/  IMAD.U32 R2, RZ, RZ, UR8 ;  /* 0x00000008ff027e24 */ /* 0x000fe2000f8e00ff */
[----:B------:R-:W4:Y:S01]  /*0eb0*/  LDC R17, c[0x0][0x2e0] ;  /* 0x0000b800ff117b82 */ /* 0x000f220000000800 */
[----:B0-----:R-:W-:Y:S01]  /*0ec0*/  IMAD.U32 R3, RZ, RZ, UR9 ;  /* 0x00000009ff037e24 */ /* 0x001fe2000f8e00ff */
[----:B------:R-:W-:-:S04]  /*0ed0*/  @UP1 UIMAD.WIDE UR8, UR5, 0x4, UR10 ;  /* 0x00000004050818a5 */ /* 0x000fc8000f8e020a */
[----:B------:R0:W5:Y:S02]  /*0ee0*/  @P0 LDG.E R6, desc[UR46][R2.64] ;  /* 0x0000002e02060981 */ /* 0x000164000c1e1900 */
[----:B------:R-:W-:Y:S02]  /*0ef0*/  IMAD.U32 R4, RZ, RZ, UR8 ;  /* 0x00000008ff047e24 */ /* 0x000fe4000f8e00ff */
[----:B------:R-:W-:Y:S01]  /*0f00*/  IMAD.U32 R5, RZ, RZ, UR9 ;  /* 0x00000009ff057e24 */ /* 0x000fe2000f8e00ff */
[----:B------:R-:W-:-:S04]  /*0f10*/  ULDC.64 UR8, c[0x0][0xa20] ;  /* 0x0002880000087ab9 */ /* 0x000fc80000000a00 */
[----:B-1----:R0:W5:Y:S01]  /*0f20*/  @P2 LDG.E R18, desc[UR46][R4.64] ;  /* 0x0000002e04122981 */ /* 0x002162000c1e1900 */
[----:B--2---:R-:W-:Y:S01]  /*0f30*/  ISETP.NE.U32.AND P0, PT, R8, RZ, PT ;  /* 0x000000ff0800720c */ /* 0x004fe20003f05070 */
[----:B------:R-:W-:Y:S01]  /*0f40*/  UMOV UR41, UR6 ;  /* 0x0000000600297c82 */ /* 0x000fe20008000000 */
[----:B------:R-:W-:Y:S02]  /*0f50*/  ISETP.NE.U32.AND P1, PT, RZ, UR8, PT ;  /* 0x00000008ff007c0c */ /* 0x000fe4000bf25070 */
[----:B------:R-:W-:Y:S02]  /*0f60*/  ISETP.NE.AND.EX P0, PT, R9, RZ, PT, P0 ;  /* 0x000000ff0900720c */ /* 0x000fe40003f05300 */
[----:B------:R-:W-:Y:S02]  /*0f70*/  ISETP.NE.AND.EX P1, PT, RZ, UR9, PT, P1 ;  /* 0x00000009ff007c0c */ /* 0x000fe4000bf25310 */
[----:B---3--:R-:W-:Y:S01]  /*0f80*/  SEL R0, R0, 0x1, P0 ;  /* 0x0000000100007807 */ /* 0x008fe20000000000 */
[----:B0-----:R-:W-:Y:S10]  /*0f90*/  @P2 BRA `(.L_x_841) ;  /* 0x00000000002c2947 */ /* 0x001ff40003800000 */
        /* <DEDUP_REMOVED lines=8> */
[----:B-----5:R-:W2:Y:S04]  /*1020*/  LDG.E R18, desc[UR46][R2.64] ;  /* 0x0000002e02127981 */ /* 0x020ea8000c1e1900 */
[----:B------:R-:W2:Y:S02]  /*1030*/  LDG.E R5, desc[UR46][R2.64+0x4] ;  /* 0x0000042e02057981 */ /* 0x000ea4000c1e1900 */
[----:B--2---:R-:W-:-:S07]  /*1040*/  IMAD.IADD R18, R5, 0x1, -R18 ;  /* 0x0000000105127824 */ /* 0x004fce00078e0a12 */
.L_x_841:
[----:B------:R-:W-:Y:S01]  /*1050*/  UMOV UR42, UR5 ;  /* 0x00000005002a7c82 */ /* 0x000fe20008000000 */
[----:B----4-:R-:W-:Y:S02]  /*1060*/  IMAD R17, R0, R17, RZ ;  /* 0x0000001100117224 */ /* 0x010fe400078e02ff */
[----:B------:R-:W-:Y:S01]  /*1070*/  IMAD.MOV.U32 R23, RZ, RZ, R153 ;  /* 0x000000ffff177224 */ /* 0x000fe200078e0099 */
[----:B------:R-:W-:Y:S06]  /*1080*/  @!P1 BRA `(.L_x_842) ;  /* 0x0000000000189947 */ /* 0x000fec0003800000 */
[----:B------:R-:W-:Y:S02]  /*1090*/  ULDC.64 UR6, c[0x0][0xa20] ;  /* 0x0002880000067ab9 */ /* 0x000fe40000000a00 */
[----:B------:R-:W-:-:S06]  /*10a0*/  UIMAD.WIDE UR4, UR5, 0x4, UR6 ;  /* 0x00000004050478a5 */ /* 0x000fcc000f8e0206 */
[----:B------:R-:W-:Y:S02]  /*10b0*/  IMAD.U32 R2, RZ, RZ, UR4 ;  /* 0x00000004ff027e24 */ /* 0x000fe4000f8e00ff */
[----:B------:R-:W-:-:S05]  /*10c0*/  IMAD.U32 R3, RZ, RZ, UR5 ;  /* 0x00000005ff037e24 */ /* 0x000fca000f8e00ff */
[----:B------:R0:W5:Y:S01]  /*10d0*/  LDG.E R17, desc[UR46][R2.64] ;  /* 0x0000002e02117981 */ /* 0x000162000c1e1900 */
[----:B------:R-:W-:Y:S05]  /*10e0*/  BRA `(.L_x_843) ;  /* 0x00000000002c7947 */ /* 0x000fea0003800000 */
.L_x_842:
        /* <DEDUP_REMOVED lines=9> */
[----:B------:R-:W2:Y:S02]  /*1180*/  LDG.E R0, desc[UR46][R2.64+0x4] ;  /* 0x0000042e02007981 */ /* 0x000ea4000c1e1900 */
[----:B--2---:R-:W-:-:S07]  /*1190*/  IMAD.IADD R17, R0, 0x1, -R17 ;  /* 0x0000000100117824 */ /* 0x004fce00078e0a11 */
.L_x_843:
[----:B------:R-:W1:Y:S01]  /*11a0*/  LDC.64 R8, c[0x0][0x9e0] ;  /* 0x00027800ff087b82 */ /* 0x000e620000000a00 */
[----:B0-----:R-:W-:Y:S02]  /*11b0*/  IMAD R3, R153, 0xc0, RZ ;  /* 0x000000c099037824 */ /* 0x001fe400078e02ff */
[----:B-----5:R-:W-:-:S03]  /*11c0*/  IMAD.IADD R17, R17, 0x1, -R6 ;  /* 0x0000000111117824 */ /* 0x020fc600078e0a06 */
[----:B------:R-:W-:-:S05]  /*11d0*/  IADD3 R0, -R18, 0xc0, R3 ;  /* 0x000000c012007810 */ /* 0x000fca0007ffe103 */
[----:B------:R-:W-:Y:S01]  /*11e0*/  IMAD.IADD R3, R17, 0x1, R0 ;  /* 0x0000000111037824 */ /* 0x000fe200078e0200 */
[----:B-1----:R-:W-:-:S03]  /*11f0*/  ISETP.GE.AND P1, PT, R9, 0x1, PT ;  /* 0x000000010900780c */ /* 0x002fc60003f26270 */
[----:B------:R-:W-:-:S10]  /*1200*/  IMAD.IADD R0, R3, 0x1, R8 ;  /* 0x0000000103007824 */ /* 0x000fd400078e0208 */
[----:B------:R-:W-:Y:S05]  /*1210*/  @!P1 BRA `(.L_x_844) ;  /* 0x0000000000409947 */ /* 0x000fea0003800000 */
[C---:B------:R-:W-:Y:S01]  /*1220*/  ISETP.GT.AND P0, PT, R3.reuse, RZ, PT ;  /* 0x000000ff0300720c */ /* 0x040fe20003f04270 */
[----:B------:R-:W-:-:S12]  /*1230*/  VIADD R2, R3, 0xffffffff ;  /* 0xffffffff03027836 */ /* 0x000fd80000000000 */
[----:B------:R-:W-:Y:S05]  /*1240*/  @P0 BRA `(.L_x_845) ;  /* 0x00000000001c0947 */ /* 0x000fea0003800000 */
[----:B------:R-:W-:Y:S01]  /*1250*/  ISETP.NE.AND P0, PT, R9, 0x1, PT ;  /* 0x000000010900780c */ /* 0x000fe20003f05270 */
[----:B------:R-:W-:-:S12]  /*1260*/  IMAD.MOV R3, RZ, RZ, -R3 ;  /* 0x000000ffff037224 */ /* 0x000fd800078e0a03 */
[----:B------:R-:W0:Y:S02]  /*1270*/  @P0 LDC.64 R4, c[0x0][0x9e8] ;  /* 0x00027a00ff040b82 */ /* 0x000e240000000a00 */
[----:B0-----:R-:W-:-:S05]  /*1280*/  @P0 IMAD.HI.U32 R2, R3, R4, RZ ;  /* 0x0000000403020227 */ /* 0x001fca00078e00ff */
[----:B------:R-:W-:-:S04]  /*1290*/  @P0 SHF.R.U32.HI R3, RZ, R5, R2 ;  /* 0x00000005ff030219 */ /* 0x000fc80000011602 */
[----:B------:R-:W-:Y:S01]  /*12a0*/  LOP3.LUT R2, RZ, R3, RZ, 0x33, !PT ;  /* 0x00000003ff027212 */ /* 0x000fe200078e33ff */
[----:B------:R-:W-:Y:S06]  /*12b0*/  BRA `(.L_x_846) ;  /* 0x0000000000107947 */ /* 0x000fec0003800000 */
.L_x_845:
[----:B------:R-:W-:-:S13]  /*12c0*/  ISETP.NE.AND P0, PT, R9, 0x1, PT ;  /* 0x000000010900780c */ /* 0x000fda0003f05270 */
[----:B------:R-:W0:Y:S02]  /*12d0*/  @P0 LDC.64 R4, c[0x0][0x9e8] ;  /* 0x00027a00ff040b82 */ /* 0x000e240000000a00 */
[----:B0-----:R-:W-:-:S05]  /*12e0*/  @P0 IMAD.HI.U32 R4, R2, R4, RZ ;  /* 0x0000000402040227 */ /* 0x001fca00078e00ff */
[----:B------:R-:W-:-:S07]  /*12f0*/  @P0 SHF.R.U32.HI R2, RZ, R5, R4 ;  /* 0x00000005ff020219 */ /* 0x000fce0000011604 */
.L_x_846:
[----:B------:R-:W-:-:S05]  /*1300*/  IMAD R3, R2, R9, R9 ;  /* 0x0000000902037224 */ /* 0x000fca00078e0209 */
[----:B------:R-:W-:-:S07]  /*1310*/  VIMNMX R0, R0, R3, PT ;  /* 0x0000000300007248 */ /* 0x000fce0003fe0100 */
.L_x_844:
[----:B------:R-:W-:Y:S01]  /*1320*/  VIADD R2, R0, 0x7f ;  /* 0x0000007f00027836 */ /* 0x000fe20000000000 */
[----:B------:R-:W-:Y:S01]  /*1330*/  ULDC UR4, c[0x0][0x9dc] ;  /* 0x0002770000047ab9 */ /* 0x000fe20000000800 */
[----:B------:R-:W-:Y:S02]  /*1340*/  VIADD R0, R17, 0x7f ;  /* 0x0000007f11007836 */ /* 0x000fe40000000000 */
[----:B------:R-:W-:Y:S01]  /*1350*/  IMAD R4, R153, 0xc0, -R18 ;  /* 0x000000c099047824 */ /* 0x000fe200078e0a12 */
[----:B------:R-:W-:Y:S02]  /*1360*/  SHF.R.S32.HI R5, RZ, 0x1f, R2 ;  /* 0x0000001fff057819 */ /* 0x000fe40000011402 */
[----:B------:R-:W-:Y:S01]  /*1370*/  SHF.R.S32.HI R3, RZ, 0x1f, R0 ;  /* 0x0000001fff037819 */ /* 0x000fe20000011400 */
[----:B------:R-:W-:Y:S01]  /*1380*/  IMAD.IADD R4, R17, 0x1, R4 ;  /* 0x0000000111047824 */ /* 0x000fe200078e0204 */
[----:B------:R-:W-:Y:S02]  /*1390*/  LEA.HI R5, R5, R2, RZ, 0x7 ;  /* 0x0000000205057211 */ /* 0x000fe400078f38ff */
[----:B------:R-:W-:Y:S01]  /*13a0*/  LEA.HI R3, R3, R0, RZ, 0x7 ;  /* 0x0000000003037211 */ /* 0x000fe200078f38ff */
[----:B------:R-:W-:Y:S01]  /*13b0*/  VIADD R6, R4, -UR4 ;  /* 0x8000000404067c36 */ /* 0x000fe20008000000 */
[----:B------:R-:W-:-:S02]  /*13c0*/  SHF.R.S32.HI R88, RZ, 0x7, R5 ;  /* 0x00000007ff587819 */ /* 0x000fc40000011405 */
[----:B------:R-:W-:Y:S02]  /*13d0*/  SHF.R.S32.HI R3, RZ, 0x7, R3 ;  /* 0x00000007ff037819 */ /* 0x000fe40000011403 */
[----:B------:R-:W-:Y:S02]  /*13e0*/  R2UR UR4, R6 ;  /* 0x00000000060472ca */ /* 0x000fe400000e0000 */
[----:B------:R-:W-:Y:S01]  /*13f0*/  VIMNMX R88, R3, R88, PT ;  /* 0x0000005803587248 */ /* 0x000fe20003fe0100 */
[----:B------:R-:W-:-:S12]  /*1400*/  @!P1 BRA `(.L_x_847) ;  /* 0x0000000000449947 */ /* 0x000fd80003800000 */
[----:B------:R-:W-:-:S13]  /*1410*/  ISETP.GT.AND P0, PT, R4, -0x1, PT ;  /* 0xffffffff0400780c */ /* 0x000fda0003f04270 */
[----:B------:R-:W-:Y:S05]  /*1420*/  @P0 BRA `(.L_x_848) ;  /* 0x00000000001c0947 */ /* 0x000fea0003800000 */
[----:B------:R-:W-:Y:S02]  /*1430*/  ISETP.NE.AND P0, PT, R9, 0x1, PT ;  /* 0x000000010900780c */ /* 0x000fe40003f05270 */
[----:B------:R-:W-:-:S11]  /*1440*/  LOP3.LUT R3, RZ, R4, RZ, 0x33, !PT ;  /* 0x00000004ff037212 */ /* 0x000fd600078e33ff */
[----:B------:R-:W0:Y:S02]  /*1450*/  @P0 LDC.64 R6, c[0x0][0x9e8] ;  /* 0x00027a00ff060b82 */ /* 0x000e240000000a00 */
[----:B0-----:R-:W-:-:S05]  /*1460*/  @P0 IMAD.HI.U32 R0, R3, R6, RZ ;  /* 0x0000000603000227 */ /* 0x001fca00078e00ff */
[----:B------:R-:W-:-:S04]  /*1470*/  @P0 SHF.R.U32.HI R3, RZ, R7, R0 ;  /* 0x00000007ff030219 */ /* 0x000fc80000011600 */
[----:B------:R-:W-:Y:S01]  /*1480*/  LOP3.LUT R4, RZ, R3, RZ, 0x33, !PT ;  /* 0x00000003ff047212 */ /* 0x000fe200078e33ff */
[----:B------:R-:W-:Y:S06]  /*1490*/  BRA `(.L_x_849) ;  /* 0x0000000000107947 */ /* 0x000fec0003800000 */
.L_x_848:
[----:B------:R-:W-:-:S13]  /*14a0*/  ISETP.NE.AND P0, PT, R9, 0x1, PT ;  /* 0x000000010900780c */ /* 0x000fda0003f05270 */
[----:B------:R-:W0:Y:S02]  /*14b0*/  @P0 LDC.64 R2, c[0x0][0x9e8] ;  /* 0x00027a00ff020b82 */ /* 0x000e240000000a00 */
[----:B0-----:R-:W-:-:S05]  /*14c0*/  @P0 IMAD.HI.U32 R0, R4, R2, RZ ;  /* 0x0000000204000227 */ /* 0x001fca00078e00ff */
[----:B------:R-:W-:-:S07]  /*14d0*/  @P0 SHF.R.U32.HI R4, RZ, R3, R0 ;  /* 0x00000003ff040219 */ /* 0x000fce0000011600 */
.L_x_849:
[----:B------:R-:W-:-:S05]  /*14e0*/  IMAD R4, R4, R9, RZ ;  /* 0x0000000904047224 */ /* 0x000fca00078e02ff */
[----:B------:R-:W-:-:S13]  /*14f0*/  R2UR UR5, R4 ;  /* 0x00000000040572ca */ /* 0x000fda00000e0000 */
[----:B------:R-:W-:-:S04]  /*1500*/  UISETP.LT.AND UP0, UPT, UR4, UR5, UPT ;  /* 0x000000050400728c */ /* 0x000fc8000bf01270 */
[----:B------:R-:W-:-:S12]  /*1510*/  USEL UR4, UR4, UR5, !UP0 ;  /* 0x0000000504047287 */ /* 0x000fd8000c000000 */
.L_x_847:
[----:B------:R-:W-:Y:S01]  /*1520*/  USHF.R.S32.HI UR5, URZ, 0x1f, UR4 ;  /* 0x0000001f3f057899 */ /* 0x000fe20008011404 */
[----:B------:R-:W-:Y:S02]  /*1530*/  PLOP3.LUT P0, PT, PT, PT, PT, 0x80, 0x0 ;  /* 0x000000000000781c */ /* 0x000fe40003f0f070 */
        /* <DEDUP_REMOVED lines=8> */
[----:B------:R-:W-:Y:S01]  /*15c0*/  CS2R R14, SRZ ;  /* 0x00000000000e7805 */ /* 0x000fe2000001ff00 */
[----:B------:R-:W-:Y:S01]  /*15d0*/  IMAD.MOV.U32 R110, RZ, RZ, RZ ;  /* 0x000000ffff6e7224 */ /* 0x000fe200078e00ff */
[----:B------:R-:W-:Y:S01]  /*15e0*/  UISETP.LT.AND UP0, UPT, URZ, UR5, UPT ;  /* 0x000000053f00728c */ /* 0x000fe2000bf01270 */
[----:B------:R-:W-:Y:S01]  /*15f0*/  CS2R R12, SRZ ;  /* 0x00000000000c7805 */ /* 0x000fe2000001ff00 */
[----:B------:R-:W-:Y:S01]  /*1600*/  IMAD.MOV.U32 R106, RZ, RZ, RZ ;  /* 0x000000ffff6a7224 */ /* 0x000fe200078e00ff */
[----:B------:R-:W-:Y:S01]  /*1610*/  CS2R R102, SRZ ;  /* 0x0000000000667805 */ /* 0x000fe2000001ff00 */
[----:B------:R-:W-:Y:S01]  /*1620*/  USEL UR43, URZ, UR5, !UP0 ;  /* 0x000000053f2b7287 */ /* 0x000fe2000c000000 */
[----:B------:R-:W-:Y:S01]  /*1630*/  IMAD.MOV.U32 R27, RZ, RZ, RZ ;  /* 0x000000ffff1b7224 */ /* 0x000fe200078e00ff */
[----:B------:R-:W-:Y:S02]  /*1640*/  CS2R R100, SRZ ;  /* 0x0000000000647805 */ /* 0x000fe4000001ff00 */
[----:B------:R-:W-:-:S02]  /*1650*/  CS2R R98, SRZ ;  /* 0x0000000000627805 */ /* 0x000fc4000001ff00 */
[----:B------:R-:W-:Y:S02]  /*1660*/  CS2R R96, SRZ ;  /* 0x0000000000607805 */ /* 0x000fe4000001ff00 */
[----:B------:R-:W-:Y:S02]  /*1670*/  CS2R R94, SRZ ;  /* 0x00000000005e7805 */ /* 0x000fe4000001ff00 */
[----:B------:R-:W-:Y:S02]  /*1680*/  ISETP.GT.AND P1, PT, R88, UR43, PT ;  /* 0x0000002b58007c0c */ /* 0x000fe4000bf24270 */
[----:B------:R-:W-:Y:S02]  /*1690*/  CS2R R92, SRZ ;  /* 0x00000000005c7805 */ /* 0x000fe4000001ff00 */
[----:B------:R-:W-:Y:S01]  /*16a0*/  CS2R R90, SRZ ;  /* 0x00000000005a7805 */ /* 0x000fe2000001ff00 */
[----:B------:R-:W-:-:S08]  /*16b0*/  IMAD.MOV.U32 R89, RZ, RZ, RZ ;  /* 0x000000ffff597224 */ /* 0x000fd000078e00ff */
[----:B------:R-:W-:Y:S05]  /*16c0*/  @!P1 BRA `(.L_x_850) ;  /* 0x000000b400489947 */ /* 0x000fea0003800000 */
[----:B------:R-:W0:Y:S01]  /*16d0*/  S2R R0, SR_TID.X ;  /* 0x0000000000007919 */ /* 0x000e220000002100 */
[----:B------:R-:W1:Y:S01]  /*16e0*/  S2UR UR6, SR_CgaCtaId ;  /* 0x00000000000679c3 */ /* 0x000e620000008800 */
[----:B------:R-:W-:Y:S02]  /*16f0*/  UMOV UR45, 0x400 ;  /* 0x00000400002d7882 */ /* 0x000fe40000000000 */
[----:B-1----:R-:W-:Y:S01]  /*1700*/  ULEA UR45, UR6, UR45, 0x18 ;  /* 0x0000002d062d7291 */ /* 0x002fe2000f8ec03f */
[----:B0-----:R-:W-:-:S05]  /*1710*/  VIADD R4, R0, 0xffffff80 ;  /* 0xffffff8000047836 */ /* 0x001fca0000000000 */
[----:B------:R-:W-:-:S04]  /*1720*/  SHF.R.S32.HI R0, RZ, 0x1f, R4 ;  /* 0x0000001fff007819 */ /* 0x000fc80000011404 */
[----:B------:R-:W-:-:S04]  /*1730*/  LEA.HI R0, R0, R4, RZ, 0x7 ;  /* 0x0000000400007211 */ /* 0x000fc800078f38ff */
[----:B------:R-:W-:-:S06]  /*1740*/  SHF.R.S32.HI R0, RZ, 0x7, R0 ;  /* 0x00000007ff007819 */ /* 0x000fcc0000011400 */
[----:B------:R-:W0:Y:S02]  /*1750*/  SHFL.IDX PT, R0, R0, RZ, 0x1f ;  /* 0x00001fff00007589 */ /* 0x000e2400000e0000 */
[----:B0-----:R-:W-:-:S13]  /*1760*/  R2UR UR44, R0 ;  /* 0x00000000002c72ca */ /* 0x001fda00000e0000 */
        /* <DEDUP_REMOVED lines=26> */
.L_x_851:
        /* <DEDUP_REMOVED lines=9> */
.L_x_1034:
[----:B------:R-:W-:Y:S05]  /*19a0*/  @!P0 BRA `(.L_x_853) ;  /* 0x0000000000048947 */ /* 0x000fea0003800000 */
[----:B------:R-:W-:Y:S01]  /*19b0*/  BPT.TRAP 0x1 ;  /* 0x000000040000795c */ /* 0x000fe20000300000 */
.L_x_853:
[----:B------:R-:W-:Y:S02]  /*19c0*/  IMAD.U32 R5, RZ, RZ, UR39 ;  /* 0x00000027ff057e24 */ /* 0x000fe4000f8e00ff */
[----:B0-----:R-:W-:-:S03]  /*19d0*/  IMAD.U32 R0, RZ, RZ, UR38 ;  /* 0x00000026ff007e24 */ /* 0x001fc6000f8e00ff */
[----:B------:R-:W-:Y:S02]  /*19e0*/  LEA R5, R5, UR45, 0x3 ;  /* 0x0000002d05057c11 */ /* 0x000fe4000f8e18ff */
[----:B------:R-:W-:-:S04]  /*19f0*/  SHF.L.U32 R0, R0, 0x1f, RZ ;  /* 0x0000001f00007819 */ /* 0x000fc800000006ff */
[----:B------:R0:W1:Y:S01]  /*1a00*/  SYNCS.PHASECHK.TRANS64.TRYWAIT P2, [R5+URZ+0x16830], R0 ;  /* 0x01683000050075a7 */ /* 0x000062000804017f */
[----:B------:R-:W-:Y:S05]  /*1a10*/  @!P0 BRA `(.L_x_854) ;  /* 0x0000000000048947 */ /* 0x000fea0003800000 */
[----:B------:R-:W-:Y:S01]  /*1a20*/  BPT.TRAP 0x1 ;  /* 0x000000040000795c */ /* 0x000fe20000300000 */
.L_x_854:
[----:B------:R-:W2:Y:S02]  /*1a30*/  S2R R2, SR_TID.X ;  /* 0x0000000000027919 */ /* 0x000ea40000002100 */
[----:B--2---:R-:W-:Y:S01]  /*1a40*/  LOP3.LUT P1, RZ, R2, 0x7f, RZ, 0xc0, !PT ;  /* 0x0000007f02ff7812 */ /* 0x004fe2000782c0ff */
[----:B-1----:R-:W-:-:S12]  /*1a50*/  @P2 BRA `(.L_x_855) ;  /* 0x0000000000082947 */ /* 0x002fd80003800000 */
[----:B------:R-:W1:Y:S02]  /*1a60*/  SYNCS.PHASECHK.TRANS64.TRYWAIT P2, [R5+URZ+0x16830], R0 ;  /* 0x01683000050075a7 */ /* 0x000e64000804017f */
[----:B-1----:R-:W-:Y:S05]  /*1a70*/  @!P2 BRA `(.L_x_856) ;  /* 0x000001100038a947 */ /* 0x002fea0003800000 */
.L_x_855:
[----:B------:R-:W-:Y:S05]  /*1a80*/  WARPSYNC.ALL ;  /* 0x0000000000007948 */ /* 0x000fea0003800000 */
[----:B------:R-:W-:Y:S01]  /*1a90*/  UIADD3 UR4, UR45, 0xe400, URZ ;  /* 0x0000e4002d047890 */ /* 0x000fe2000fffe03f */
[----:B------:R-:W2:Y:S01]  /*1aa0*/  LDL R2, [R1+0x4] ;  /* 0x0000040001027983 */ /* 0x000ea20000100800 */
[----:B------:R-:W-:Y:S01]  /*1ab0*/  ULOP3.LUT UR16, UR48, 0x10000, URZ, 0xfc, !UPT ;  /* 0x0001000030107892 */ /* 0x000fe2000f8efc3f */
[----:B------:R-:W-:Y:S01]  /*1ac0*/  WARPGROUP.ARRIVE ;  /* 0x00000000000079c5 */ /* 0x000fe20000000000 */
[----:B------:R-:W-:Y:S01]  /*1ad0*/  USHF.R.U32.HI UR4, URZ, 0x4, UR4 ;  /* 0x000000043f047899 */ /* 0x000fe20008011604 */
[----:B------:R-:W-:Y:S01]  /*1ae0*/  IMAD.MOV.U32 R3, RZ, RZ, -0x80 ;  /* 0xffffff80ff037424 */ /* 0x000fe200078e00ff */
[----:B------:R-:W-:Y:S01]  /*1af0*/  UMOV UR17, 0x40000040 ;  /* 0x4000004000117882 */ /* 0x000fe20000000000 */
[----:B------:R-:W-:Y:S01]  /*1b00*/  UMOV UR19, 0x40000040 ;  /* 0x4000004000137882 */ /* 0x000fe20000000000 */
[----:B------:R-:W-:Y:S01]  /*1b10*/  ULOP3.LUT UR4, UR4, 0x3fff, URZ, 0xc0, !UPT ;  /* 0x00003fff04047892 */ /* 0x000fe2000f8ec03f */
[----:B------:R-:W-:Y:S01]  /*1b20*/  IMAD R6, R88, R3, 0x80 ;  /* 0x0000008058067424 */ /* 0x000fe200078e0203 */
[----:B------:R-:W-:Y:S01]  /*1b30*/  UMOV UR5, 0x40000040 ;  /* 0x4000004000057882 */ /* 0x000fe20000000000 */
[----:B------:R-:W-:Y:S01]  /*1b40*/  UMOV UR7, 0x40000040 ;  /* 0x4000004000077882 */ /* 0x000fe20000000000 */
[----:B------:R-:W-:Y:S01]  /*1b50*/  ULOP3.LUT UR20, UR4, 0x10000, URZ, 0xfc, !UPT ;  /* 0x0001000004147892 */ /* 0x000fe2000f8efc3f */
[----:B------:R-:W-:Y:S01]  /*1b60*/  IMAD.IADD R3, R17, 0x1, R6 ;  /* 0x0000000111037824 */ /* 0x000fe200078e0206 */
[----:B------:R-:W-:Y:S01]  /*1b70*/  UIADD3 UR4, UR16, 0x2, URZ ;  /* 0x0000000210047890 */ /* 0x000fe2000fffe03f */
[----:B01----:R-:W-:Y:S01]  /*1b80*/  @!P1 VIADD R0, R5, 0x16840 ;  /* 0x0001684005009836 */ /* 0x003fe20000000000 */
[----:B------:R-:W-:Y:S01]  /*1b90*/  ULEA UR18, UR39, UR20, 0xa ;  /* 0x0000001427127291 */ /* 0x000fe2000f8e503f */
[--C-:B------:R-:W-:Y:S01]  /*1ba0*/  IMAD R7, R16, -0x2, R3.reuse ;  /* 0xfffffffe10077824 */ /* 0x100fe200078e0203 */
[----:B------:R-:W-:Y:S01]  /*1bb0*/  UIADD3 UR8, UR16, 0x4, URZ ;  /* 0x0000000410087890 */ /* 0x000fe2000fffe03f */
[----:B------:R-:W-:Y:S01]  /*1bc0*/  IADD3 R5, -R18, 0x1, R3 ;  /* 0x0000000112057810 */ /* 0x000fe20007ffe103 */
[----:B------:R-:W-:Y:S01]  /*1bd0*/  UIADD3 UR6, UR18, 0x2, URZ ;  /* 0x0000000212067890 */ /* 0x000fe2000fffe03f */
[----:B------:R-:W-:Y:S01]  /*1be0*/  @!P1 PRMT R0, RZ, 0x654, R0 ;  /* 0x00000654ff009816 */ /* 0x000fe20000000000 */
[----:B------:R-:W-:Y:S01]  /*1bf0*/  UIADD3 UR10, UR18, 0x4, URZ ;  /* 0x00000004120a7890 */ /* 0x000fe2000fffe03f */
[----:B------:R-:W-:Y:S01]  /*1c00*/  LEA R8, R88, 0xffffff80, 0x7 ;  /* 0xffffff8058087811 */ /* 0x000fe200078e38ff */
[----:B------:R-:W-:Y:S01]  /*1c10*/  UMOV UR9, 0x40000040 ;  /* 0x4000004000097882 */ /* 0x000fe20000000000 */
[----:B------:R-:W-:Y:S01]  /*1c20*/  HGMMA.64x128x16.F32 R24, gdesc[UR16], RZ, !UPT, gsb0 ;  /* 0x01e00000101879f0 */ /* 0x000fe2000c0008ff */
[----:B------:R-:W-:Y:S01]  /*1c30*/  UMOV UR11, 0x40000040 ;  /* 0x40000040000b7882 */ /* 0x000fe20000000000 */
[----:B------:R-:W-:Y:S01]  /*1c40*/  UIADD3 UR12, UR16, 0x6, URZ ;  /* 0x00000006100c7890 */ /* 0x000fe2000fffe03f */
[----:B------:R-:W-:Y:S01]  /*1c50*/  IMAD R5, R16, -0x2, R5 ;  /* 0xfffffffe10057824 */ /* 0x000fe200078e0205 */
[----:B------:R-:W-:Y:S01]  /*1c60*/  UIADD3 UR14, UR18, 0x6, URZ ;  /* 0x00000006120e7890 */ /* 0x000fe2000fffe03f */
[----:B------:R-:W-:Y:S01]  /*1c70*/  UMOV UR13, 0x40000040 ;  /* 0x40000040000d7882 */ /* 0x000fe20000000000 */
[----:B------:R-:W-:Y:S01]  /*1c80*/  UMOV UR15, 0x40000040 ;  /* 0x40000040000f7882 */ /* 0x000fe20000000000 */
[----:B------:R-:W-:Y:S01]  /*1c90*/  ULDC UR23, c[0x0][0x9dc] ;  /* 0x0002770000177ab9 */ /* 0x000fe20000000800 */
[----:B------:R-:W-:-:S02]  /*1ca0*/  WARPGROUP.DEPBAR.LE gsb0, 0x0 ;  /* 0x00008000000079c5 */ /* 0x000fc40000010000 */
[----:B------:R-:W-:-:S06]  /*1cb0*/  WARPGROUP.ARRIVE ;  /* 0x00000000000079c5 */ /* 0x000fcc0000000000 */
[----:B------:R-:W-:Y:S01]  /*1cc0*/  HGMMA.64x128x16.F32 R24, gdesc[UR4], R24, gsb0 ;  /* 0x01e00000041879f0 */ /* 0x000fe20008000818 */
[----:B------:R-:W-:Y:S02]  /*1cd0*/  ULDC.64 UR6, c[0x0][0x9e0] ;  /* 0x0002780000067ab9 */ /* 0x000fe40000000a00 */
[----:B------:R-:W-:Y:S01]  /*1ce0*/  UISETP.GE.AND UP0, UPT, UR7, 0x1, UPT ;  /* 0x000000010700788c */ /* 0x000fe2000bf06270 */
[----:B------:R-:W-:-:S05]  /*1cf0*/  VIADD R9, R5, UR6 ;  /* 0x0000000605097c36 */ /* 0x000fca0008000000 */
[----:B------:R-:W-:Y:S01]  /*1d00*/  PLOP3.LUT P2, PT, PT, PT, UP0, 0x40, 0x0 ;  /* 0x000000000000781c */ /* 0x000fe20003f4e808 */
[----:B------:R-:W-:Y:S02]  /*1d10*/  WARPGROUP.DEPBAR.LE gsb0, 0x0 ;  /* 0x00008000000079c5 */ /* 0x000fe40000010000 */
[----:B------:R-:W-:Y:S01]  /*1d20*/  WARPGROUP.ARRIVE ;  /* 0x00000000000079c5 */ /* 0x000fe20000000000 */
[----:B--2---:R-:W-:-:S05]  /*1d30*/  IMAD R4, R153, 0xc0, R2 ;  /* 0x000000c099047824 */ /* 0x004fca00078e0202 */
[----:B------:R-:W-:Y:S01]  /*1d40*/  HGMMA.64x128x16.F32 R24, gdesc[UR8], R24, gsb0 ;  /* 0x01e00000081879f0 */ /* 0x000fe20008000818 */
[----:B------:R-:W-:-:S06]  /*1d50*/  ULOP3.LUT UR10, URZ, UR23, URZ, 0x33, !UPT ;  /* 0x000000173f0a7292 */ /* 0x000fcc000f8e333f */
[----:B------:R-:W-:-:S04]  /*1d60*/  VIADD R5, R5, UR10 ;  /* 0x0000000a05057c36 */ /* 0x000fc80008000000 */
[----:B------:R-:W-:Y:S01]  /*1d70*/  IMAD.IADD R2, R5, 0x1, R4 ;  /* 0x0000000105027824 */ /* 0x000fe200078e0204 */
[----:B------:R-:W-:Y:S02]  /*1d80*/  WARPGROUP.DEPBAR.LE gsb0, 0x0 ;  /* 0x00008000000079c5 */ /* 0x000fe40000010000 */
[----:B------:R-:W-:-:S06]  /*1d90*/  WARPGROUP.ARRIVE ;  /* 0x00000000000079c5 */ /* 0x000fcc0000000000 */
[----:B------:R-:W-:Y:S03]  /*1da0*/  HGMMA.64x128x16.F32 R24, gdesc[UR12], R24, gsb0 ;  /* 0x01e000000c1879f0 */ /* 0x000fe60008000818 */
[----:B------:R-:W-:Y:S02]  /*1db0*/  WARPGROUP.DEPBAR.LE gsb0, 0x0 ;  /* 0x00008000000079c5 */ /* 0x000fe40000010000 */
[----:B------:R0:W-:Y:S02]  /*1dc0*/  @!P1 SYNCS.ARRIVE.TRANS64.RED.A1T0 RZ, [R0+URZ], RZ ;  /* 0x000000ff00ff99a7 */ /* 0x0001e4000810043f */
[----:B0-----:R-:W-:Y:S01]  /*1dd0*/  VIADDMNMX R0, R4, R9, R7, PT ;  /* 0x0000000904007246 */ /* 0x001fe20003800107 */
[----:B------:R-:W-:Y:S06]  /*1de0*/  @P2 BRA `(.L_x_857) ;  /* 0x0000000000582947 */ /* 0x000fec0003800000 */
[----:B------:R-:W-:Y:S01]  /*1df0*/  IADD3 R3, -R18, R17, R4 ;  /* 0x0000001112037210 */ /* 0x000fe20007ffe104 */
[----:B------:R-:W-:Y:S03]  /*1e00*/  BSSY B0, `(.L_x_858) ;  /* 0x0000010000007945 */ /* 0x000fe60003800000 */
        /* <DEDUP_REMOVED lines=10> */
.L_x_859:
[----:B------:R-:W-:-:S06]  /*1eb0*/  UISETP.NE.AND UP1, UPT, UR7, 0x1, UPT ;  /* 0x000000010700788c */ /* 0x000fcc000bf25270 */
[----:B------:R-:W-:-:S05]  /*1ec0*/  PLOP3.LUT P2, PT, PT, PT, UP1, 0x80, 0x0 ;  /* 0x000000000000781c */ /* 0x000fca0003f4f018 */
[----:B------:R-:W-:-:S08]  /*1ed0*/  @UP1 ULDC.64 UR10, c[0x0][0x9e8] ;  /* 0x00027a00000a1ab9 */ /* 0x000fd00000000a00 */
[----:B------:R-:W-:-:S05]  /*1ee0*/  @P2 IMAD.HI.U32 R10, R3, UR10, RZ ;  /* 0x0000000a030a2c27 */ /* 0x000fca000f8e00ff */
[----:B------:R-:W-:-:S07]  /*1ef0*/  @P2 SHF.R.U32.HI R3, RZ, UR11, R10 ;  /* 0x0000000bff032c19 */ /* 0x000fce000801160a */
.L_x_860:
[----:B------:R-:W-:Y:S05]  /*1f00*/  BSYNC B0 ;  /* 0x0000000000007941 */ /* 0x000fea0003800000 */
.L_x_858:
[----:B------:R-:W-:-:S04]  /*1f10*/  IMAD R3, R3, UR7, -R8 ;  /* 0x0000000703037c24 */ /* 0x000fc8000f8e0a08 */
[----:B------:R-:W-:-:S05]  /*1f20*/  IMAD R3, R16, -0x2, R3 ;  /* 0xfffffffe10037824 */ /* 0x000fca00078e0203 */
[----:B------:R-:W-:Y:S02]  /*1f30*/  VIMNMX R2, R2, R3, !PT ;  /* 0x0000000302027248 */ /* 0x000fe40007fe0100 */
[----:B------:R-:W-:-:S07]  /*1f40*/  VIADDMNMX R0, R3, UR7, R0, PT ;  /* 0x0000000703007c46 */ /* 0x000fce000b800100 */
.L_x_857:
        /* <DEDUP_REMOVED lines=179> */
[----:B------:R-:W-:Y:S02]  /*2a80*/  ISETP.GE.AND P6, PT, R6, 0x7a, PT ;  /* 0x0000007a0600780c */ /* 0x000fe40003fc6270 */
[----:B------:R-:W-:-:S11]  /*2a90*/  IADD3 R6, R5, 0x8, R4 ;  /* 0x0000000805067810 */ /* 0x000fd60007ffe004 */
[----:B------:R-:W-:Y:S02]  /*2aa0*/  @P6 LOP3.LUT R22, R22, 0x8000000, RZ, 0xfc, !PT ;  /* 0x0800000016166812 */ /* 0x000fe400078efcff */
[----:B------:R-:W-:-:S04]  /*2ab0*/  ISETP.GT.AND P6, PT, R2, 0x79, !P6 ;  /* 0x000000790200780c */ /* 0x000fc800077c4270 */
[----:B------:R-:W-:Y:S01]  /*2ac0*/  ISETP.LT.OR P6, PT, R0, 0x7a, P6 ;  /* 0x0000007a0000780c */ /* 0x000fe200037c1670 */
[----:B------:R-:W-:-:S03]  /*2ad0*/  VIADD R0, R4, 0x8 ;  /* 0x0000000804007836 */ /* 0x000fc60000000000 */
[----:B------:R-:W-:Y:S02]  /*2ae0*/  FSEL R85, R85, -INF , !P6 ;  /* 0xff80000055557808 */ /* 0x000fe40007000000 */
[----:B------:R-:W-:Y:S02]  /*2af0*/  PLOP3.LUT P6, PT, PT, PT, UP0, 0x40, 0x0 ;  /* 0x000000000000781c */ /* 0x000fe40003fce808 */
[----:B------:R-:W-:-:S11]  /*2b00*/  VIADDMNMX R0, R0, R9, R7, PT ;  /* 0x0000000900007246 */ /* 0x000fd60003800107 */
[----:B------:R-:W-:Y:S05]  /*2b10*/  @P6 BRA `(.L_x_861) ;  /* 0x0000000000646947 */ /* 0x000fea0003800000 */
[----:B------:R-:W-:Y:S01]  /*2b20*/  IADD3 R5, R17, 0x8, R4 ;  /* 0x0000000811057810 */ /* 0x000fe20007ffe004 */
[----:B------:R-:W-:Y:S04]  /*2b30*/  BSSY B0, `(.L_x_862) ;  /* 0x0000013000007945 */ /* 0x000fe80003800000 */
        /* <DEDUP_REMOVED lines=12> */
.L_x_863:
[----:B------:R-:W-:-:S06]  /*2c00*/  UISETP.NE.AND UP1, UPT, UR7, 0x1, UPT ;  /* 0x000000010700788c */ /* 0x000fcc000bf25270 */
[----:B------:R-:W-:-:S05]  /*2c10*/  PLOP3.LUT P6, PT, PT, PT, UP1, 0x80, 0x0 ;  /* 0x000000000000781c */ /* 0x000fca0003fcf018 */
[----:B------:R-:W-:-:S08]  /*2c20*/  @UP1 ULDC.64 UR10, c[0x0][0x9e8] ;  /* 0x00027a00000a1ab9 */ /* 0x000fd00000000a00 */
[----:B------:R-:W-:Y:S01]  /*2c30*/  @P6 IMAD.HI.U32 R2, R5, UR10, RZ ;  /* 0x0000000a05026c27 */ /* 0x000fe2000f8e00ff */
[----:B------:R-:W-:-:S13]  /*2c40*/  PLOP3.LUT P6, PT, PT, PT, UP1, 0x80, 0x0 ;  /* 0x000000000000781c */ /* 0x000fda0003fcf018 */
[----:B------:R-:W-:-:S07]  /*2c50*/  @P6 SHF.R.U32.HI R5, RZ, UR11, R2 ;  /* 0x0000000bff056c19 */ /* 0x000fce0008011602 */
.L_x_864:
[----:B------:R-:W-:Y:S05]  /*2c60*/  BSYNC B0 ;  /* 0x0000000000007941 */ /* 0x000fea0003800000 */
.L_x_862:
[----:B------:R-:W-:-:S04]  /*2c70*/  IMAD R5, R5, UR7, -R8 ;  /* 0x0000000705057c24 */ /* 0x000fc8000f8e0a08 */
[----:B------:R-:W-:-:S05]  /*2c80*/  IMAD R5, R16, -0x2, R5 ;  /* 0xfffffffe10057824 */ /* 0x000fca00078e0205 */
[----:B------:R-:W-:Y:S02]  /*2c90*/  VIMNMX R6, R6, R5, !PT ;  /* 0x0000000506067248 */ /* 0x000fe40007fe0100 */
[----:B------:R-:W-:-:S07]  /*2ca0*/  VIADDMNMX R0, R5, UR7, R0, PT ;  /* 0x0000000705007c46 */ /* 0x000fce000b800100 */
.L_x_861:
[----:B------:R-:W-:Y:S01]  /*2cb0*/  ISETP.GT.AND P2, PT, R6, 0x1, !P2 ;  /* 0x000000010600780c */ /* 0x000fe20005744270 */
[----:B------:R-:W-:Y:S01]  /*2cc0*/  ULDC UR22, c[0x0][0x988] ;  /* 0x0002620000167ab9 */ /* 0x000fe20000000800 */
[----:B------:R-:W-:Y:S02]  /*2cd0*/  LOP3.LUT P6, RZ, R22, 0x8, RZ, 0xc0, !PT ;  /* 0x0000000816ff7812 */ /* 0x000fe400078cc0ff */
        /* <DEDUP_REMOVED lines=77> */
[----:B------:R-:W0:Y:S01]  /*31b0*/  SHFL.BFLY PT, R2, R5, 0x2, 0x1f ;  /* 0x0c401f0005027f89 */ /* 0x000e2200000e0000 */
        /* <DEDUP_REMOVED lines=13> */
[----:B0-----:R-:W-:Y:S02]  /*3290*/  FMNMX.FTZ R7, R5, R2, !PT ;  /* 0x0000000205077209 */ /* 0x001fe40007810000 */
[----:B------:R-:W-:Y:S02]  /*32a0*/  FSEL R54, R54, -INF , !P2 ;  /* 0xff80000036367808 */ /* 0x000fe40005000000 */
[----:B------:R-:W-:Y:S01]  /*32b0*/  ISETP.GT.AND P2, PT, R6, 0x39, !P6 ;  /* 0x000000390600780c */ /* 0x000fe20007744270 */
[----:B------:R-:W0:Y:S01]  /*32c0*/  SHFL.BFLY PT, R2, R7, 0x1, 0x1f ;  /* 0x0c201f0007027f89 */ /* 0x000e2200000e0000 */
        /* <DEDUP_REMOVED lines=8> */
[----:B------:R-:W-:-:S04]  /*3350*/  ISETP.LT.OR P2, PT, R0, 0x41, P2 ;  /* 0x000000410000780c */ /* 0x000fc80001741670 */
[----:B------:R-:W-:Y:S02]  /*3360*/  FSEL R58, R58, -INF , !P2 ;  /* 0xff8000003a3a7808 */ /* 0x000fe40005000000 */
[----:B------:R-:W-:Y:S02]  /*3370*/  LOP3.LUT P2, RZ, R22, 0x2000, RZ, 0xc0, !PT ;  /* 0x0000200016ff7812 */ /* 0x000fe4000784c0ff */
[----:B0-----:R-:W-:Y:S02]  /*3380*/  FMNMX.FTZ R2, R7, R2, !PT ;  /* 0x0000000207027209 */ /* 0x001fe40007810000 */
[----:B------:R-:W-:-:S03]  /*3390*/  ISETP.GT.AND P2, PT, R6, 0x41, !P2 ;  /* 0x000000410600780c */ /* 0x000fc60005744270 */
[----:B------:R-:W-:Y:S01]  /*33a0*/  FMUL.FTZ R8, R2, UR22 ;  /* 0x0000001602087c20 */ /* 0x000fe20008410000 */
        /* <DEDUP_REMOVED lines=40> */
[----:B------:R-:W-:Y:S02]  /*3630*/  ISETP.GT.AND P2, PT, R6, RZ, !P6 ;  /* 0x000000ff0600720c */ /* 0x000fe40007744270 */
[----:B------:R-:W-:Y:S01]  /*3640*/  LOP3.LUT P6, RZ, R22, 0x8000000, RZ, 0xc0, !PT ;  /* 0x0800000016ff7812 */ /* 0x000fe200078cc0ff */
[--C-:B------:R-:W-:Y:S01]  /*3650*/  FFMA.FTZ R148, R3, UR22, -R8.reuse ;  /* 0x0000001603947c23 */ /* 0x100fe20008010808 */
[----:B------:R-:W-:Y:S01]  /*3660*/  ISETP.LT.OR P2, PT, R0, 0x1, P2 ;  /* 0x000000010000780c */ /* 0x000fe20001741670 */
[--C-:B------:R-:W-:Y:S01]  /*3670*/  FFMA.FTZ R3, R25, UR22, -R8.reuse ;  /* 0x0000001619037c23 */ /* 0x100fe20008010808 */
[----:B------:R-:W-:Y:S01]  /*3680*/  ISETP.GT.AND P6, PT, R6, 0x79, !P6 ;  /* 0x000000790600780c */ /* 0x000fe200077c4270 */
[--C-:B------:R-:W-:Y:S01]  /*3690*/  FFMA.FTZ R5, R29, UR22, -R8.reuse ;  /* 0x000000161d057c23 */ /* 0x100fe20008010808 */
[----:B------:R-:W-:Y:S01]  /*36a0*/  FSEL R26, R26, -INF , !P2 ;  /* 0xff8000001a1a7808 */ /* 0x000fe20005000000 */
[--C-:B------:R-:W-:Y:S01]  /*36b0*/  FFMA.FTZ R41, R41, UR22, -R8.reuse ;  /* 0x0000001629297c23 */ /* 0x100fe20008010808 */
[----:B------:R-:W-:Y:S01]  /*36c0*/  LOP3.LUT P2, RZ, R22, 0x4000000, RZ, 0xc0, !PT ;  /* 0x0400000016ff7812 */ /* 0x000fe2000784c0ff */
[--C-:B------:R-:W-:Y:S01]  /*36d0*/  FFMA.FTZ R53, R53, UR22, -R8.reuse ;  /* 0x0000001635357c23 */ /* 0x100fe20008010808 */
[----:B------:R-:W-:Y:S01]  /*36e0*/  FMNMX.FTZ R7, R26, R27, !PT ;  /* 0x0000001b1a077209 */ /* 0x000fe20007810000 */
[--C-:B------:R-:W-:Y:S01]  /*36f0*/  FFMA.FTZ R150, R28, UR22, -R8.reuse ;  /* 0x000000161c967c23 */ /* 0x100fe20008010808 */
[----:B------:R-:W-:Y:S01]  /*3700*/  ISETP.GT.AND P2, PT, R6, 0x69, !P2 ;  /* 0x000000690600780c */ /* 0x000fe20005744270 */
[----:B------:R-:W-:Y:S01]  /*3710*/  MUFU.EX2 R148, R148 ;  /* 0x0000009400947308 */ /* 0x000fe20000000800 */
[----:B------:R-:W-:Y:S01]  /*3720*/  FMNMX.FTZ R10, R30, R7, !PT ;  /* 0x000000071e0a7209 */ /* 0x000fe20007810000 */
[--C-:B------:R-:W-:Y:S01]  /*3730*/  FFMA.FTZ R144, R32, UR22, -R8.reuse ;  /* 0x0000001620907c23 */ /* 0x100fe20008010808 */
[----:B------:R-:W-:Y:S01]  /*3740*/  ISETP.LT.OR P2, PT, R0, 0x6a, P2 ;  /* 0x0000006a0000780c */ /* 0x000fe20001741670 */
[--C-:B------:R-:W-:Y:S01]  /*3750*/  FFMA.FTZ R33, R33, UR22, -R8.reuse ;  /* 0x0000001621217c23 */ /* 0x100fe20008010808 */
[----:B------:R-:W-:Y:S01]  /*3760*/  FMNMX.FTZ R7, R31, R10, !PT ;  /* 0x0000000a1f077209 */ /* 0x000fe20007810000 */
[--C-:B------:R-:W-:Y:S01]  /*3770*/  FFMA.FTZ R37, R37, UR22, -R8.reuse ;  /* 0x0000001625257c23 */ /* 0x100fe20008010808 */
[----:B------:R-:W-:Y:S01]  /*3780*/  FSEL R79, R79, -INF , !P2 ;  /* 0xff8000004f4f7808 */ /* 0x000fe20005000000 */
[----:B------:R-:W0:Y:S01]  /*3790*/  MUFU.EX2 R3, R3 ;  /* 0x0000000300037308 */ /* 0x000e220000000800 */
[----:B------:R-:W-:Y:S01]  /*37a0*/  FMNMX.FTZ R10, R34, R7, !PT ;  /* 0x00000007220a7209 */ /* 0x000fe20007810000 */
[--C-:B------:R-:W-:Y:S01]  /*37b0*/  FFMA.FTZ R45, R45, UR22, -R8.reuse ;  /* 0x000000162d2d7c23 */ /* 0x100fe20008010808 */
[----:B------:R-:W-:Y:S01]  /*37c0*/  ISETP.LT.OR P6, PT, R0, 0x7a, P6 ;  /* 0x0000007a0000780c */ /* 0x000fe200037c1670 */
[--C-:B------:R-:W-:Y:S01]  /*37d0*/  FFMA.FTZ R49, R49, UR22, -R8.reuse ;  /* 0x0000001631317c23 */ /* 0x100fe20008010808 */
[----:B------:R-:W-:Y:S01]  /*37e0*/  FMNMX.FTZ R9, R35, R10, !PT ;  /* 0x0000000a23097209 */ /* 0x000fe20007810000 */
[--C-:B------:R-:W-:Y:S01]  /*37f0*/  FFMA.FTZ R146, R36, UR22, -R8.reuse ;  /* 0x0000001624927c23 */ /* 0x100fe20008010808 */
[----:B------:R-:W-:Y:S01]  /*3800*/  FSEL R87, R87, -INF , !P6 ;  /* 0xff80000057577808 */ /* 0x000fe20007000000 */
[----:B------:R-:W1:Y:S01]  /*3810*/  MUFU.EX2 R150, R150 ;  /* 0x0000009600967308 */ /* 0x000e620000000800 */
[----:B------:R-:W-:Y:S01]  /*3820*/  FMNMX.FTZ R10, R38, R9, !PT ;  /* 0x00000009260a7209 */ /* 0x000fe20007810000 */
[--C-:B------:R-:W-:Y:S01]  /*3830*/  FFMA.FTZ R140, R40, UR22, -R8.reuse ;  /* 0x00000016288c7c23 */ /* 0x100fe20008010808 */
[--C-:B------:R-:W-:Y:S01]  /*3840*/  FFMA.FTZ R142, R44, UR22, -R8.reuse ;  /* 0x000000162c8e7c23 */ /* 0x100fe20008010808 */
[--C-:B------:R-:W-:Y:S01]  /*3850*/  FFMA.FTZ R136, R48, UR22, -R8.reuse ;  /* 0x0000001630887c23 */ /* 0x100fe20008010808 */
[----:B------:R-:W-:Y:S01]  /*3860*/  FMNMX.FTZ R9, R39, R10, !PT ;  /* 0x0000000a27097209 */ /* 0x000fe20007810000 */
[--C-:B------:R-:W-:Y:S01]  /*3870*/  FFMA.FTZ R138, R52, UR22, -R8.reuse ;  /* 0x00000016348a7c23 */ /* 0x100fe20008010808 */
[--C-:B------:R-:W-:Y:S01]  /*3880*/  FFMA.FTZ R132, R56, UR22, -R8.reuse ;  /* 0x0000001638847c23 */ /* 0x100fe20008010808 */
[----:B------:R-:W2:Y:S01]  /*3890*/  MUFU.EX2 R5, R5 ;  /* 0x0000000500057308 */ /* 0x000ea20000000800 */
        /* <DEDUP_REMOVED lines=9> */
[--C-:B------:R-:W-:Y:S01]  /*3930*/  FFMA.FTZ R126, R76, UR22, -R8.reuse ;  /* 0x000000164c7e7c23 */ /* 0x100fe20008010808 */
[--C-:B------:R-:W-:Y:S01]  /*3940*/  FFMA.FTZ R120, R80, UR22, -R8.reuse ;  /* 0x0000001650787c23 */ /* 0x100fe20008010808 */
[----:B------:R-:W-:Y:S01]  /*3950*/  FFMA.FTZ R122, R84, UR22, -R8 ;  /* 0x00000016547a7c23 */ /* 0x000fe20008010808 */
[----:B------:R-:W-:-:S03]  /*3960*/  FMNMX.FTZ R11, R47, R10, !PT ;  /* 0x0000000a2f0b7209 */ /* 0x000fc60007810000 */
[----:B------:R4:W5:Y:S01]  /*3970*/  MUFU.EX2 R7, R33 ;  /* 0x0000002100077308 */ /* 0x0009620000000800 */
[----:B------:R-:W-:-:S04]  /*3980*/  FMNMX.FTZ R10, R50, R11, !PT ;  /* 0x0000000b320a7209 */ /* 0x000fc80007810000 */
[----:B------:R-:W-:-:S03]  /*3990*/  FMNMX.FTZ R13, R51, R10, !PT ;  /* 0x0000000a330d7209 */ /* 0x000fc60007810000 */
[----:B------:R-:W-:Y:S01]  /*39a0*/  MUFU.EX2 R11, R41 ;  /* 0x00000029000b7308 */ /* 0x000fe20000000800 */
[----:B------:R-:W-:Y:S01]  /*39b0*/  FMNMX.FTZ R10, R54, R13, !PT ;  /* 0x0000000d360a7209 */ /* 0x000fe20007810000 */
[----:B----4-:R-:W-:-:S03]  /*39c0*/  FFMA.FTZ R33, R65, UR22, -R8 ;  /* 0x0000001641217c23 */ /* 0x010fc60008010808 */
[----:B------:R-:W-:-:S03]  /*39d0*/  FMNMX.FTZ R13, R55, R10, !PT ;  /* 0x0000000a370d7209 */ /* 0x000fc60007810000 */
[----:B------:R4:W-:Y:S01]  /*39e0*/  MUFU.EX2 R9, R37 ;  /* 0x0000002500097308 */ /* 0x0009e20000000800 */
[----:B------:R-:W-:-:S04]  /*39f0*/  FMNMX.FTZ R10, R58, R13, !PT ;  /* 0x0000000d3a0a7209 */ /* 0x000fc80007810000 */
[----:B------:R-:W-:-:S03]  /*3a00*/  FMNMX.FTZ R15, R59, R10, !PT ;  /* 0x0000000a3b0f7209 */ /* 0x000fc60007810000 */
[----:B------:R0:W-:Y:S01]  /*3a10*/  MUFU.EX2 R13, R45 ;  /* 0x0000002d000d7308 */ /* 0x0001e20000000800 */
[----:B------:R-:W-:Y:S01]  /*3a20*/  FMNMX.FTZ R10, R62, R15, !PT ;  /* 0x0000000f3e0a7209 */ /* 0x000fe20007810000 */
[----:B----4-:R-:W-:-:S03]  /*3a30*/  FFMA.FTZ R37, R69, UR22, -R8 ;  /* 0x0000001645257c23 */ /* 0x010fc60008010808 */
[----:B------:R-:W-:-:S03]  /*3a40*/  FMNMX.FTZ R15, R63, R10, !PT ;  /* 0x0000000a3f0f7209 */ /* 0x000fc60007810000 */
[----:B------:R-:W4:Y:S01]  /*3a50*/  MUFU.EX2 R146, R146 ;  /* 0x0000009200927308 */ /* 0x000f220000000800 */
[----:B------:R-:W-:Y:S01]  /*3a60*/  FMNMX.FTZ R10, R66, R15, !PT ;  /* 0x0000000f420a7209 */ /* 0x000fe20007810000 */
[----:B0-----:R-:W-:-:S03]  /*3a70*/  FFMA.FTZ R45, R77, UR22, -R8 ;  /* 0x000000164d2d7c23 */ /* 0x001fc60008010808 */
[----:B------:R-:W-:-:S03]  /*3a80*/  FMNMX.FTZ R21, R67, R10, !PT ;  /* 0x0000000a43157209 */ /* 0x000fc60007810000 */
[----:B------:R0:W-:Y:S01]  /*3a90*/  MUFU.EX2 R15, R49 ;  /* 0x00000031000f7308 */ /* 0x0001e20000000800 */
[----:B------:R-:W-:-:S04]  /*3aa0*/  FMNMX.FTZ R10, R70, R21, !PT ;  /* 0x00000015460a7209 */ /* 0x000fc80007810000 */
        /* <DEDUP_REMOVED lines=21> */
[----:B------:R-:W-:-:S04]  /*3c00*/  FFMA.FTZ R41, R73, UR22, -R8 ;  /* 0x0000001649297c23 */ /* 0x000fc80008010808 */
[----:B0-----:R-:W0:Y:S02]  /*3c10*/  SHFL.BFLY PT, R53, R6, 0x1, 0x1f ;  /* 0x0c201f0006357f89 */ /* 0x001e2400000e0000 */
[----:B------:R-:W-:Y:S08]  /*3c20*/  MUFU.EX2 R29, R29 ;  /* 0x0000001d001d7308 */ /* 0x000ff00000000800 */
[----:B------:R-:W-:Y:S08]  /*3c30*/  MUFU.EX2 R128, R128 ;  /* 0x0000008000807308 */ /* 0x000ff00000000800 */
[----:B------:R-:W-:Y:S01]  /*3c40*/  MUFU.EX2 R33, R33 ;  /* 0x0000002100217308 */ /* 0x000fe20000000800 */
[----:B0-----:R-:W-:Y:S01]  /*3c50*/  FMNMX.FTZ R0, R6, R53, !PT ;  /* 0x0000003506007209 */ /* 0x001fe20007810000 */
[----:B------:R-:W-:-:S06]  /*3c60*/  FFMA.FTZ R53, R85, UR22, -R8 ;  /* 0x0000001655357c23 */ /* 0x000fcc0008010808 */
[----:B------:R-:W-:Y:S01]  /*3c70*/  MUFU.EX2 R130, R130 ;  /* 0x0000008200827308 */ /* 0x000fe20000000800 */
[C---:B------:R-:W-:Y:S01]  /*3c80*/  FSETP.NEU.FTZ.AND P2, PT, R0.reuse, -INF , PT ;  /* 0xff8000000000780b */ /* 0x040fe20003f5d000 */
[----:B------:R-:W-:-:S05]  /*3c90*/  FMUL.FTZ R6, R0, UR22 ;  /* 0x0000001600067c20 */ /* 0x000fca0008410000 */
[----:B------:R-:W-:Y:S01]  /*3ca0*/  FSEL R6, R6, RZ, P2 ;  /* 0x000000ff06067208 */ /* 0x000fe20001000000 */
[----:B------:R-:W-:Y:S01]  /*3cb0*/  MUFU.EX2 R37, R37 ;  /* 0x0000002500257308 */ /* 0x000fe20000000800 */
[----:B------:R-:W-:-:S03]  /*3cc0*/  PLOP3.LUT P2, PT, PT, PT, UP0, 0x40, 0x0 ;  /* 0x000000000000781c */ /* 0x000fc60003f4e808 */
[--C-:B------:R-:W-:Y:S01]  /*3cd0*/  FFMA.FTZ R8, R27, UR22, -R6.reuse ;  /* 0x000000161b087c23 */ /* 0x100fe20008010806 */
[----:B------:R-:W-:Y:S01]  /*3ce0*/  FADD.FTZ R27, R148, R3 ;  /* 0x00000003941b7221 */ /* 0x000fe20000010000 */
[--C-:B------:R-:W-:Y:S01]  /*3cf0*/  FFMA.FTZ R149, R26, UR22, -R6.reuse ;  /* 0x000000161a957c23 */ /* 0x100fe20008010806 */
[--C-:B------:R-:W-:Y:S01]  /*3d00*/  FFMA.FTZ R151, R30, UR22, -R6.reuse ;  /* 0x000000161e977c23 */ /* 0x100fe20008010806 */
[--C-:B------:R-:W-:Y:S01]  /*3d10*/  FFMA.FTZ R10, R31, UR22, -R6.reuse ;  /* 0x000000161f0a7c23 */ /* 0x100fe20008010806 */
[----:B------:R-:W-:Y:S01]  /*3d20*/  FADD.FTZ R30, R150, R27 ;  /* 0x0000001b961e7221 */ /* 0x000fe20000010000 */
[----:B------:R-:W-:Y:S01]  /*3d30*/  MUFU.EX2 R8, R8 ;  /* 0x0000000800087308 */ /* 0x000fe20000000800 */
[--C-:B------:R-:W-:Y:S01]  /*3d40*/  FFMA.FTZ R145, R34, UR22, -R6.reuse ;  /* 0x0000001622917c23 */ /* 0x100fe20008010806 */
[----:B------:R-:W-:Y:S01]  /*3d50*/  FFMA.FTZ R12, R35, UR22, -R6 ;  /* 0x00000016230c7c23 */ /* 0x000fe20008010806 */
[----:B--2---:R-:W-:Y:S01]  /*3d60*/  FADD.FTZ R27, R5, R30 ;  /* 0x0000001e051b7221 */ /* 0x004fe20000010000 */
[--C-:B------:R-:W-:Y:S01]  /*3d70*/  FFMA.FTZ R147, R38, UR22, -R6.reuse ;  /* 0x0000001626937c23 */ /* 0x100fe20008010806 */
[--C-:B------:R-:W-:Y:S01]  /*3d80*/  FFMA.FTZ R14, R39, UR22, -R6.reuse ;  /* 0x00000016270e7c23 */ /* 0x100fe20008010806 */
[--C-:B------:R-:W-:Y:S01]  /*3d90*/  FFMA.FTZ R141, R42, UR22, -R6.reuse ;  /* 0x000000162a8d7c23 */ /* 0x100fe20008010806 */
[----:B---3--:R-:W-:Y:S01]  /*3da0*/  FADD.FTZ R30, R144, R27 ;  /* 0x0000001b901e7221 */ /* 0x008fe20000010000 */
[----:B------:R-:W0:Y:S01]  /*3db0*/  MUFU.EX2 R149, R149 ;  /* 0x0000009500957308 */ /* 0x000e220000000800 */
[--C-:B------:R-:W-:Y:S01]  /*3dc0*/  FFMA.FTZ R20, R43, UR22, -R6.reuse ;  /* 0x000000162b147c23 */ /* 0x100fe20008010806 */
[----:B------:R-:W-:Y:S01]  /*3dd0*/  FFMA.FTZ R143, R46, UR22, -R6 ;  /* 0x000000162e8f7c23 */ /* 0x000fe20008010806 */
[----:B-----5:R-:W-:Y:S01]  /*3de0*/  FADD.FTZ R27, R7, R30 ;  /* 0x0000001e071b7221 */ /* 0x020fe20000010000 */
[--C-:B------:R-:W-:Y:S01]  /*3df0*/  FFMA.FTZ R24, R47, UR22, -R6.reuse ;  /* 0x000000162f187c23 */ /* 0x100fe20008010806 */
[--C-:B------:R-:W-:Y:S01]  /*3e00*/  FFMA.FTZ R137, R50, UR22, -R6.reuse ;  /* 0x0000001632897c23 */ /* 0x100fe20008010806 */
[--C-:B------:R-:W-:Y:S01]  /*3e10*/  FFMA.FTZ R26, R51, UR22, -R6.reuse ;  /* 0x00000016331a7c23 */ /* 0x100fe20008010806 */
[----:B----4-:R-:W-:Y:S01]  /*3e20*/  FADD.FTZ R32, R146, R27 ;  /* 0x0000001b92207221 */ /* 0x010fe20000010000 */
[----:B------:R-:W1:Y:S01]  /*3e30*/  MUFU.EX2 R151, R151 ;  /* 0x0000009700977308 */ /* 0x000e620000000800 */
[--C-:B------:R-:W-:Y:S01]  /*3e40*/  FFMA.FTZ R139, R54, UR22, -R6.reuse ;  /* 0x00000016368b7c23 */ /* 0x100fe20008010806 */
[----:B------:R-:W-:Y:S01]  /*3e50*/  FFMA.FTZ R28, R55, UR22, -R6 ;  /* 0x00000016371c7c23 */ /* 0x000fe20008010806 */
[----:B------:R-:W-:Y:S01]  /*3e60*/  FADD.FTZ R27, R9, R32 ;  /* 0x00000020091b7221 */ /* 0x000fe20000010000 */
[--C-:B------:R-:W-:Y:S01]  /*3e70*/  FFMA.FTZ R133, R58, UR22, -R6.reuse ;  /* 0x000000163a857c23 */ /* 0x100fe20008010806 */
[--C-:B------:R-:W-:Y:S01]  /*3e80*/  FFMA.FTZ R30, R59, UR22, -R6.reuse ;  /* 0x000000163b1e7c23 */ /* 0x100fe20008010806 */
[----:B------:R-:W-:Y:S01]  /*3e90*/  FFMA.FTZ R135, R62, UR22, -R6 ;  /* 0x000000163e877c23 */ /* 0x000fe20008010806 */
[----:B------:R-:W-:Y:S01]  /*3ea0*/  FADD.FTZ R32, R140, R27 ;  /* 0x0000001b8c207221 */ /* 0x000fe20000010000 */
[----:B------:R-:W2:Y:S01]  /*3eb0*/  MUFU.EX2 R10, R10 ;  /* 0x0000000a000a7308 */ /* 0x000ea20000000800 */
[----:B0-----:R-:W-:Y:S01]  /*3ec0*/  FADD.FTZ R34, R149, R8 ;  /* 0x0000000895227221 */ /* 0x001fe20000010000 */
[----:B------:R-:W-:Y:S01]  /*3ed0*/  FFMA.FTZ R129, R66, UR22, -R6 ;  /* 0x0000001642817c23 */ /* 0x000fe20008010806 */
[----:B------:R-:W-:Y:S01]  /*3ee0*/  FADD.FTZ R31, R11, R32 ;  /* 0x000000200b1f7221 */ /* 0x000fe20000010000 */
[--C-:B------:R-:W-:Y:S01]  /*3ef0*/  FFMA.FTZ R32, R63, UR22, -R6.reuse ;  /* 0x000000163f207c23 */ /* 0x100fe20008010806 */
[--C-:B------:R-:W-:Y:S01]  /*3f00*/  FFMA.FTZ R131, R70, UR22, -R6.reuse ;  /* 0x0000001646837c23 */ /* 0x100fe20008010806 */
[----:B------:R-:W-:Y:S01]  /*3f10*/  FFMA.FTZ R74, R74, UR22, -R6 ;  /* 0x000000164a4a7c23 */ /* 0x000fe20008010806 */
[----:B------:R-:W-:Y:S01]  /*3f20*/  FADD.FTZ R36, R142, R31 ;  /* 0x0000001f8e247221 */ /* 0x000fe20000010000 */
[----:B------:R-:W0:Y:S01]  /*3f30*/  MUFU.EX2 R145, R145 ;  /* 0x0000009100917308 */ /* 0x000e220000000800 */
[----:B-1----:R-:W-:Y:S01]  /*3f40*/  FADD.FTZ R27, R151, R34 ;  /* 0x00000022971b7221 */ /* 0x002fe20000010000 */
[----:B------:R-:W-:Y:S01]  /*3f50*/  FFMA.FTZ R75, R75, UR22, -R6 ;  /* 0x000000164b4b7c23 */ /* 0x000fe20008010806 */
[----:B------:R-:W-:Y:S01]  /*3f60*/  FADD.FTZ R31, R13, R36 ;  /* 0x000000240d1f7221 */ /* 0x000fe20000010000 */
[--C-:B------:R-:W-:Y:S01]  /*3f70*/  FFMA.FTZ R78, R78, UR22, -R6.reuse ;  /* 0x000000164e4e7c23 */ /* 0x100fe20008010806 */
[--C-:B------:R-:W-:Y:S01]  /*3f80*/  FFMA.FTZ R79, R79, UR22, -R6.reuse ;  /* 0x000000164f4f7c23 */ /* 0x100fe20008010806 */
[--C-:B------:R-:W-:Y:S01]  /*3f90*/  FFMA.FTZ R82, R82, UR22, -R6.reuse ;  /* 0x0000001652527c23 */ /* 0x100fe20008010806 */
[--C-:B------:R-:W-:Y:S01]  /*3fa0*/  FFMA.FTZ R83, R83, UR22, -R6.reuse ;  /* 0x0000001653537c23 */ /* 0x100fe20008010806 */
[----:B------:R-:W1:Y:S01]  /*3fb0*/  MUFU.EX2 R12, R12 ;  /* 0x0000000c000c7308 */ /* 0x000e620000000800 */
[----:B--2---:R-:W-:Y:S01]  /*3fc0*/  FADD.FTZ R34, R10, R27 ;  /* 0x0000001b0a227221 */ /* 0x004fe20000010000 */
[--C-:B------:R-:W-:Y:S01]  /*3fd0*/  FFMA.FTZ R86, R86, UR22, -R6.reuse ;  /* 0x0000001656567c23 */ /* 0x100fe20008010806 */
[----:B------:R-:W-:Y:S01]  /*3fe0*/  FFMA.FTZ R87, R87, UR22, -R6 ;  /* 0x0000001657577c23 */ /* 0x000fe20008010806 */
[----:B------:R-:W-:-:S02]  /*3ff0*/  F2FP.F16.F32.PACK_AB R148, R3, R148 ;  /* 0x000000940394723e */ /* 0x000fc400000000ff */
[----:B------:R-:W-:Y:S02]  /*4000*/  F2FP.F16.F32.PACK_AB R150, R5, R150 ;  /* 0x000000960596723e */ /* 0x000fe400000000ff */
[----:B------:R-:W2:Y:S01]  /*4010*/  MUFU.EX2 R147, R147 ;  /* 0x0000009300937308 */ /* 0x000ea20000000800 */
[----:B0-----:R-:W-:Y:S01]  /*4020*/  FADD.FTZ R27, R145, R34 ;  /* 0x00000022911b7221 */ /* 0x001fe20000010000 */
[----:B------:R-:W-:Y:S01]  /*4030*/  FADD.FTZ R34, R136, R31 ;  /* 0x0000001f88227221 */ /* 0x000fe20000010000 */
[----:B------:R-:W-:Y:S02]  /*4040*/  F2FP.F16.F32.PACK_AB R149, R8, R149 ;  /* 0x000000950895723e */ /* 0x000fe400000000ff */
[----:B------:R-:W-:Y:S01]  /*4050*/  F2FP.F16.F32.PACK_AB R144, R7, R144 ;  /* 0x000000900790723e */ /* 0x000fe200000000ff */
[----:B------:R-:W-:Y:S01]  /*4060*/  FADD.FTZ R31, R15, R34 ;  /* 0x000000220f1f7221 */ /* 0x000fe20000010000 */
[----:B------:R-:W-:Y:S01]  /*4070*/  FFMA.FTZ R34, R67, UR22, -R6 ;  /* 0x0000001643227c23 */ /* 0x000fe20008010806 */
[----:B------:R-:W0:Y:S01]  /*4080*/  MUFU.EX2 R14, R14 ;  /* 0x0000000e000e7308 */ /* 0x000e220000000800 */
[----:B-1----:R-:W-:Y:S01]  /*4090*/  FADD.FTZ R36, R12, R27 ;  /* 0x0000001b0c247221 */ /* 0x002fe20000010000 */
[----:B------:R-:W-:-:S02]  /*40a0*/  F2FP.F16.F32.PACK_AB R146, R9, R146 ;  /* 0x000000920992723e */ /* 0x000fc400000000ff */
[----:B------:R-:W-:Y:S02]  /*40b0*/  F2FP.F16.F32.PACK_AB R140, R11, R140 ;  /* 0x0000008c0b8c723e */ /* 0x000fe400000000ff */
[----:B------:R-:W-:Y:S02]  /*40c0*/  F2FP.F16.F32.PACK_AB R142, R13, R142 ;  /* 0x0000008e0d8e723e */ /* 0x000fe400000000ff */
[----:B------:R-:W1:Y:S01]  /*40d0*/  MUFU.EX2 R141, R141 ;  /* 0x0000008d008d7308 */ /* 0x000e620000000800 */
[----:B--2---:R-:W-:Y:S01]  /*40e0*/  FADD.FTZ R27, R147, R36 ;  /* 0x00000024931b7221 */ /* 0x004fe20000010000 */
[----:B------:R-:W-:Y:S01]  /*40f0*/  FADD.FTZ R36, R138, R31 ;  /* 0x0000001f8a247221 */ /* 0x000fe20000010000 */
[----:B------:R-:W-:Y:S02]  /*4100*/  F2FP.F16.F32.PACK_AB R136, R15, R136 ;  /* 0x000000880f88723e */ /* 0x000fe400000000ff */
[C---:B------:R-:W-:Y:S01]  /*4110*/  F2FP.F16.F32.PACK_AB R138, R21.reuse, R138 ;  /* 0x0000008a158a723e */ /* 0x040fe200000000ff */
[----:B------:R-:W-:Y:S01]  /*4120*/  FADD.FTZ R31, R21, R36 ;  /* 0x00000024151f7221 */ /* 0x000fe20000010000 */
[----:B------:R-:W-:Y:S01]  /*4130*/  FFMA.FTZ R36, R71, UR22, -R6 ;  /* 0x0000001647247c23 */ /* 0x000fe20008010806 */
[----:B------:R-:W2:Y:S01]  /*4140*/  MUFU.EX2 R20, R20 ;  /* 0x0000001400147308 */ /* 0x000ea20000000800 */
[----:B0-----:R-:W-:Y:S01]  /*4150*/  FADD.FTZ R38, R14, R27 ;  /* 0x0000001b0e267221 */ /* 0x001fe20000010000 */
[----:B------:R-:W-:Y:S01]  /*4160*/  FADD.FTZ R40, R132, R31 ;  /* 0x0000001f84287221 */ /* 0x000fe20000010000 */
[----:B------:R-:W-:-:S02]  /*4170*/  F2FP.F16.F32.PACK_AB R132, R25, R132 ;  /* 0x000000841984723e */ /* 0x000fc400000000ff */
[----:B------:R-:W-:Y:S01]  /*4180*/  F2FP.F16.F32.PACK_AB R151, R10, R151 ;  /* 0x000000970a97723e */ /* 0x000fe200000000ff */
[----:B------:R-:W-:Y:S01]  /*4190*/  FADD.FTZ R31, R25, R40 ;  /* 0x00000028191f7221 */ /* 0x000fe20000010000 */
[----:B------:R-:W-:Y:S01]  /*41a0*/  F2FP.F16.F32.PACK_AB R145, R12, R145 ;  /* 0x000000910c91723e */ /* 0x000fe200000000ff */
[----:B------:R-:W0:Y:S01]  /*41b0*/  MUFU.EX2 R143, R143 ;  /* 0x0000008f008f7308 */ /* 0x000e220000000800 */
[----:B-1----:R-:W-:Y:S01]  /*41c0*/  FADD.FTZ R27, R141, R38 ;  /* 0x000000268d1b7221 */ /* 0x002fe20000010000 */
[----:B------:R-:W-:Y:S01]  /*41d0*/  FADD.FTZ R40, R134, R31 ;  /* 0x0000001f86287221 */ /* 0x000fe20000010000 */
[C---:B------:R-:W-:Y:S02]  /*41e0*/  F2FP.F16.F32.PACK_AB R134, R29.reuse, R134 ;  /* 0x000000861d86723e */ /* 0x040fe400000000ff */
[----:B------:R-:W-:Y:S01]  /*41f0*/  F2FP.F16.F32.PACK_AB R147, R14, R147 ;  /* 0x000000930e93723e */ /* 0x000fe200000000ff */
[----:B------:R-:W-:Y:S01]  /*4200*/  FADD.FTZ R31, R29, R40 ;  /* 0x000000281d1f7221 */ /* 0x000fe20000010000 */
[----:B------:R-:W-:Y:S01]  /*4210*/  IMAD.IADD R40, R17, 0x1, -R18 ;  /* 0x0000000111287824 */ /* 0x000fe200078e0a12 */
[----:B------:R-:W1:Y:S01]  /*4220*/  MUFU.EX2 R24, R24 ;  /* 0x0000001800187308 */ /* 0x000e620000000800 */
[C---:B--2---:R-:W-:Y:S01]  /*4230*/  FADD.FTZ R38, R20.reuse, R27 ;  /* 0x0000001b14267221 */ /* 0x044fe20000010000 */
[----:B------:R-:W-:Y:S01]  /*4240*/  F2FP.F16.F32.PACK_AB R141, R20, R141 ;  /* 0x0000008d148d723e */ /* 0x000fe200000000ff */
[----:B------:R-:W-:-:S05]  /*4250*/  IMAD R40, R153, 0xc0, R40 ;  /* 0x000000c099287824 */ /* 0x000fca00078e0228 */
[----:B------:R-:W2:Y:S01]  /*4260*/  MUFU.EX2 R137, R137 ;  /* 0x0000008900897308 */ /* 0x000ea20000000800 */
[----:B0-----:R-:W-:Y:S01]  /*4270*/  FADD.FTZ R27, R143, R38 ;  /* 0x000000268f1b7221 */ /* 0x001fe20000010000 */
[----:B------:R-:W-:-:S06]  /*4280*/  R2UR UR10, R40 ;  /* 0x00000000280a72ca */ /* 0x000fcc00000e0000 */
[----:B------:R-:W0:Y:S01]  /*4290*/  MUFU.EX2 R26, R26 ;  /* 0x0000001a001a7308 */ /* 0x000e220000000800 */
[C---:B-1----:R-:W-:Y:S01]  /*42a0*/  FADD.FTZ R38, R24.reuse, R27 ;  /* 0x0000001b18267221 */ /* 0x042fe20000010000 */
[----:B------:R-:W-:-:S05]  /*42b0*/  F2FP.F16.F32.PACK_AB R143, R24, R143 ;  /* 0x0000008f188f723e */ /* 0x000fca00000000ff */
[----:B------:R-:W-:Y:S01]  /*42c0*/  UIADD3 UR6, UR10, UR6, URZ ;  /* 0x000000060a067290 */ /* 0x000fe2000fffe03f */
[----:B------:R-:W1:Y:S01]  /*42d0*/  MUFU.EX2 R139, R139 ;  /* 0x0000008b008b7308 */ /* 0x000e620000000800 */
[----:B--2---:R-:W-:Y:S01]  /*42e0*/  FADD.FTZ R27, R137, R38 ;  /* 0x00000026891b7221 */ /* 0x004fe20000010000 */
[----:B------:R-:W-:Y:S01]  /*42f0*/  FADD.FTZ R38, R128, R31 ;  /* 0x0000001f80267221 */ /* 0x000fe20000010000 */
[----:B------:R-:W-:-:S05]  /*4300*/  F2FP.F16.F32.PACK_AB R128, R33, R128 ;  /* 0x000000802180723e */ /* 0x000fca00000000ff */
[----:B------:R-:W2:Y:S01]  /*4310*/  MUFU.EX2 R28, R28 ;  /* 0x0000001c001c7308 */ /* 0x000ea20000000800 */
[C---:B0-----:R-:W-:Y:S01]  /*4320*/  FADD.FTZ R6, R26.reuse, R27 ;  /* 0x0000001b1a067221 */ /* 0x041fe20000010000 */
[----:B------:R-:W-:Y:S01]  /*4330*/  FADD.FTZ R27, R33, R38 ;  /* 0x00000026211b7221 */ /* 0x000fe20000010000 */
[----:B------:R-:W-:-:S03]  /*4340*/  F2FP.F16.F32.PACK_AB R137, R26, R137 ;  /* 0x000000891a89723e */ /* 0x000fc600000000ff */
[----:B------:R-:W-:Y:S01]  /*4350*/  FADD.FTZ R38, R130, R27 ;  /* 0x0000001b82267221 */ /* 0x000fe20000010000 */
[----:B------:R-:W-:Y:S01]  /*4360*/  F2FP.F16.F32.PACK_AB R130, R37, R130 ;  /* 0x000000822582723e */ /* 0x000fe200000000ff */
[----:B------:R-:W0:Y:S01]  /*4370*/  MUFU.EX2 R133, R133 ;  /* 0x0000008500857308 */ /* 0x000e220000000800 */
[----:B-1----:R-:W-:Y:S01]  /*4380*/  FADD.FTZ R3, R139, R6 ;  /* 0x000000068b037221 */ /* 0x002fe20000010000 */
[----:B------:R-:W-:-:S06]  /*4390*/  FADD.FTZ R5, R37, R38 ;  /* 0x0000002625057221 */ /* 0x000fcc0000010000 */
[----:B------:R-:W1:Y:S01]  /*43a0*/  MUFU.EX2 R30, R30 ;  /* 0x0000001e001e7308 */ /* 0x000e620000000800 */
[C---:B--2---:R-:W-:Y:S01]  /*43b0*/  FADD.FTZ R6, R28.reuse, R3 ;  /* 0x000000031c067221 */ /* 0x044fe20000010000 */
[----:B------:R-:W-:-:S06]  /*43c0*/  F2FP.F16.F32.PACK_AB R139, R28, R139 ;  /* 0x0000008b1c8b723e */ /* 0x000fcc00000000ff */
[----:B------:R-:W2:Y:S01]  /*43d0*/  MUFU.EX2 R135, R135 ;  /* 0x0000008700877308 */ /* 0x000ea20000000800 */
[----:B0-----:R-:W-:-:S07]  /*43e0*/  FADD.FTZ R3, R133, R6 ;  /* 0x0000000685037221 */ /* 0x001fce0000010000 */
[----:B------:R-:W0:Y:S01]  /*43f0*/  MUFU.EX2 R124, R124 ;  /* 0x0000007c007c7308 */ /* 0x000e220000000800 */
[C---:B-1----:R-:W-:Y:S01]  /*4400*/  FADD.FTZ R6, R30.reuse, R3 ;  /* 0x000000031e067221 */ /* 0x042fe20000010000 */
[----:B------:R-:W-:-:S06]  /*4410*/  F2FP.F16.F32.PACK_AB R133, R30, R133 ;  /* 0x000000851e85723e */ /* 0x000fcc00000000ff */
[----:B------:R-:W1:Y:S01]  /*4420*/  MUFU.EX2 R32, R32 ;  /* 0x0000002000207308 */ /* 0x000e620000000800 */
[----:B--2---:R-:W-:-:S07]  /*4430*/  FADD.FTZ R3, R135, R6 ;  /* 0x0000000687037221 */ /* 0x004fce0000010000 */
[----:B------:R-:W2:Y:S01]  /*4440*/  MUFU.EX2 R41, R41 ;  /* 0x0000002900297308 */ /* 0x000ea20000000800 */
[----:B0-----:R-:W-:-:S07]  /*4450*/  FADD.FTZ R38, R124, R5 ;  /* 0x000000057c267221 */ /* 0x001fce0000010000 */
[----:B------:R-:W0:Y:S01]  /*4460*/  MUFU.EX2 R129, R129 ;  /* 0x0000008100817308 */ /* 0x000e220000000800 */
[C---:B-1----:R-:W-:Y:S01]  /*4470*/  FADD.FTZ R6, R32.reuse, R3 ;  /* 0x0000000320067221 */ /* 0x042fe20000010000 */
[----:B------:R-:W-:-:S06]  /*4480*/  F2FP.F16.F32.PACK_AB R135, R32, R135 ;  /* 0x000000872087723e */ /* 0x000fcc00000000ff */
[----:B------:R-:W1:Y:S01]  /*4490*/  MUFU.EX2 R126, R126 ;  /* 0x0000007e007e7308 */ /* 0x000e620000000800 */
[C---:B--2---:R-:W-:Y:S01]  /*44a0*/  FADD.FTZ R5, R41.reuse, R38 ;  /* 0x0000002629057221 */ /* 0x044fe20000010000 */
[----:B------:R-:W-:-:S06]  /*44b0*/  F2FP.F16.F32.PACK_AB R124, R41, R124 ;  /* 0x0000007c297c723e */ /* 0x000fcc00000000ff */
[----:B------:R-:W2:Y:S01]  /*44c0*/  MUFU.EX2 R34, R34 ;  /* 0x0000002200227308 */ /* 0x000ea20000000800 */
[----:B0-----:R-:W-:-:S07]  /*44d0*/  FADD.FTZ R3, R129, R6 ;  /* 0x0000000681037221 */ /* 0x001fce0000010000 */
[----:B------:R-:W0:Y:S01]  /*44e0*/  MUFU.EX2 R45, R45 ;  /* 0x0000002d002d7308 */ /* 0x000e220000000800 */
[----:B-1----:R-:W-:-:S07]  /*44f0*/  FADD.FTZ R38, R126, R5 ;  /* 0x000000057e267221 */ /* 0x002fce0000010000 */
[----:B------:R-:W1:Y:S01]  /*4500*/  MUFU.EX2 R131, R131 ;  /* 0x0000008300837308 */ /* 0x000e620000000800 */
[C---:B--2---:R-:W-:Y:S01]  /*4510*/  FADD.FTZ R6, R34.reuse, R3 ;  /* 0x0000000322067221 */ /* 0x044fe20000010000 */
[----:B------:R-:W-:-:S06]  /*4520*/  F2FP.F16.F32.PACK_AB R129, R34, R129 ;  /* 0x000000812281723e */ /* 0x000fcc00000000ff */
[----:B------:R-:W2:Y:S01]  /*4530*/  MUFU.EX2 R120, R120 ;  /* 0x0000007800787308 */ /* 0x000ea20000000800 */
[C---:B0-----:R-:W-:Y:S01]  /*4540*/  FADD.FTZ R5, R45.reuse, R38 ;  /* 0x000000262d057221 */ /* 0x041fe20000010000 */
[----:B------:R-:W-:-:S06]  /*4550*/  F2FP.F16.F32.PACK_AB R126, R45, R126 ;  /* 0x0000007e2d7e723e */ /* 0x000fcc00000000ff */
[----:B------:R-:W0:Y:S01]  /*4560*/  MUFU.EX2 R36, R36 ;  /* 0x0000002400247308 */ /* 0x000e220000000800 */
[----:B-1----:R-:W-:-:S07]  /*4570*/  FADD.FTZ R3, R131, R6 ;  /* 0x0000000683037221 */ /* 0x002fce0000010000 */
[----:B------:R-:W1:Y:S01]  /*4580*/  MUFU.EX2 R49, R49 ;  /* 0x0000003100317308 */ /* 0x000e620000000800 */
[----:B--2---:R-:W-:-:S07]  /*4590*/  FADD.FTZ R38, R120, R5 ;  /* 0x0000000578267221 */ /* 0x004fce0000010000 */
[----:B------:R-:W2:Y:S01]  /*45a0*/  MUFU.EX2 R74, R74 ;  /* 0x0000004a004a7308 */ /* 0x000ea20000000800 */
[C---:B0-----:R-:W-:Y:S01]  /*45b0*/  FADD.FTZ R3, R36.reuse, R3 ;  /* 0x0000000324037221 */ /* 0x041fe20000010000 */
[----:B------:R-:W-:-:S06]  /*45c0*/  F2FP.F16.F32.PACK_AB R131, R36, R131 ;  /* 0x000000832483723e */ /* 0x000fcc00000000ff */
[----:B------:R-:W0:Y:S01]  /*45d0*/  MUFU.EX2 R75, R75 ;  /* 0x0000004b004b7308 */ /* 0x000e220000000800 */
[C---:B-1----:R-:W-:Y:S01]  /*45e0*/  FADD.FTZ R5, R49.reuse, R38 ;  /* 0x0000002631057221 */ /* 0x042fe20000010000 */
[----:B------:R-:W-:-:S06]  /*45f0*/  F2FP.F16.F32.PACK_AB R120, R49, R120 ;  /* 0x000000783178723e */ /* 0x000fcc00000000ff */
[----:B------:R-:W1:Y:S01]  /*4600*/  MUFU.EX2 R78, R78 ;  /* 0x0000004e004e7308 */ /* 0x000e620000000800 */
[----:B--2---:R-:W-:-:S07]  /*4610*/  FADD.FTZ R38, R74, R3 ;  /* 0x000000034a267221 */ /* 0x004fce0000010000 */
[----:B------:R-:W2:Y:S01]  /*4620*/  MUFU.EX2 R79, R79 ;  /* 0x0000004f004f7308 */ /* 0x000ea20000000800 */
[C---:B0-----:R-:W-:Y:S01]  /*4630*/  FADD.FTZ R3, R75.reuse, R38 ;  /* 0x000000264b037221 */ /* 0x041fe20000010000 */
[----:B------:R-:W-:-:S06]  /*4640*/  F2FP.F16.F32.PACK_AB R125, R75, R74 ;  /* 0x0000004a4b7d723e */ /* 0x000fcc00000000ff */
[----:B------:R-:W0:Y:S01]  /*4650*/  MUFU.EX2 R82, R82 ;  /* 0x0000005200527308 */ /* 0x000e220000000800 */
[----:B-1----:R-:W-:-:S07]  /*4660*/  FADD.FTZ R8, R78, R3 ;  /* 0x000000034e087221 */ /* 0x002fce0000010000 */
        /* <DEDUP_REMOVED lines=11> */
[----:B0-----:R-:W-:Y:S01]  /*4720*/  FADD.FTZ R8, R86, R3 ;  /* 0x0000000356087221 */ /* 0x001fe20000010000 */
[----:B------:R-:W-:Y:S02]  /*4730*/  VIADD R3, R88, 0xfffffffe ;  /* 0xfffffffe58037836 */ /* 0x000fe40000000000 */
[C---:B-1----:R-:W-:Y:S01]  /*4740*/  FADD.FTZ R6, R53.reuse, R6 ;  /* 0x0000000635067221 */ /* 0x042fe20000010000 */
[----:B------:R-:W-:Y:S01]  /*4750*/  F2FP.F16.F32.PACK_AB R122, R53, R122 ;  /* 0x0000007a357a723e */ /* 0x000fe200000000ff */
[C---:B--2---:R-:W-:Y:S01]  /*4760*/  FADD.FTZ R5, R87.reuse, R8 ;  /* 0x0000000857057221 */ /* 0x044fe20000010000 */
[----:B------:R-:W-:Y:S01]  /*4770*/  F2FP.F16.F32.PACK_AB R123, R87, R86 ;  /* 0x00000056577b723e */ /* 0x000fe200000000ff */
[----:B------:R-:W-:Y:S06]  /*4780*/  @P2 BRA `(.L_x_865) ;  /* 0x0000000000482947 */ /* 0x000fec0003800000 */
[C---:B------:R-:W-:Y:S01]  /*4790*/  ISETP.GT.AND P2, PT, R40.reuse, RZ, PT ;  /* 0x000000ff2800720c */ /* 0x040fe20003f44270 */
[----:B------:R-:W-:-:S05]  /*47a0*/  VIADD R7, R40, 0xffffffff ;  /* 0xffffffff28077836 */ /* 0x000fca0000000000 */
[----:B------:R-:W-:-:S07]  /*47b0*/  R2UR UR14, R7 ;  /* 0x00000000070e72ca */ /* 0x000fce00000e0000 */
[----:B------:R-:W-:Y:S08]  /*47c0*/  @P2 BRA `(.L_x_866) ;  /* 0x00000000001c2947 */ /* 0x000ff00003800000 */
[----:B------:R-:W-:Y:S02]  /*47d0*/  UISETP.NE.AND UP1, UPT, UR7, 0x1, UPT ;  /* 0x000000010700788c */ /* 0x000fe4000bf25270 */
[----:B------:R-:W-:-:S09]  /*47e0*/  UIADD3 UR14, -UR10, URZ, URZ ;  /* 0x0000003f0a0e7290 */ /* 0x000fd2000fffe13f */
[----:B------:R-:W-:Y:S02]  /*47f0*/  @UP1 ULDC.64 UR18, c[0x0][0x9e8] ;  /* 0x00027a0000121ab9 */ /* 0x000fe40000000a00 */
[----:B------:R-:W-:-:S04]  /*4800*/  UIMAD.WIDE.U32 UR10, UR14, UR18, URZ ;  /* 0x000000120e0a72a5 */ /* 0x000fc8000f8e003f */
[----:B------:R-:W-:-:S04]  /*4810*/  @UP1 USHF.R.U32.HI UR14, URZ, UR19, UR11 ;  /* 0x000000133f0e1299 */ /* 0x000fc8000801160b */
[----:B------:R-:W-:Y:S01]  /*4820*/  ULOP3.LUT UR14, URZ, UR14, URZ, 0x33, !UPT ;  /* 0x0000000e3f0e7292 */ /* 0x000fe2000f8e333f */
[----:B------:R-:W-:Y:S11]  /*4830*/  BRA `(.L_x_867) ;  /* 0x0000000000107947 */ /* 0x000ff60003800000 */
.L_x_866:
[----:B------:R-:W-:-:S11]  /*4840*/  UISETP.NE.AND UP1, UPT, UR7, 0x1, UPT ;  /* 0x000000010700788c */ /* 0x000fd6000bf25270 */
[----:B------:R-:W-:Y:S02]  /*4850*/  @UP1 ULDC.64 UR18, c[0x0][0x9e8] ;  /* 0x00027a0000121ab9 */ /* 0x000fe40000000a00 */
[----:B------:R-:W-:-:S04]  /*4860*/  UIMAD.WIDE.U32 UR10, UR14, UR18, URZ ;  /* 0x000000120e0a72a5 */ /* 0x000fc8000f8e003f */
[----:B------:R-:W-:-:S12]  /*4870*/  @UP1 USHF.R.U32.HI UR14, URZ, UR19, UR11 ;  /* 0x000000133f0e1299 */ /* 0x000fd8000801160b */
.L_x_867:
[----:B------:R-:W-:-:S04]  /*4880*/  UIMAD UR7, UR14, UR7, UR7 ;  /* 0x000000070e0772a4 */ /* 0x000fc8000f8e0207 */
[----:B------:R-:W-:-:S04]  /*4890*/  UISETP.LT.AND UP1, UPT, UR6, UR7, UPT ;  /* 0x000000070600728c */ /* 0x000fc8000bf21270 */
[----:B------:R-:W-:-:S12]  /*48a0*/  USEL UR6, UR6, UR7, UP1 ;  /* 0x0000000706067287 */ /* 0x000fd80008800000 */
.L_x_865:
        /* <DEDUP_REMOVED lines=23> */
[----:B------:R-:W-:Y:S01]  /*4a20*/  IADD3 R7, R4, R17, -R18 ;  /* 0x0000001104077210 */ /* 0x000fe20007ffe812 */
[----:B------:R-:W-:Y:S01]  /*4a30*/  IMAD.MOV.U32 R119, RZ, RZ, RZ ;  /* 0x000000ffff777224 */ /* 0x000fe200078e00ff */
[----:B------:R-:W-:Y:S01]  /*4a40*/  ULDC UR24, c[0x0][0x9e4] ;  /* 0x0002790000187ab9 */ /* 0x000fe20000000800 */
[----:B------:R-:W-:Y:S01]  /*4a50*/  ULDC UR23, c[0x0][0x9dc] ;  /* 0x0002770000177ab9 */ /* 0x000fe20000000800 */
[----:B------:R-:W-:Y:S01]  /*4a60*/  LOP3.LUT R11, RZ, R7, RZ, 0x33, !PT ;  /* 0x00000007ff0b7212 */ /* 0x000fe200078e33ff */
[----:B------:R-:W-:Y:S01]  /*4a70*/  VIADD R9, R7, 0x8 ;  /* 0x0000000807097836 */ /* 0x000fe20000000000 */
[----:B------:R-:W-:Y:S01]  /*4a80*/  ULDC UR22, c[0x0][0x988] ;  /* 0x0002620000167ab9 */ /* 0x000fe20000000800 */
[----:B------:R-:W-:-:S03]  /*4a90*/  ULDC UR21, c[0x0][0x9e0] ;  /* 0x0002780000157ab9 */ /* 0x000fc60000000800 */
[----:B------:R-:W-:-:S07]  /*4aa0*/  LOP3.LUT R13, RZ, R9, RZ, 0x33, !PT ;  /* 0x00000009ff0d7212 */ /* 0x000fce00078e33ff */
.L_x_885:
        /* <DEDUP_REMOVED lines=9> */
.L_x_870:
[----:B------:R-:W-:Y:S01]  /*4b40*/  ULEA UR6, UR26, UR45, 0x3 ;  /* 0x0000002d1a067291 */ /* 0x000fe2000f8e183f */
[----:B------:R-:W-:-:S05]  /*4b50*/  IMAD.U32 R8, RZ, RZ, UR25 ;  /* 0x00000019ff087e24 */ /* 0x000fca000f8e00ff */
[----:B------:R-:W-:-:S04]  /*4b60*/  SHF.L.U32 R8, R8, 0x1f, RZ ;  /* 0x0000001f08087819 */ /* 0x000fc800000006ff */
[----:B------:R0:W1:Y:S01]  /*4b70*/  SYNCS.PHASECHK.TRANS64.TRYWAIT P2, [UR6+0x16830], R8 ;  /* 0x01683008ff0075a7 */ /* 0x0000620008040146 */
[----:B------:R-:W-:Y:S05]  /*4b80*/  @!P0 BRA `(.L_x_871) ;  /* 0x0000000000048947 */ /* 0x000fea0003800000 */
[----:B------:R-:W-:Y:S01]  /*4b90*/  BPT.TRAP 0x1 ;  /* 0x000000040000795c */ /* 0x000fe20000300000 */
.L_x_871:
[----:B-1----:R-:W-:Y:S05]  /*4ba0*/  @P2 BRA `(.L_x_869) ;  /* 0x0000000000082947 */ /* 0x002fea0003800000 */
[----:B------:R-:W1:Y:S02]  /*4bb0*/  SYNCS.PHASECHK.TRANS64.TRYWAIT P2, [UR6+0x16830], R8 ;  /* 0x01683008ff0075a7 */ /* 0x000e640008040146 */
[----:B-1----:R-:W-:Y:S05]  /*4bc0*/  @!P2 BRA `(.L_x_872) ;  /* 0x000000dc00f8a947 */ /* 0x002fea0003800000 */
.L_x_869:
[----:B------:R-:W2:Y:S01]  /*4bd0*/  S2R R10, SR_TID.X ;  /* 0x00000000000a7919 */ /* 0x000ea20000002100 */
[----:B------:R-:W-:Y:S01]  /*4be0*/  ULEA UR18, UR26, UR20, 0xa ;  /* 0x000000141a127291 */ /* 0x000fe2000f8e503f */
        /* <DEDUP_REMOVED lines=8> */
[----:B01----:R-:W-:-:S05]  /*4c70*/  VIADD R8, R10, 0x8 ;  /* 0x000000080a087836 */ /* 0x003fca0000000000 */
[----:B------:R0:W-:Y:S06]  /*4c80*/  BAR.SYNC.DEFER_BLOCKING R8, 0x100 ;  /* 0x000400080000751d */ /* 0x0001ec0000010000 */
        /* <DEDUP_REMOVED lines=12> */
[----:B0-----:R-:W-:Y:S05]  /*4d50*/  @P3 BRA `(.L_x_873) ;  /* 0x00000000002c3947 */ /* 0x001fea0003800000 */
[----:B------:R-:W-:Y:S05]  /*4d60*/  @!P0 BRA `(.L_x_874) ;  /* 0x0000000000048947 */ /* 0x000fea0003800000 */
[----:B------:R-:W-:Y:S01]  /*4d70*/  BPT.TRAP 0x1 ;  /* 0x000000040000795c */ /* 0x000fe20000300000 */
.L_x_874:
[----:B------:R-:W-:Y:S01]  /*4d80*/  ULEA UR6, UR39, UR45, 0x3 ;  /* 0x0000002d27067291 */ /* 0x000fe2000f8e183f */
[----:B------:R-:W-:-:S05]  /*4d90*/  IMAD.U32 R8, RZ, RZ, UR38 ;  /* 0x00000026ff087e24 */ /* 0x000fca000f8e00ff */
[----:B------:R-:W-:-:S04]  /*4da0*/  SHF.L.U32 R8, R8, 0x1f, RZ ;  /* 0x0000001f08087819 */ /* 0x000fc800000006ff */
[----:B------:R0:W1:Y:S01]  /*4db0*/  SYNCS.PHASECHK.TRANS64.TRYWAIT P2, [UR6+0x16850], R8 ;  /* 0x01685008ff0075a7 */ /* 0x0000620008040146 */
[----:B------:R-:W-:Y:S05]  /*4dc0*/  @!P0 BRA `(.L_x_875) ;  /* 0x0000000000048947 */ /* 0x000fea0003800000 */
[----:B------:R-:W-:Y:S01]  /*4dd0*/  BPT.TRAP 0x1 ;  /* 0x000000040000795c */ /* 0x000fe20000300000 */
.L_x_875:
[----:B-1----:R-:W-:Y:S05]  /*4de0*/  @P2 BRA `(.L_x_873) ;  /* 0x0000000000082947 */ /* 0x002fea0003800000 */
[----:B------:R-:W1:Y:S02]  /*4df0*/  SYNCS.PHASECHK.TRANS64.TRYWAIT P2, [UR6+0x16850], R8 ;  /* 0x01685008ff0075a7 */ /* 0x000e640008040146 */
[----:B-1----:R-:W-:Y:S05]  /*4e00*/  @!P2 BRA `(.L_x_876) ;  /* 0x000000dc0080a947 */ /* 0x002fea0003800000 */
.L_x_873:
[----:B------:R-:W-:Y:S01]  /*4e10*/  UIADD3 UR6, UR45, 0x400, URZ ;  /* 0x000004002d067890 */ /* 0x000fe2000fffe03f */
[----:B------:R-:W-:Y:S01]  /*4e20*/  WARPGROUP.ARRIVE ;  /* 0x00000000000079c5 */ /* 0x000fe20000000000 */
[----:B------:R-:W-:-:S05]  /*4e30*/  UMOV UR7, 0x40000040 ;  /* 0x4000004000077882 */ /* 0x000fca0000000000 */
[----:B------:R-:W2:Y:S01]  /*4e40*/  S2R R14, SR_TID.X ;  /* 0x00000000000e7919 */ /* 0x000ea20000002100 */
[----:B------:R-:W-:Y:S01]  /*4e50*/  USHF.R.U32.HI UR6, URZ, 0x4, UR6 ;  /* 0x000000043f067899 */ /* 0x000fe20008011606 */
[----:B------:R-:W-:Y:S02]  /*4e60*/  IMAD.U32 R12, RZ, RZ, UR26 ;  /* 0x0000001aff0c7e24 */ /* 0x000fe4000f8e00ff */
[----:B01----:R-:W-:Y:S01]  /*4e70*/  IMAD.SHL.U32 R8, R3, 0x80, RZ ;  /* 0x0000008003087824 */ /* 0x003fe200078e00ff */
[----:B------:R-:W-:Y:S02]  /*4e80*/  ULOP3.LUT UR6, UR6, 0x3fff, URZ, 0xc0, !UPT ;  /* 0x00003fff06067892 */ /* 0x000fe4000f8ec03f */
[----:B------:R-:W-:Y:S02]  /*4e90*/  @!P1 LEA R12, R12, UR45, 0x3 ;  /* 0x0000002d0c0c9c11 */ /* 0x000fe4000f8e18ff */
[----:B------:R-:W-:Y:S01]  /*4ea0*/  ULEA UR10, UR39, UR6, 0xa ;  /* 0x00000006270a7291 */ /* 0x000fe2000f8e503f */
[----:B------:R-:W-:-:S02]  /*4eb0*/  IADD3 R15, R17, 0x1, -R8 ;  /* 0x00000001110f7810 */ /* 0x000fc40007ffe808 */
[----:B------:R-:W-:-:S03]  /*4ec0*/  @!P1 VIADD R12, R12, 0x16840 ;  /* 0x000168400c0c9836 */ /* 0x000fc60000000000 */
[----:B------:R-:W-:Y:S01]  /*4ed0*/  IMAD.IADD R15, R15, 0x1, -R18 ;  /* 0x000000010f0f7824 */ /* 0x000fe200078e0a12 */
[----:B------:R-:W-:Y:S01]  /*4ee0*/  UMOV UR6, UR10 ;  /* 0x0000000a00067c82 */ /* 0x000fe20008000000 */
[----:B------:R-:W-:Y:S01]  /*4ef0*/  @!P1 PRMT R12, RZ, 0x654, R12 ;  /* 0x00000654ff0c9816 */ /* 0x000fe2000000000c */
[----:B------:R-:W-:Y:S01]  /*4f00*/  HGMMA.64x64x16.F32 R88, R148, gdesc[UR4].tnspB, R88, gsb0 ;  /* 0x40e0000494587df0 */ /* 0x000fe20008000858 */
[----:B------:R-:W-:Y:S01]  /*4f10*/  UIADD3 UR6, UR10, 0x80, URZ ;  /* 0x000000800a067890 */ /* 0x000fe2000fffe03f */
[----:B------:R-:W-:Y:S01]  /*4f20*/  IMAD R15, R16, -0x2, R15 ;  /* 0xfffffffe100f7824 */ /* 0x000fe200078e020f */
[----:B------:R-:W-:Y:S01]  /*4f30*/  UMOV UR7, 0x40000040 ;  /* 0x4000004000077882 */ /* 0x000fe20000000000 */
[----:B--2---:R-:W-:Y:S02]  /*4f40*/  SHF.R.U32.HI R10, RZ, 0x7, R14 ;  /* 0x00000007ff0a7819 */ /* 0x004fe4000001160e */
[----:B------:R-:W-:-:S03]  /*4f50*/  ISETP.GE.U32.AND P2, PT, R14, 0x180, PT ;  /* 0x000001800e00780c */ /* 0x000fc60003f46070 */
[----:B------:R-:W-:-:S05]  /*4f60*/  VIADD R10, R10, 0x9 ;  /* 0x000000090a0a7836 */ /* 0x000fca0000000000 */
[----:B------:R-:W-:Y:S02]  /*4f70*/  SEL R14, R10, 0x9, !P2 ;  /* 0x000000090a0e7807 */ /* 0x000fe40005000000 */
[----:B------:R-:W-:Y:S01]  /*4f80*/  PLOP3.LUT P2, PT, PT, PT, UP0, 0x40, 0x0 ;  /* 0x000000000000781c */ /* 0x000fe20003f4e808 */
        /* <DEDUP_REMOVED lines=36> */
[C---:B------:R-:W-:Y:S01]  /*51d0*/  VIADD R123, R15.reuse, UR21 ;  /* 0x000000150f7b7c36 */ /* 0x040fe20008000000 */
[----:B------:R1:W-:Y:S01]  /*51e0*/  @!P1 SYNCS.ARRIVE.TRANS64.RED.A1T0 RZ, [R12+URZ], RZ ;  /* 0x000000ff0cff99a7 */ /* 0x0003e2000810043f */
[----:B------:R-:W-:-:S04]  /*51f0*/  VIADD R121, R15, UR6 ;  /* 0x000000060f797c36 */ /* 0x000fc80008000000 */
[C---:B------:R-:W-:Y:S02]  /*5200*/  IMAD.IADD R10, R4.reuse, 0x1, R121 ;  /* 0x00000001040a7824 */ /* 0x040fe400078e0279 */
[----:B-1----:R-:W-:Y:S01]  /*5210*/  IMAD.IADD R12, R4, 0x1, R123 ;  /* 0x00000001040c7824 */ /* 0x002fe200078e027b */
[----:B0-----:R-:W-:Y:S06]  /*5220*/  @P2 BRA `(.L_x_877) ;  /* 0x0000000000582947 */ /* 0x001fec0003800000 */
[----:B------:R-:W-:Y:S01]  /*5230*/  ISETP.GT.AND P2, PT, R7, -0x1, PT ;  /* 0xffffffff0700780c */ /* 0x000fe20003f44270 */
[----:B------:R-:W-:-:S12]  /*5240*/  BSSY B0, `(.L_x_878) ;  /* 0x0000010000007945 */ /* 0x000fd80003800000 */
[----:B------:R-:W-:Y:S05]  /*5250*/  @P2 BRA `(.L_x_879) ;  /* 0x0000000000202947 */ /* 0x000fea0003800000 */
[----:B------:R-:W-:-:S05]  /*5260*/  IMAD.U32 R120, RZ, RZ, UR24 ;  /* 0x00000018ff787e24 */ /* 0x000fca000f8e00ff */
[----:B------:R-:W-:-:S13]  /*5270*/  ISETP.NE.AND P2, PT, R120, 0x1, PT ;  /* 0x000000017800780c */ /* 0x000fda0003f45270 */
[----:B------:R-:W0:Y:S02]  /*5280*/  @P2 LDC.64 R14, c[0x0][0x9e8] ;  /* 0x00027a00ff0e2b82 */ /* 0x000e240000000a00 */
[----:B0-----:R-:W-:-:S04]  /*5290*/  @P2 IMAD.HI.U32 R20, R11, R14, RZ ;  /* 0x0000000e0b142227 */ /* 0x001fc800078e00ff */
[----:B------:R-:W-:Y:S01]  /*52a0*/  IMAD.MOV.U32 R14, RZ, RZ, R11 ;  /* 0x000000ffff0e7224 */ /* 0x000fe200078e000b */
[----:B------:R-:W-:-:S04]  /*52b0*/  @P2 SHF.R.U32.HI R14, RZ, R15, R20 ;  /* 0x0000000fff0e2219 */ /* 0x000fc80000011614 */
[----:B------:R-:W-:Y:S01]  /*52c0*/  LOP3.LUT R21, RZ, R14, RZ, 0x33, !PT ;  /* 0x0000000eff157212 */ /* 0x000fe200078e33ff */
[----:B------:R-:W-:Y:S06]  /*52d0*/  BRA `(.L_x_880) ;  /* 0x0000000000187947 */ /* 0x000fec0003800000 */
.L_x_879:
[----:B------:R-:W-:Y:S02]  /*52e0*/  IMAD.U32 R120, RZ, RZ, UR24 ;  /* 0x00000018ff787e24 */ /* 0x000fe4000f8e00ff */
[----:B------:R-:W-:-:S03]  /*52f0*/  IMAD.MOV.U32 R21, RZ, RZ, R7 ;  /* 0x000000ffff157224 */ /* 0x000fc600078e0007 */
[----:B------:R-:W-:-:S13]  /*5300*/  ISETP.NE.AND P2, PT, R120, 0x1, PT ;  /* 0x000000017800780c */ /* 0x000fda0003f45270 */
[----:B------:R-:W0:Y:S02]  /*5310*/  @P2 LDC.64 R14, c[0x0][0x9e8] ;  /* 0x00027a00ff0e2b82 */ /* 0x000e240000000a00 */
[----:B0-----:R-:W-:-:S05]  /*5320*/  @P2 IMAD.HI.U32 R14, R7, R14, RZ ;  /* 0x0000000e070e2227 */ /* 0x001fca00078e00ff */
[----:B------:R-:W-:-:S07]  /*5330*/  @P2 SHF.R.U32.HI R21, RZ, R15, R14 ;  /* 0x0000000fff152219 */ /* 0x000fce000001160e */
.L_x_880:
[----:B------:R-:W-:Y:S05]  /*5340*/  BSYNC B0 ;  /* 0x0000000000007941 */ /* 0x000fea0003800000 */
.L_x_878:
[----:B------:R-:W-:-:S04]  /*5350*/  IMAD R15, R21, R120, -R8 ;  /* 0x00000078150f7224 */ /* 0x000fc800078e0a08 */
[----:B------:R-:W-:-:S05]  /*5360*/  IMAD R15, R16, -0x2, R15 ;  /* 0xfffffffe100f7824 */ /* 0x000fca00078e020f */
[----:B------:R-:W-:Y:S02]  /*5370*/  VIADDMNMX R12, R15, R120, R12, PT ;  /* 0x000000780f0c7246 */ /* 0x000fe4000380010c */
[----:B------:R-:W-:-:S07]  /*5380*/  VIMNMX R10, R10, R15, !PT ;  /* 0x0000000f0a0a7248 */ /* 0x000fce0007fe0100 */
.L_x_877:
[----:B------:R-:W-:Y:S02]  /*5390*/  ISETP.GT.AND P2, PT, R3, -0x1, PT ;  /* 0xffffffff0300780c */ /* 0x000fe40003f44270 */
[----:B------:R-:W-:Y:S02]  /*53a0*/  IADD3 R123, R123, 0x8, R4 ;  /* 0x000000087b7b7810 */ /* 0x000fe40007ffe004 */
[C---:B------:R-:W-:Y:S02]  /*53b0*/  ISETP.GT.AND P5, PT, R10.reuse, RZ, P2 ;  /* 0x000000ff0a00720c */ /* 0x040fe400017a4270 */
[----:B------:R-:W-:Y:S02]  /*53c0*/  ISETP.GT.AND P4, PT, R10, 0x1, P2 ;  /* 0x000000010a00780c */ /* 0x000fe40001784270 */
        /* <DEDUP_REMOVED lines=92> */
[----:B------:R-:W-:Y:S02]  /*5990*/  IADD3 R121, R121, 0x8, R4 ;  /* 0x0000000879797810 */ /* 0x000fe40007ffe004 */
[----:B------:R-:W-:Y:S02]  /*59a0*/  FSEL R81, R81, -INF , !P4 ;  /* 0xff80000051517808 */ /* 0x000fe40006000000 */
[----:B------:R-:W-:Y:S02]  /*59b0*/  FSEL R84, R84, -INF , !P6 ;  /* 0xff80000054547808 */ /* 0x000fe40007000000 */
[----:B------:R-:W-:Y:S01]  /*59c0*/  FSEL R85, R85, -INF , !P3 ;  /* 0xff80000055557808 */ /* 0x000fe20005800000 */
[----:B------:R-:W-:Y:S06]  /*59d0*/  @P5 BRA `(.L_x_881) ;  /* 0x0000000000585947 */ /* 0x000fec0003800000 */
[----:B------:R-:W-:Y:S01]  /*59e0*/  ISETP.GT.AND P3, PT, R9, -0x1, PT ;  /* 0xffffffff0900780c */ /* 0x000fe20003f64270 */
[----:B------:R-:W-:-:S12]  /*59f0*/  BSSY B0, `(.L_x_882) ;  /* 0x0000010000007945 */ /* 0x000fd80003800000 */
[----:B------:R-:W-:Y:S05]  /*5a00*/  @P3 BRA `(.L_x_883) ;  /* 0x0000000000203947 */ /* 0x000fea0003800000 */
[----:B------:R-:W-:Y:S02]  /*5a10*/  IMAD.U32 R12, RZ, RZ, UR24 ;  /* 0x00000018ff0c7e24 */ /* 0x000fe4000f8e00ff */
[----:B------:R-:W-:-:S03]  /*5a20*/  IMAD.MOV.U32 R10, RZ, RZ, R13 ;  /* 0x000000ffff0a7224 */ /* 0x000fc600078e000d */
[----:B------:R-:W-:-:S13]  /*5a30*/  ISETP.NE.AND P3, PT, R12, 0x1, PT ;  /* 0x000000010c00780c */ /* 0x000fda0003f65270 */
[----:B------:R-:W0:Y:S02]  /*5a40*/  @P3 LDC.64 R14, c[0x0][0x9e8] ;  /* 0x00027a00ff0e3b82 */ /* 0x000e240000000a00 */
[----:B0-----:R-:W-:-:S05]  /*5a50*/  @P3 IMAD.HI.U32 R14, R13, R14, RZ ;  /* 0x0000000e0d0e3227 */ /* 0x001fca00078e00ff */
[----:B------:R-:W-:-:S04]  /*5a60*/  @P3 SHF.R.U32.HI R10, RZ, R15, R14 ;  /* 0x0000000fff0a3219 */ /* 0x000fc8000001160e */
[----:B------:R-:W-:Y:S01]  /*5a70*/  LOP3.LUT R125, RZ, R10, RZ, 0x33, !PT ;  /* 0x0000000aff7d7212 */ /* 0x000fe200078e33ff */
[----:B------:R-:W-:Y:S06]  /*5a80*/  BRA `(.L_x_884) ;  /* 0x0000000000187947 */ /* 0x000fec0003800000 */
.L_x_883:
[----:B------:R-:W-:Y:S02]  /*5a90*/  IMAD.U32 R12, RZ, RZ, UR24 ;  /* 0x00000018ff0c7e24 */ /* 0x000fe4000f8e00ff */
[----:B------:R-:W-:-:S03]  /*5aa0*/  IMAD.MOV.U32 R125, RZ, RZ, R9 ;  /* 0x000000ffff7d7224 */ /* 0x000fc600078e0009 */
[----:B------:R-:W-:-:S13]  /*5ab0*/  ISETP.NE.AND P3, PT, R12, 0x1, PT ;  /* 0x000000010c00780c */ /* 0x000fda0003f65270 */
[----:B------:R-:W0:Y:S02]  /*5ac0*/  @P3 LDC.64 R14, c[0x0][0x9e8] ;  /* 0x00027a00ff0e3b82 */ /* 0x000e240000000a00 */
[----:B0-----:R-:W-:-:S05]  /*5ad0*/  @P3 IMAD.HI.U32 R14, R9, R14, RZ ;  /* 0x0000000e090e3227 */ /* 0x001fca00078e00ff */
[----:B------:R-:W-:-:S07]  /*5ae0*/  @P3 SHF.R.U32.HI R125, RZ, R15, R14 ;  /* 0x0000000fff7d3219 */ /* 0x000fce000001160e */
.L_x_884:
[----:B------:R-:W-:Y:S05]  /*5af0*/  BSYNC B0 ;  /* 0x0000000000007941 */ /* 0x000fea0003800000 */
.L_x_882:
[----:B------:R-:W-:-:S04]  /*5b00*/  IMAD R15, R125, R12, -R8 ;  /* 0x0000000c7d0f7224 */ /* 0x000fc800078e0a08 */
[----:B------:R-:W-:-:S05]  /*5b10*/  IMAD R8, R16, -0x2, R15 ;  /* 0xfffffffe10087824 */ /* 0x000fca00078e020f */
[----:B------:R-:W-:Y:S02]  /*5b20*/  VIADDMNMX R123, R8, R12, R123, PT ;  /* 0x0000000c087b7246 */ /* 0x000fe4000380017b */
[----:B------:R-:W-:-:S07]  /*5b30*/  VIMNMX R121, R121, R8, !PT ;  /* 0x0000000879797248 */ /* 0x000fce0007fe0100 */
.L_x_881:
[----:B------:R-:W-:Y:S01]  /*5b40*/  FMNMX.FTZ R8, R21, R2, !PT ;  /* 0x0000000215087209 */ /* 0x000fe20007810000 */
[----:B------:R-:W-:Y:S01]  /*5b50*/  UMOV UR38, UR25 ;  /* 0x0000001900267c82 */ /* 0x000fe20008000000 */
        /* <DEDUP_REMOVED lines=18> */
[C---:B------:R-:W-:Y:S02]  /*5c80*/  ISETP.GT.AND P5, PT, R121.reuse, RZ, P2 ;  /* 0x000000ff7900720c */ /* 0x040fe400017a4270 */
[----:B------:R-:W-:Y:S02]  /*5c90*/  FMNMX.FTZ R8, R44, R15, !PT ;  /* 0x0000000f2c087209 */ /* 0x000fe40007810000 */
[----:B------:R-:W-:Y:S02]  /*5ca0*/  ISETP.GT.AND P4, PT, R121, 0x1, P2 ;  /* 0x000000017900780c */ /* 0x000fe40001784270 */
[----:B------:R-:W-:Y:S02]  /*5cb0*/  FMNMX.FTZ R15, R45, R8, !PT ;  /* 0x000000082d0f7209 */ /* 0x000fe40007810000 */
[----:B------:R-:W-:-:S02]  /*5cc0*/  ISETP.LT.OR P5, PT, R123, 0x1, P5 ;  /* 0x000000017b00780c */ /* 0x000fc40002fa1670 */
[----:B------:R-:W-:Y:S02]  /*5cd0*/  FMNMX.FTZ R8, R48, R15, !PT ;  /* 0x0000000f30087209 */ /* 0x000fe40007810000 */
[----:B------:R-:W-:Y:S02]  /*5ce0*/  ISETP.LT.OR P4, PT, R123, 0x2, P4 ;  /* 0x000000027b00780c */ /* 0x000fe40002781670 */
[----:B------:R-:W-:Y:S02]  /*5cf0*/  FMNMX.FTZ R15, R49, R8, !PT ;  /* 0x00000008310f7209 */ /* 0x000fe40007810000 */
[----:B------:R-:W-:Y:S02]  /*5d00*/  ISETP.GT.AND P3, PT, R121, 0x9, P2 ;  /* 0x000000097900780c */ /* 0x000fe40001764270 */
[----:B------:R-:W-:Y:S02]  /*5d10*/  FMNMX.FTZ R8, R52, R15, !PT ;  /* 0x0000000f34087209 */ /* 0x000fe40007810000 */
[----:B------:R-:W-:-:S02]  /*5d20*/  FSEL R27, R27, -INF , !P4 ;  /* 0xff8000001b1b7808 */ /* 0x000fc40006000000 */
[----:B------:R-:W-:Y:S02]  /*5d30*/  FMNMX.FTZ R15, R53, R8, !PT ;  /* 0x00000008350f7209 */ /* 0x000fe40007810000 */
[----:B------:R-:W-:Y:S02]  /*5d40*/  ISETP.GT.AND P4, PT, R121, 0x10, P2 ;  /* 0x000000107900780c */ /* 0x000fe40001784270 */
[----:B------:R-:W-:Y:S02]  /*5d50*/  FMNMX.FTZ R8, R56, R15, !PT ;  /* 0x0000000f38087209 */ /* 0x000fe40007810000 */
[----:B------:R-:W-:Y:S02]  /*5d60*/  ISETP.LT.OR P3, PT, R123, 0xa, P3 ;  /* 0x0000000a7b00780c */ /* 0x000fe40001f61670 */
[----:B------:R-:W-:Y:S02]  /*5d70*/  FMNMX.FTZ R15, R57, R8, !PT ;  /* 0x00000008390f7209 */ /* 0x000fe40007810000 */
[----:B------:R-:W-:-:S02]  /*5d80*/  ISETP.LT.OR P4, PT, R123, 0x11, P4 ;  /* 0x000000117b00780c */ /* 0x000fc40002781670 */
[----:B------:R-:W-:Y:S02]  /*5d90*/  FMNMX.FTZ R8, R60, R15, !PT ;  /* 0x0000000f3c087209 */ /* 0x000fe40007810000 */
[----:B------:R-:W-:Y:S02]  /*5da0*/  FSEL R31, R31, -INF , !P3 ;  /* 0xff8000001f1f7808 */ /* 0x000fe40005800000 */
        /* <DEDUP_REMOVED lines=25> */
[C---:B------:R-:W-:Y:S02]  /*5f40*/  ISETP.GT.AND P3, PT, R121.reuse, 0x29, P2 ;  /* 0x000000297900780c */ /* 0x040fe40001764270 */
[----:B------:R-:W-:Y:S01]  /*5f50*/  FSEL R46, R46, -INF , !P4 ;  /* 0xff8000002e2e7808 */ /* 0x000fe20006000000 */
[----:B------:R-:W0:Y:S01]  /*5f60*/  SHFL.BFLY PT, R15, R10, 0x2, 0x1f ;  /* 0x0c401f000a0f7f89 */ /* 0x000e2200000e0000 */
[----:B------:R-:W-:-:S04]  /*5f70*/  ISETP.GT.AND P4, PT, R121, 0x30, P2 ;  /* 0x000000307900780c */ /* 0x000fc80001784270 */
[----:B------:R-:W-:-:S04]  /*5f80*/  ISETP.LT.OR P4, PT, R123, 0x31, P4 ;  /* 0x000000317b00780c */ /* 0x000fc80002781670 */
[----:B------:R-:W-:Y:S02]  /*5f90*/  FSEL R50, R50, -INF , !P4 ;  /* 0xff80000032327808 */ /* 0x000fe40006000000 */
[----:B------:R-:W-:-:S04]  /*5fa0*/  ISETP.GT.AND P4, PT, R121, 0x39, P2 ;  /* 0x000000397900780c */ /* 0x000fc80001784270 */
[----:B------:R-:W-:-:S04]  /*5fb0*/  ISETP.LT.OR P4, PT, R123, 0x3a, P4 ;  /* 0x0000003a7b00780c */ /* 0x000fc80002781670 */
[----:B------:R-:W-:Y:S02]  /*5fc0*/  FSEL R55, R55, -INF , !P4 ;  /* 0xff80000037377808 */ /* 0x000fe40006000000 */
[----:B------:R-:W-:Y:S02]  /*5fd0*/  ISETP.GT.AND P4, PT, R121, 0x48, P2 ;  /* 0x000000487900780c */ /* 0x000fe40001784270 */
[----:B0-----:R-:W-:Y:S02]  /*5fe0*/  FMNMX.FTZ R15, R10, R15, !PT ;  /* 0x0000000f0a0f7209 */ /* 0x001fe40007810000 */
[----:B------:R-:W-:-:S03]  /*5ff0*/  ISETP.LT.OR P4, PT, R123, 0x49, P4 ;  /* 0x000000497b00780c */ /* 0x000fc60002781670 */
[----:B------:R-:W0:Y:S01]  /*6000*/  SHFL.BFLY PT, R8, R15, 0x1, 0x1f ;  /* 0x0c201f000f087f89 */ /* 0x000e2200000e0000 */
[----:B------:R-:W-:Y:S02]  /*6010*/  FSEL R62, R62, -INF , !P4 ;  /* 0xff8000003e3e7808 */ /* 0x000fe40006000000 */
        /* <DEDUP_REMOVED lines=8> */
[----:B------:R-:W-:Y:S02]  /*60a0*/  ISETP.LT.OR P4, PT, R123, 0x6a, P4 ;  /* 0x0000006a7b00780c */ /* 0x000fe40002781670 */
[C---:B------:R-:W-:Y:S01]  /*60b0*/  FSETP.NEU.FTZ.AND P6, PT, R8.reuse, -INF , PT ;  /* 0xff8000000800780b */ /* 0x040fe20003fdd000 */
[----:B------:R-:W-:Y:S01]  /*60c0*/  FMUL.FTZ R12, R8, UR22 ;  /* 0x00000016080c7c20 */ /* 0x000fe20008410000 */
[----:B------:R-:W-:-:S02]  /*60d0*/  FSEL R79, R79, -INF , !P4 ;  /* 0xff8000004f4f7808 */ /* 0x000fc40006000000 */
[----:B------:R-:W-:Y:S02]  /*60e0*/  ISETP.GT.AND P4, PT, R121, 0x78, P2 ;  /* 0x000000787900780c */ /* 0x000fe40001784270 */
[----:B------:R-:W-:Y:S02]  /*60f0*/  FSEL R10, R12, RZ, P6 ;  /* 0x000000ff0c0a7208 */ /* 0x000fe40003000000 */
[----:B------:R-:W-:-:S03]  /*6100*/  ISETP.LT.OR P4, PT, R123, 0x79, P4 ;  /* 0x000000797b00780c */ /* 0x000fc60002781670 */
[--C-:B------:R-:W-:Y:S01]  /*6110*/  FFMA.FTZ R15, R21, UR22, -R10.reuse ;  /* 0x00000016150f7c23 */ /* 0x100fe2000801080a */
[--C-:B------:R-:W-:Y:S01]  /*6120*/  FFMA.FTZ R21, R29, UR22, -R10.reuse ;  /* 0x000000161d157c23 */ /* 0x100fe2000801080a */
[----:B------:R-:W-:Y:S01]  /*6130*/  FSEL R29, R26, -INF , !P5 ;  /* 0xff8000001a1d7808 */ /* 0x000fe20006800000 */
[--C-:B------:R-:W-:Y:S01]  /*6140*/  FFMA.FTZ R148, R25, UR22, -R10.reuse ;  /* 0x0000001619947c23 */ /* 0x100fe2000801080a */
[--C-:B------:R-:W-:Y:S01]  /*6150*/  FFMA.FTZ R25, R33, UR22, -R10.reuse ;  /* 0x0000001621197c23 */ /* 0x100fe2000801080a */
[----:B------:R-:W-:Y:S01]  /*6160*/  ISETP.LT.OR P5, PT, R123, 0x2a, P3 ;  /* 0x0000002a7b00780c */ /* 0x000fe20001fa1670 */
[----:B------:R-:W-:Y:S01]  /*6170*/  MUFU.EX2 R15, R15 ;  /* 0x0000000f000f7308 */ /* 0x000fe20000000800 */
        /* <DEDUP_REMOVED lines=35> */
[----:B------:R-:W-:Y:S01]  /*63b0*/  FFMA.FTZ R85, R85, UR22, -R10 ;  /* 0x0000001655557c23 */ /* 0x000fe2000801080a */
[----:B------:R-:W-:Y:S01]  /*63c0*/  FMNMX.FTZ R41, R43, R12, !PT ;  /* 0x0000000c2b297209 */ /* 0x000fe20007810000 */
[----:B------:R-:W-:Y:S01]  /*63d0*/  MUFU.EX2 R148, R148 ;  /* 0x0000009400947308 */ /* 0x000fe20000000800 */
[----:B------:R-:W-:-:S02]  /*63e0*/  ISETP.LT.OR P3, PT, R123, 0x41, P3 ;  /* 0x000000417b00780c */ /* 0x000fc40001f61670 */
[----:B------:R-:W-:Y:S02]  /*63f0*/  FMNMX.FTZ R12, R46, R41, !PT ;  /* 0x000000292e0c7209 */ /* 0x000fe40007810000 */
[----:B------:R-:W-:Y:S02]  /*6400*/  ISETP.LT.OR P5, PT, R123, 0x42, P5 ;  /* 0x000000427b00780c */ /* 0x000fe40002fa1670 */
[----:B------:R-:W-:Y:S01]  /*6410*/  FMNMX.FTZ R41, R47, R12, !PT ;  /* 0x0000000c2f297209 */ /* 0x000fe20007810000 */
[----:B------:R-:W-:Y:S01]  /*6420*/  MUFU.EX2 R150, R150 ;  /* 0x0000009600967308 */ /* 0x000fe20000000800 */
[----:B------:R-:W-:Y:S02]  /*6430*/  FSEL R58, R58, -INF , !P3 ;  /* 0xff8000003a3a7808 */ /* 0x000fe40005800000 */
[----:B------:R-:W-:Y:S01]  /*6440*/  FMNMX.FTZ R12, R50, R41, !PT ;  /* 0x00000029320c7209 */ /* 0x000fe20007810000 */
[----:B------:R-:W-:Y:S01]  /*6450*/  FFMA.FTZ R41, R45, UR22, -R10 ;  /* 0x000000162d297c23 */ /* 0x000fe2000801080a */
[----:B------:R-:W-:-:S02]  /*6460*/  ISETP.GT.AND P3, PT, R121, 0x49, P2 ;  /* 0x000000497900780c */ /* 0x000fc40001764270 */
[----:B------:R-:W-:Y:S01]  /*6470*/  FMNMX.FTZ R45, R51, R12, !PT ;  /* 0x0000000c332d7209 */ /* 0x000fe20007810000 */
[----:B------:R-:W-:Y:S01]  /*6480*/  MUFU.EX2 R21, R21 ;  /* 0x0000001500157308 */ /* 0x000fe20000000800 */
[----:B------:R-:W-:Y:S02]  /*6490*/  FSEL R59, R59, -INF , !P5 ;  /* 0xff8000003b3b7808 */ /* 0x000fe40006800000 */
[----:B------:R-:W-:Y:S02]  /*64a0*/  FMNMX.FTZ R12, R54, R45, !PT ;  /* 0x0000002d360c7209 */ /* 0x000fe40007810000 */
[----:B------:R-:W-:Y:S02]  /*64b0*/  ISETP.GT.AND P5, PT, R121, 0x50, P2 ;  /* 0x000000507900780c */ /* 0x000fe400017a4270 */
[----:B------:R-:W-:Y:S01]  /*64c0*/  FMNMX.FTZ R45, R55, R12, !PT ;  /* 0x0000000c372d7209 */ /* 0x000fe20007810000 */
[----:B------:R-:W-:Y:S01]  /*64d0*/  MUFU.EX2 R144, R144 ;  /* 0x0000009000907308 */ /* 0x000fe20000000800 */
[----:B------:R-:W-:-:S02]  /*64e0*/  ISETP.LT.OR P3, PT, R123, 0x4a, P3 ;  /* 0x0000004a7b00780c */ /* 0x000fc40001f61670 */
[----:B------:R-:W-:Y:S01]  /*64f0*/  FMNMX.FTZ R12, R58, R45, !PT ;  /* 0x0000002d3a0c7209 */ /* 0x000fe20007810000 */
[----:B------:R-:W-:Y:S01]  /*6500*/  FFMA.FTZ R45, R49, UR22, -R10 ;  /* 0x00000016312d7c23 */ /* 0x000fe2000801080a */
[----:B------:R-:W-:Y:S02]  /*6510*/  FSEL R63, R63, -INF , !P3 ;  /* 0xff8000003f3f7808 */ /* 0x000fe40005800000 */
[----:B------:R-:W-:Y:S01]  /*6520*/  FMNMX.FTZ R49, R59, R12, !PT ;  /* 0x0000000c3b317209 */ /* 0x000fe20007810000 */
[----:B------:R-:W-:Y:S01]  /*6530*/  MUFU.EX2 R25, R25 ;  /* 0x0000001900197308 */ /* 0x000fe20000000800 */
[----:B------:R-:W-:Y:S02]  /*6540*/  ISETP.LT.OR P5, PT, R123, 0x51, P5 ;  /* 0x000000517b00780c */ /* 0x000fe40002fa1670 */
[----:B------:R-:W-:Y:S02]  /*6550*/  FMNMX.FTZ R12, R62, R49, !PT ;  /* 0x000000313e0c7209 */ /* 0x000fe40007810000 */
[----:B------:R-:W-:-:S02]  /*6560*/  ISETP.GT.AND P3, PT, R121, 0x58, P2 ;  /* 0x000000587900780c */ /* 0x000fc40001764270 */
[----:B------:R-:W-:Y:S01]  /*6570*/  FSEL R66, R66, -INF , !P5 ;  /* 0xff80000042427808 */ /* 0x000fe20006800000 */
[----:B------:R-:W-:Y:S01]  /*6580*/  MUFU.EX2 R146, R146 ;  /* 0x0000009200927308 */ /* 0x000fe20000000800 */
[----:B------:R-:W-:Y:S02]  /*6590*/  FMNMX.FTZ R49, R63, R12, !PT ;  /* 0x0000000c3f317209 */ /* 0x000fe40007810000 */
[----:B------:R-:W-:Y:S02]  /*65a0*/  ISETP.GT.AND P5, PT, R121, 0x59, P2 ;  /* 0x000000597900780c */ /* 0x000fe400017a4270 */
[----:B------:R-:W-:Y:S02]  /*65b0*/  ISETP.LT.OR P3, PT, R123, 0x59, P3 ;  /* 0x000000597b00780c */ /* 0x000fe40001f61670 */
[----:B------:R-:W-:Y:S01]  /*65c0*/  FMNMX.FTZ R12, R66, R49, !PT ;  /* 0x00000031420c7209 */ /* 0x000fe20007810000 */
[----:B------:R-:W-:Y:S01]  /*65d0*/  FFMA.FTZ R49, R53, UR22, -R10 ;  /* 0x0000001635317c23 */ /* 0x000fe2000801080a */
[----:B------:R-:W-:Y:S01]  /*65e0*/  ISETP.LT.OR P5, PT, R123, 0x5a, P5 ;  /* 0x0000005a7b00780c */ /* 0x000fe20002fa1670 */
[----:B------:R-:W-:Y:S01]  /*65f0*/  MUFU.EX2 R33, R33 ;  /* 0x0000002100217308 */ /* 0x000fe20000000800 */
[----:B------:R-:W-:-:S02]  /*6600*/  FSEL R70, R70, -INF , !P3 ;  /* 0xff80000046467808 */ /* 0x000fc40005800000 */
[----:B------:R-:W-:Y:S02]  /*6610*/  FMNMX.FTZ R53, R67, R12, !PT ;  /* 0x0000000c43357209 */ /* 0x000fe40007810000 */
[----:B------:R-:W-:Y:S02]  /*6620*/  ISETP.GT.AND P3, PT, R121, 0x61, P2 ;  /* 0x000000617900780c */ /* 0x000fe40001764270 */
[----:B------:R-:W-:Y:S01]  /*6630*/  FSEL R71, R71, -INF , !P5 ;  /* 0xff80000047477808 */ /* 0x000fe20006800000 */
[----:B------:R-:W-:Y:S01]  /*6640*/  MUFU.EX2 R140, R140 ;  /* 0x0000008c008c7308 */ /* 0x000fe20000000800 */
[----:B------:R-:W-:Y:S02]  /*6650*/  FMNMX.FTZ R12, R70, R53, !PT ;  /* 0x00000035460c7209 */ /* 0x000fe40007810000 */
[----:B------:R-:W-:Y:S02]  /*6660*/  ISETP.GT.AND P5, PT, R121, 0x68, P2 ;  /* 0x000000687900780c */ /* 0x000fe400017a4270 */
[----:B------:R-:W-:-:S02]  /*6670*/  ISETP.LT.OR P3, PT, R123, 0x62, P3 ;  /* 0x000000627b00780c */ /* 0x000fc40001f61670 */
[----:B------:R-:W-:Y:S01]  /*6680*/  FMNMX.FTZ R53, R71, R12, !PT ;  /* 0x0000000c47357209 */ /* 0x000fe20007810000 */
[----:B------:R-:W-:Y:S01]  /*6690*/  MUFU.EX2 R37, R37 ;  /* 0x0000002500257308 */ /* 0x000fe20000000800 */
[----:B------:R-:W-:Y:S02]  /*66a0*/  FSEL R75, R75, -INF , !P3 ;  /* 0xff8000004b4b7808 */ /* 0x000fe40005800000 */
[----:B------:R-:W-:Y:S02]  /*66b0*/  ISETP.LT.OR P5, PT, R123, 0x69, P5 ;  /* 0x000000697b00780c */ /* 0x000fe40002fa1670 */
[----:B------:R-:W-:Y:S01]  /*66c0*/  FMNMX.FTZ R12, R74, R53, !PT ;  /* 0x000000354a0c7209 */ /* 0x000fe20007810000 */
[----:B------:R-:W-:Y:S01]  /*66d0*/  FFMA.FTZ R53, R57, UR22, -R10 ;  /* 0x0000001639357c23 */ /* 0x000fe2000801080a */
[----:B------:R-:W-:Y:S01]  /*66e0*/  ISETP.GT.AND P3, PT, R121, 0x70, P2 ;  /* 0x000000707900780c */ /* 0x000fe20001764270 */
[----:B------:R-:W-:Y:S01]  /*66f0*/  MUFU.EX2 R142, R142 ;  /* 0x0000008e008e7308 */ /* 0x000fe20000000800 */
[----:B------:R-:W-:-:S02]  /*6700*/  FSEL R78, R78, -INF , !P5 ;  /* 0xff8000004e4e7808 */ /* 0x000fc40006800000 */
[----:B------:R-:W-:Y:S02]  /*6710*/  FMNMX.FTZ R57, R75, R12, !PT ;  /* 0x0000000c4b397209 */ /* 0x000fe40007810000 */
[----:B------:R-:W-:Y:S02]  /*6720*/  ISETP.GT.AND P5, PT, R121, 0x71, P2 ;  /* 0x000000717900780c */ /* 0x000fe400017a4270 */
[C---:B------:R-:W-:Y:S01]  /*6730*/  ISETP.LT.OR P3, PT, R123.reuse, 0x71, P3 ;  /* 0x000000717b00780c */ /* 0x040fe20001f61670 */
[----:B------:R-:W-:Y:S01]  /*6740*/  MUFU.EX2 R41, R41 ;  /* 0x0000002900297308 */ /* 0x000fe20000000800 */
[----:B------:R-:W-:Y:S02]  /*6750*/  FMNMX.FTZ R12, R78, R57, !PT ;  /* 0x000000394e0c7209 */ /* 0x000fe40007810000 */
[----:B------:R-:W-:Y:S02]  /*6760*/  ISETP.LT.OR P5, PT, R123, 0x72, P5 ;  /* 0x000000727b00780c */ /* 0x000fe40002fa1670 */
[----:B------:R-:W-:-:S02]  /*6770*/  FSEL R82, R82, -INF , !P3 ;  /* 0xff80000052527808 */ /* 0x000fc40005800000 */
[----:B------:R-:W-:Y:S01]  /*6780*/  FMNMX.FTZ R57, R79, R12, !PT ;  /* 0x0000000c4f397209 */ /* 0x000fe20007810000 */
[----:B------:R-:W-:Y:S01]  /*6790*/  MUFU.EX2 R136, R136 ;  /* 0x0000008800887308 */ /* 0x000fe20000000800 */
[----:B------:R-:W-:Y:S02]  /*67a0*/  ISETP.GT.AND P2, PT, R121, 0x79, P2 ;  /* 0x000000797900780c */ /* 0x000fe40001744270 */
[----:B------:R-:W-:Y:S02]  /*67b0*/  FSEL R83, R83, -INF , !P5 ;  /* 0xff80000053537808 */ /* 0x000fe40006800000 */
[----:B------:R-:W-:Y:S01]  /*67c0*/  FMNMX.FTZ R12, R82, R57, !PT ;  /* 0x00000039520c7209 */ /* 0x000fe20007810000 */
[----:B------:R-:W-:Y:S01]  /*67d0*/  FFMA.FTZ R57, R61, UR22, -R10 ;  /* 0x000000163d397c23 */ /* 0x000fe2000801080a */
[----:B------:R-:W-:Y:S01]  /*67e0*/  ISETP.LT.OR P2, PT, R123, 0x7a, P2 ;  /* 0x0000007a7b00780c */ /* 0x000fe20001741670 */
[----:B------:R-:W-:Y:S01]  /*67f0*/  MUFU.EX2 R45, R45 ;  /* 0x0000002d002d7308 */ /* 0x000fe20000000800 */
[----:B------:R-:W-:-:S02]  /*6800*/  FSEL R86, R86, -INF , !P4 ;  /* 0xff80000056567808 */ /* 0x000fc40006000000 */
[----:B------:R-:W-:Y:S02]  /*6810*/  FMNMX.FTZ R61, R83, R12, !PT ;  /* 0x0000000c533d7209 */ /* 0x000fe40007810000 */
[----:B------:R-:W-:Y:S02]  /*6820*/  FSEL R87, R87, -INF , !P2 ;  /* 0xff80000057577808 */ /* 0x000fe40005000000 */
[----:B------:R-:W-:Y:S01]  /*6830*/  FMNMX.FTZ R12, R86, R61, !PT ;  /* 0x0000003d560c7209 */ /* 0x000fe20007810000 */
[--C-:B------:R-:W-:Y:S01]  /*6840*/  FFMA.FTZ R61, R65, UR22, -R10.reuse ;  /* 0x00000016413d7c23 */ /* 0x100fe2000801080a */
[--C-:B------:R-:W-:Y:S01]  /*6850*/  FFMA.FTZ R65, R69, UR22, -R10.reuse ;  /* 0x0000001645417c23 */ /* 0x100fe2000801080a */
[--C-:B------:R-:W-:Y:S01]  /*6860*/  FFMA.FTZ R69, R73, UR22, -R10.reuse ;  /* 0x0000001649457c23 */ /* 0x100fe2000801080a */
[----:B------:R-:W-:Y:S01]  /*6870*/  FMNMX.FTZ R12, R87, R12, !PT ;  /* 0x0000000c570c7209 */ /* 0x000fe20007810000 */
[--C-:B------:R-:W-:Y:S01]  /*6880*/  FFMA.FTZ R73, R77, UR22, -R10.reuse ;  /* 0x000000164d497c23 */ /* 0x100fe2000801080a */
[----:B------:R-:W-:Y:S01]  /*6890*/  FFMA.FTZ R77, R81, UR22, -R10 ;  /* 0x00000016514d7c23 */ /* 0x000fe2000801080a */
[----:B------:R-:W-:Y:S01]  /*68a0*/  FSEL R81, R8, RZ, P6 ;  /* 0x000000ff08517208 */ /* 0x000fe20003000000 */
[----:B------:R-:W-:Y:S01]  /*68b0*/  MUFU.EX2 R138, R138 ;  /* 0x0000008a008a7308 */ /* 0x000fe20000000800 */
[----:B------:R-:W0:Y:S03]  /*68c0*/  SHFL.BFLY PT, R121, R12, 0x2, 0x1f ;  /* 0x0c401f000c797f89 */ /* 0x000e2600000e0000 */
[----:B------:R-:W-:-:S04]  /*68d0*/  FADD.FTZ R2, -R81, R2 ;  /* 0x0000000251027221 */ /* 0x000fc80000010100 */
[----:B------:R-:W-:Y:S01]  /*68e0*/  FMUL.FTZ R2, R2, UR22 ;  /* 0x0000001602027c20 */ /* 0x000fe20008410000 */
[----:B------:R-:W-:Y:S08]  /*68f0*/  MUFU.EX2 R49, R49 ;  /* 0x0000003100317308 */ /* 0x000ff00000000800 */
[----:B------:R-:W1:Y:S01]  /*6900*/  MUFU.EX2 R2, R2 ;  /* 0x0000000200027308 */ /* 0x000e620000000800 */
[----:B0-----:R-:W-:-:S07]  /*6910*/  FMNMX.FTZ R121, R12, R121, !PT ;  /* 0x000000790c797209 */ /* 0x001fce0007810000 */
[----:B------:R-:W-:Y:S01]  /*6920*/  MUFU.EX2 R132, R132 ;  /* 0x0000008400847308 */ /* 0x000fe20000000800 */
[----:B------:R-:W0:Y:S07]  /*6930*/  SHFL.BFLY PT, R12, R121, 0x1, 0x1f ;  /* 0x0c201f00790c7f89 */ /* 0x000e2e00000e0000 */
[----:B------:R-:W-:Y:S01]  /*6940*/  MUFU.EX2 R53, R53 ;  /* 0x0000003500357308 */ /* 0x000fe20000000800 */
[-C--:B-1----:R-:W-:Y:S01]  /*6950*/  FMUL.FTZ R88, R88, R2.reuse ;  /* 0x0000000258587220 */ /* 0x082fe20000410000 */
[-C--:B------:R-:W-:Y:S01]  /*6960*/  FMUL.FTZ R89, R89, R2.reuse ;  /* 0x0000000259597220 */ /* 0x080fe20000410000 */
[-C--:B------:R-:W-:Y:S01]  /*6970*/  FMUL.FTZ R92, R92, R2.reuse ;  /* 0x000000025c5c7220 */ /* 0x080fe20000410000 */
[-C--:B------:R-:W-:Y:S01]  /*6980*/  FMUL.FTZ R93, R93, R2.reuse ;  /* 0x000000025d5d7220 */ /* 0x080fe20000410000 */
[-C--:B------:R-:W-:Y:S01]  /*6990*/  FMUL.FTZ R96, R96, R2.reuse ;  /* 0x0000000260607220 */ /* 0x080fe20000410000 */
[-C--:B------:R-:W-:Y:S01]  /*69a0*/  FMUL.FTZ R97, R97, R2.reuse ;  /* 0x0000000261617220 */ /* 0x080fe20000410000 */
[-C--:B------:R-:W-:Y:S01]  /*69b0*/  FMUL.FTZ R100, R100, R2.reuse ;  /* 0x0000000264647220 */ /* 0x080fe20000410000 */
[----:B------:R-:W-:Y:S01]  /*69c0*/  MUFU.EX2 R134, R134 ;  /* 0x0000008600867308 */ /* 0x000fe20000000800 */
[-C--:B------:R-:W-:Y:S01]  /*69d0*/  FMUL.FTZ R101, R101, R2.reuse ;  /* 0x0000000265657220 */ /* 0x080fe20000410000 */
        /* <DEDUP_REMOVED lines=8> */
[----:B------:R-:W-:Y:S01]  /*6a60*/  FMUL.FTZ R117, R117, R2 ;  /* 0x0000000275757220 */ /* 0x000fe20000410000 */
[----:B0-----:R-:W-:-:S04]  /*6a70*/  FMNMX.FTZ R10, R121, R12, !PT ;  /* 0x0000000c790a7209 */ /* 0x001fc80007810000 */
[C---:B------:R-:W-:Y:S01]  /*6a80*/  FSETP.NEU.FTZ.AND P2, PT, R10.reuse, -INF , PT ;  /* 0xff8000000a00780b */ /* 0x040fe20003f5d000 */
[----:B------:R-:W-:Y:S01]  /*6a90*/  FMUL.FTZ R40, R10, UR22 ;  /* 0x000000160a287c20 */ /* 0x000fe20008410000 */
[----:B------:R-:W-:Y:S04]  /*6aa0*/  MUFU.EX2 R128, R128 ;  /* 0x0000008000807308 */ /* 0x000fe80000000800 */
[----:B------:R-:W-:-:S04]  /*6ab0*/  FSEL R40, R40, RZ, P2 ;  /* 0x000000ff28287208 */ /* 0x000fc80001000000 */
[----:B------:R-:W-:Y:S01]  /*6ac0*/  MUFU.EX2 R61, R61 ;  /* 0x0000003d003d7308 */ /* 0x000fe20000000800 */
[--C-:B------:R-:W-:Y:S01]  /*6ad0*/  FFMA.FTZ R12, R27, UR22, -R40.reuse ;  /* 0x000000161b0c7c23 */ /* 0x100fe20008010828 */
[----:B------:R-:W-:Y:S01]  /*6ae0*/  FFMA.FTZ R27, R2, R6, R15 ;  /* 0x00000006021b7223 */ /* 0x000fe2000001000f */
[--C-:B------:R-:W-:Y:S01]  /*6af0*/  FFMA.FTZ R149, R29, UR22, -R40.reuse ;  /* 0x000000161d957c23 */ /* 0x100fe20008010828 */
[--C-:B------:R-:W-:Y:S01]  /*6b00*/  FFMA.FTZ R151, R30, UR22, -R40.reuse ;  /* 0x000000161e977c23 */ /* 0x100fe20008010828 */
[--C-:B------:R-:W-:Y:S01]  /*6b10*/  FFMA.FTZ R14, R31, UR22, -R40.reuse ;  /* 0x000000161f0e7c23 */ /* 0x100fe20008010828 */
[----:B------:R-:W-:Y:S01]  /*6b20*/  FADD.FTZ R27, R148, R27 ;  /* 0x0000001b941b7221 */ /* 0x000fe20000010000 */
[--C-:B------:R-:W-:Y:S01]  /*6b30*/  FFMA.FTZ R145, R34, UR22, -R40.reuse ;  /* 0x0000001622917c23 */ /* 0x100fe20008010828 */
[----:B------:R-:W-:Y:S01]  /*6b40*/  MUFU.EX2 R12, R12 ;  /* 0x0000000c000c7308 */ /* 0x000fe20000000800 */
[--C-:B------:R-:W-:Y:S01]  /*6b50*/  FFMA.FTZ R20, R35, UR22, -R40.reuse ;  /* 0x0000001623147c23 */ /* 0x100fe20008010828 */
[----:B------:R-:W-:Y:S01]  /*6b60*/  FADD.FTZ R6, R150, R27 ;  /* 0x0000001b96067221 */ /* 0x000fe20000010000 */
[----:B------:R-:W-:Y:S01]  /*6b70*/  FSEL R27, R10, RZ, P2 ;  /* 0x000000ff0a1b7208 */ /* 0x000fe20001000000 */
[--C-:B------:R-:W-:Y:S01]  /*6b80*/  FFMA.FTZ R147, R38, UR22, -R40.reuse ;  /* 0x0000001626937c23 */ /* 0x100fe20008010828 */
[----:B------:R-:W-:Y:S01]  /*6b90*/  FFMA.FTZ R24, R39, UR22, -R40 ;  /* 0x0000001627187c23 */ /* 0x000fe20008010828 */
[----:B------:R-:W-:Y:S01]  /*6ba0*/  FADD.FTZ R29, R21, R6 ;  /* 0x00000006151d7221 */ /* 0x000fe20000010000 */
[----:B------:R-:W-:Y:S01]  /*6bb0*/  FFMA.FTZ R141, R42, UR22, -R40 ;  /* 0x000000162a8d7c23 */ /* 0x000fe20008010828 */
[----:B------:R-:W-:Y:S01]  /*6bc0*/  FADD.FTZ R27, -R27, R0 ;  /* 0x000000001b1b7221 */ /* 0x000fe20000010100 */
[----:B------:R-:W-:Y:S01]  /*6bd0*/  MUFU.EX2 R149, R149 ;  /* 0x0000009500957308 */ /* 0x000fe20000000800 */
[----:B------:R-:W-:Y:S01]  /*6be0*/  FADD.FTZ R6, R144, R29 ;  /* 0x0000001d90067221 */ /* 0x000fe20000010000 */
[--C-:B------:R-:W-:Y:S01]  /*6bf0*/  FFMA.FTZ R26, R43, UR22, -R40.reuse ;  /* 0x000000162b1a7c23 */ /* 0x100fe20008010828 */
[----:B------:R-:W-:Y:S01]  /*6c00*/  FMUL.FTZ R0, R27, UR22 ;  /* 0x000000161b007c20 */ /* 0x000fe20008410000 */
[----:B------:R-:W-:Y:S01]  /*6c10*/  FFMA.FTZ R143, R46, UR22, -R40 ;  /* 0x000000162e8f7c23 */ /* 0x000fe20008010828 */
[----:B------:R-:W-:Y:S01]  /*6c20*/  FADD.FTZ R29, R25, R6 ;  /* 0x00000006191d7221 */ /* 0x000fe20000010000 */
[--C-:B------:R-:W-:Y:S01]  /*6c30*/  FFMA.FTZ R28, R47, UR22, -R40.reuse ;  /* 0x000000162f1c7c23 */ /* 0x100fe20008010828 */
[--C-:B------:R-:W-:Y:S01]  /*6c40*/  FFMA.FTZ R137, R50, UR22, -R40.reuse ;  /* 0x0000001632897c23 */ /* 0x100fe20008010828 */
        /* <DEDUP_REMOVED lines=8> */
[----:B------:R-:W0:Y:S01]  /*6cd0*/  MUFU.EX2 R0, R0 ;  /* 0x0000000000007308 */ /* 0x000e220000000800 */
[----:B------:R-:W-:Y:S01]  /*6ce0*/  FADD.FTZ R6, R140, R27 ;  /* 0x0000001b8c067221 */ /* 0x000fe20000010000 */
[--C-:B------:R-:W-:Y:S01]  /*6cf0*/  FFMA.FTZ R135, R62, UR22, -R40.reuse ;  /* 0x000000163e877c23 */ /* 0x100fe20008010828 */
[----:B------:R-:W-:Y:S01]  /*6d00*/  F2FP.F16.F32.PACK_AB R148, R148, R15 ;  /* 0x0000000f9494723e */ /* 0x000fe200000000ff */
[----:B------:R-:W-:Y:S01]  /*6d10*/  FFMA.FTZ R36, R63, UR22, -R40 ;  /* 0x000000163f247c23 */ /* 0x000fe20008010828 */
[----:B------:R-:W-:Y:S01]  /*6d20*/  FADD.FTZ R27, R37, R6 ;  /* 0x00000006251b7221 */ /* 0x000fe20000010000 */
[--C-:B------:R-:W-:Y:S01]  /*6d30*/  FFMA.FTZ R129, R66, UR22, -R40.reuse ;  /* 0x0000001642817c23 */ /* 0x100fe20008010828 */
[--C-:B------:R-:W-:Y:S01]  /*6d40*/  FFMA.FTZ R131, R70, UR22, -R40.reuse ;  /* 0x0000001646837c23 */ /* 0x100fe20008010828 */
[----:B------:R-:W1:Y:S01]  /*6d50*/  MUFU.EX2 R14, R14 ;  /* 0x0000000e000e7308 */ /* 0x000e620000000800 */
[----:B------:R-:W-:Y:S01]  /*6d60*/  FADD.FTZ R6, R142, R27 ;  /* 0x0000001b8e067221 */ /* 0x000fe20000010000 */
[--C-:B------:R-:W-:Y:S01]  /*6d70*/  FFMA.FTZ R74, R74, UR22, -R40.reuse ;  /* 0x000000164a4a7c23 */ /* 0x100fe20008010828 */
[--C-:B------:R-:W-:Y:S01]  /*6d80*/  FFMA.FTZ R75, R75, UR22, -R40.reuse ;  /* 0x000000164b4b7c23 */ /* 0x100fe20008010828 */
[----:B------:R-:W-:Y:S01]  /*6d90*/  FFMA.FTZ R78, R78, UR22, -R40 ;  /* 0x000000164e4e7c23 */ /* 0x000fe20008010828 */
[----:B------:R-:W-:Y:S01]  /*6da0*/  FADD.FTZ R27, R41, R6 ;  /* 0x00000006291b7221 */ /* 0x000fe20000010000 */
[--C-:B------:R-:W-:Y:S01]  /*6db0*/  FFMA.FTZ R79, R79, UR22, -R40.reuse ;  /* 0x000000164f4f7c23 */ /* 0x100fe20008010828 */
[--C-:B------:R-:W-:Y:S01]  /*6dc0*/  FFMA.FTZ R82, R82, UR22, -R40.reuse ;  /* 0x0000001652527c23 */ /* 0x100fe20008010828 */
[----:B------:R-:W2:Y:S01]  /*6dd0*/  MUFU.EX2 R145, R145 ;  /* 0x0000009100917308 */ /* 0x000ea20000000800 */
[----:B0-----:R-:W-:Y:S01]  /*6de0*/  FFMA.FTZ R5, R0, R5, R149 ;  /* 0x0000000500057223 */ /* 0x001fe20000010095 */
[----:B------:R-:W-:Y:S01]  /*6df0*/  FADD.FTZ R38, R136, R27 ;  /* 0x0000001b88267221 */ /* 0x000fe20000010000 */
[--C-:B------:R-:W-:Y:S01]  /*6e00*/  FFMA.FTZ R83, R83, UR22, -R40.reuse ;  /* 0x0000001653537c23 */ /* 0x100fe20008010828 */
[----:B------:R-:W-:Y:S01]  /*6e10*/  FFMA.FTZ R86, R86, UR22, -R40 ;  /* 0x0000001656567c23 */ /* 0x000fe20008010828 */
[----:B------:R-:W-:Y:S01]  /*6e20*/  FADD.FTZ R6, R12, R5 ;  /* 0x000000050c067221 */ /* 0x000fe20000010000 */
[----:B------:R-:W-:Y:S01]  /*6e30*/  FADD.FTZ R27, R45, R38 ;  /* 0x000000262d1b7221 */ /* 0x000fe20000010000 */
[----:B------:R-:W-:Y:S01]  /*6e40*/  FFMA.FTZ R38, R67, UR22, -R40 ;  /* 0x0000001643267c23 */ /* 0x000fe20008010828 */
[----:B------:R-:W0:Y:S01]  /*6e50*/  MUFU.EX2 R20, R20 ;  /* 0x0000001400147308 */ /* 0x000e220000000800 */
[----:B------:R-:W-:Y:S01]  /*6e60*/  FADD.FTZ R5, R151, R6 ;  /* 0x0000000697057221 */ /* 0x000fe20000010000 */
[----:B------:R-:W-:Y:S01]  /*6e70*/  FADD.FTZ R42, R138, R27 ;  /* 0x0000001b8a2a7221 */ /* 0x000fe20000010000 */
[----:B------:R-:W-:Y:S01]  /*6e80*/  IMAD.U32 R29, RZ, RZ, UR39 ;  /* 0x00000027ff1d7e24 */ /* 0x000fe2000f8e00ff */
[----:B------:R-:W-:Y:S01]  /*6e90*/  ISETP.GT.AND P2, PT, R3, UR27, PT ;  /* 0x0000001b03007c0c */ /* 0x000fe2000bf44270 */
[----:B-1----:R-:W-:Y:S01]  /*6ea0*/  FADD.FTZ R6, R14, R5 ;  /* 0x000000050e067221 */ /* 0x002fe20000010000 */
[----:B------:R-:W-:Y:S01]  /*6eb0*/  FADD.FTZ R27, R49, R42 ;  /* 0x0000002a311b7221 */ /* 0x000fe20000010000 */
[----:B------:R-:W-:Y:S01]  /*6ec0*/  FFMA.FTZ R42, R71, UR22, -R40 ;  /* 0x00000016472a7c23 */ /* 0x000fe20008010828 */
[----:B------:R-:W1:Y:S01]  /*6ed0*/  MUFU.EX2 R147, R147 ;  /* 0x0000009300937308 */ /* 0x000e620000000800 */
[----:B--2---:R-:W-:Y:S01]  /*6ee0*/  FADD.FTZ R5, R145, R6 ;  /* 0x0000000691057221 */ /* 0x004fe20000010000 */
[----:B------:R-:W-:Y:S01]  /*6ef0*/  FADD.FTZ R44, R132, R27 ;  /* 0x0000001b842c7221 */ /* 0x000fe20000010000 */
[----:B------:R-:W-:Y:S01]  /*6f00*/  FFMA.FTZ R40, R87, UR22, -R40 ;  /* 0x0000001657287c23 */ /* 0x000fe20008010828 */
[----:B------:R-:W-:Y:S01]  /*6f10*/  @!P1 LEA R29, R29, UR45, 0x3 ;  /* 0x0000002d1d1d9c11 */ /* 0x000fe2000f8e18ff */
[----:B------:R-:W-:Y:S01]  /*6f20*/  UMOV UR39, UR26 ;  /* 0x0000001a00277c82 */ /* 0x000fe20008000000 */
[----:B------:R-:W-:Y:S01]  /*6f30*/  FADD.FTZ R27, R53, R44 ;  /* 0x0000002c351b7221 */ /* 0x000fe20000010000 */
[----:B------:R-:W-:Y:S01]  /*6f40*/  FMUL.FTZ R90, R90, R0 ;  /* 0x000000005a5a7220 */ /* 0x000fe20000410000 */
[----:B------:R-:W2:Y:S01]  /*6f50*/  MUFU.EX2 R24, R24 ;  /* 0x0000001800187308 */ /* 0x000ea20000000800 */
[----:B0-----:R-:W-:Y:S01]  /*6f60*/  FADD.FTZ R6, R20, R5 ;  /* 0x0000000514067221 */ /* 0x001fe20000010000 */
[----:B------:R-:W-:Y:S01]  /*6f70*/  FADD.FTZ R44, R134, R27 ;  /* 0x0000001b862c7221 */ /* 0x000fe20000010000 */
[----:B------:R-:W-:-:S02]  /*6f80*/  @!P1 VIADD R29, R29, 0x16860 ;  /* 0x000168601d1d9836 */ /* 0x000fc40000000000 */
[-C--:B------:R-:W-:Y:S01]  /*6f90*/  FMUL.FTZ R91, R91, R0.reuse ;  /* 0x000000005b5b7220 */ /* 0x080fe20000410000 */
[-C--:B------:R-:W-:Y:S01]  /*6fa0*/  FMUL.FTZ R94, R94, R0.reuse ;  /* 0x000000005e5e7220 */ /* 0x080fe20000410000 */
[----:B------:R-:W-:Y:S01]  /*6fb0*/  FADD.FTZ R27, R57, R44 ;  /* 0x0000002c391b7221 */ /* 0x000fe20000010000 */
[-C--:B------:R-:W-:Y:S01]  /*6fc0*/  FMUL.FTZ R95, R95, R0.reuse ;  /* 0x000000005f5f7220 */ /* 0x080fe20000410000 */
[----:B------:R-:W0:Y:S01]  /*6fd0*/  MUFU.EX2 R141, R141 ;  /* 0x0000008d008d7308 */ /* 0x000e220000000800 */
[----:B-1----:R-:W-:Y:S01]  /*6fe0*/  FADD.FTZ R5, R147, R6 ;  /* 0x0000000693057221 */ /* 0x002fe20000010000 */
[----:B------:R-:W-:Y:S01]  /*6ff0*/  FADD.FTZ R44, R128, R27 ;  /* 0x0000001b802c7221 */ /* 0x000fe20000010000 */
[----:B------:R-:W-:Y:S01]  /*7000*/  @!P1 PRMT R29, RZ, 0x654, R29 ;  /* 0x00000654ff1d9816 */ /* 0x000fe2000000001d */
[-C--:B------:R-:W-:Y:S01]  /*7010*/  FMUL.FTZ R98, R98, R0.reuse ;  /* 0x0000000062627220 */ /* 0x080fe20000410000 */
[-C--:B------:R-:W-:Y:S01]  /*7020*/  FMUL.FTZ R99, R99, R0.reuse ;  /* 0x0000000063637220 */ /* 0x080fe20000410000 */
[----:B------:R-:W-:Y:S01]  /*7030*/  FADD.FTZ R27, R61, R44 ;  /* 0x0000002c3d1b7221 */ /* 0x000fe20000010000 */
[----:B------:R1:W-:Y:S01]  /*7040*/  @!P1 SYNCS.ARRIVE.TRANS64.RED.A1T0 RZ, [R29+URZ], RZ ;  /* 0x000000ff1dff99a7 */ /* 0x0003e2000810043f */
[----:B------:R-:W3:Y:S01]  /*7050*/  MUFU.EX2 R26, R26 ;  /* 0x0000001a001a7308 */ /* 0x000ee20000000800 */
[----:B--2---:R-:W-:Y:S01]  /*7060*/  FADD.FTZ R6, R24, R5 ;  /* 0x0000000518067221 */ /* 0x004fe20000010000 */
[-C--:B------:R-:W-:Y:S01]  /*7070*/  FMUL.FTZ R102, R102, R0.reuse ;  /* 0x0000000066667220 */ /* 0x080fe20000410000 */
[-C--:B------:R-:W-:Y:S01]  /*7080*/  FMUL.FTZ R103, R103, R0.reuse ;  /* 0x0000000067677220 */ /* 0x080fe20000410000 */
[-C--:B------:R-:W-:Y:S01]  /*7090*/  FMUL.FTZ R106, R106, R0.reuse ;  /* 0x000000006a6a7220 */ /* 0x080fe20000410000 */
[-C--:B------:R-:W-:Y:S01]  /*70a0*/  FMUL.FTZ R107, R107, R0.reuse ;  /* 0x000000006b6b7220 */ /* 0x080fe20000410000 */
[-C--:B------:R-:W-:Y:S01]  /*70b0*/  FMUL.FTZ R110, R110, R0.reuse ;  /* 0x000000006e6e7220 */ /* 0x080fe20000410000 */
[-C--:B------:R-:W-:Y:S01]  /*70c0*/  FMUL.FTZ R111, R111, R0.reuse ;  /* 0x000000006f6f7220 */ /* 0x080fe20000410000 */
[----:B------:R-:W2:Y:S01]  /*70d0*/  MUFU.EX2 R143, R143 ;  /* 0x0000008f008f7308 */ /* 0x000ea20000000800 */
[----:B0-----:R-:W-:Y:S01]  /*70e0*/  FADD.FTZ R5, R141, R6 ;  /* 0x000000068d057221 */ /* 0x001fe20000010000 */
[-C--:B------:R-:W-:Y:S01]  /*70f0*/  FMUL.FTZ R114, R114, R0.reuse ;  /* 0x0000000072727220 */ /* 0x080fe20000410000 */
[-C--:B------:R-:W-:Y:S01]  /*7100*/  FMUL.FTZ R115, R115, R0.reuse ;  /* 0x0000000073737220 */ /* 0x080fe20000410000 */
[-C--:B------:R-:W-:Y:S01]  /*7110*/  FMUL.FTZ R118, R118, R0.reuse ;  /* 0x0000000076767220 */ /* 0x080fe20000410000 */
[----:B------:R-:W-:Y:S01]  /*7120*/  FMUL.FTZ R119, R119, R0 ;  /* 0x0000000077777220 */ /* 0x000fe20000410000 */
[----:B------:R-:W-:Y:S01]  /*7130*/  F2FP.F16.F32.PACK_AB R150, R21, R150 ;  /* 0x000000961596723e */ /* 0x000fe200000000ff */
[----:B------:R-:W-:Y:S01]  /*7140*/  VIADD R3, R3, 0xffffffff ;  /* 0xffffffff03037836 */ /* 0x000fe20000000000 */
[----:B------:R-:W0:Y:S01]  /*7150*/  MUFU.EX2 R28, R28 ;  /* 0x0000001c001c7308 */ /* 0x000e220000000800 */
[----:B---3--:R-:W-:Y:S01]  /*7160*/  FADD.FTZ R6, R26, R5 ;  /* 0x000000051a067221 */ /* 0x008fe20000010000 */
[----:B------:R-:W-:Y:S01]  /*7170*/  F2FP.F16.F32.PACK_AB R144, R25, R144 ;  /* 0x000000901990723e */ /* 0x000fe200000000ff */
[----:B------:R-:W-:Y:S01]  /*7180*/  IMAD.MOV.U32 R2, RZ, RZ, R8 ;  /* 0x000000ffff027224 */ /* 0x000fe200078e0008 */
[----:B------:R-:W-:Y:S01]  /*7190*/  F2FP.F16.F32.PACK_AB R146, R33, R146 ;  /* 0x000000922192723e */ /* 0x000fe200000000ff */
[----:B------:R-:W-:Y:S01]  /*71a0*/  IMAD.MOV.U32 R0, RZ, RZ, R10 ;  /* 0x000000ffff007224 */ /* 0x000fe200078e000a */
[----:B------:R-:W-:-:S02]  /*71b0*/  F2FP.F16.F32.PACK_AB R140, R37, R140 ;  /* 0x0000008c258c723e */ /* 0x000fc400000000ff */
[----:B------:R-:W3:Y:S01]  /*71c0*/  MUFU.EX2 R130, R130 ;  /* 0x0000008200827308 */ /* 0x000ee20000000800 */
[----:B--2---:R-:W-:Y:S01]  /*71d0*/  FADD.FTZ R5, R143, R6 ;  /* 0x000000068f057221 */ /* 0x004fe20000010000 */
[----:B------:R-:W-:Y:S02]  /*71e0*/  F2FP.F16.F32.PACK_AB R142, R41, R142 ;  /* 0x0000008e298e723e */ /* 0x000fe400000000ff */
[----:B------:R-:W-:Y:S02]  /*71f0*/  F2FP.F16.F32.PACK_AB R136, R45, R136 ;  /* 0x000000882d88723e */ /* 0x000fe400000000ff */
[----:B------:R-:W-:Y:S02]  /*7200*/  F2FP.F16.F32.PACK_AB R138, R49, R138 ;  /* 0x0000008a318a723e */ /* 0x000fe400000000ff */
[----:B------:R-:W2:Y:S01]  /*7210*/  MUFU.EX2 R137, R137 ;  /* 0x0000008900897308 */ /* 0x000ea20000000800 */
[----:B0-----:R-:W-:Y:S01]  /*7220*/  FADD.FTZ R6, R28, R5 ;  /* 0x000000051c067221 */ /* 0x001fe20000010000 */
[----:B------:R-:W-:-:S02]  /*7230*/  F2FP.F16.F32.PACK_AB R132, R53, R132 ;  /* 0x000000843584723e */ /* 0x000fc400000000ff */
[----:B------:R-:W-:Y:S02]  /*7240*/  F2FP.F16.F32.PACK_AB R134, R57, R134 ;  /* 0x000000863986723e */ /* 0x000fe400000000ff */
[----:B------:R-:W-:Y:S02]  /*7250*/  F2FP.F16.F32.PACK_AB R128, R61, R128 ;  /* 0x000000803d80723e */ /* 0x000fe400000000ff */
[----:B------:R-:W0:Y:S01]  /*7260*/  MUFU.EX2 R65, R65 ;  /* 0x0000004100417308 */ /* 0x000e220000000800 */
[----:B---3--:R-:W-:Y:S01]  /*7270*/  FADD.FTZ R44, R130, R27 ;  /* 0x0000001b822c7221 */ /* 0x008fe20000010000 */
[----:B------:R-:W-:Y:S02]  /*7280*/  F2FP.F16.F32.PACK_AB R149, R12, R149 ;  /* 0x000000950c95723e */ /* 0x000fe400000000ff */
[----:B------:R-:W-:Y:S02]  /*7290*/  F2FP.F16.F32.PACK_AB R151, R14, R151 ;  /* 0x000000970e97723e */ /* 0x000fe400000000ff */
[----:B------:R-:W-:-:S02]  /*72a0*/  F2FP.F16.F32.PACK_AB R145, R20, R145 ;  /* 0x000000911491723e */ /* 0x000fc400000000ff */
[----:B------:R-:W3:Y:S01]  /*72b0*/  MUFU.EX2 R30, R30 ;  /* 0x0000001e001e7308 */ /* 0x000ee20000000800 */
[----:B--2---:R-:W-:Y:S01]  /*72c0*/  FADD.FTZ R5, R137, R6 ;  /* 0x0000000689057221 */ /* 0x004fe20000010000 */
[----:B------:R-:W-:Y:S02]  /*72d0*/  F2FP.F16.F32.PACK_AB R147, R24, R147 ;  /* 0x000000931893723e */ /* 0x000fe400000000ff */
[----:B------:R-:W-:Y:S02]  /*72e0*/  F2FP.F16.F32.PACK_AB R141, R26, R141 ;  /* 0x0000008d1a8d723e */ /* 0x000fe400000000ff */
[----:B------:R-:W-:Y:S02]  /*72f0*/  F2FP.F16.F32.PACK_AB R143, R28, R143 ;  /* 0x0000008f1c8f723e */ /* 0x000fe400000000ff */
[----:B------:R-:W2:Y:S01]  /*7300*/  MUFU.EX2 R124, R124 ;  /* 0x0000007c007c7308 */ /* 0x000ea20000000800 */
[C---:B0-----:R-:W-:Y:S01]  /*7310*/  FADD.FTZ R15, R65.reuse, R44 ;  /* 0x0000002c410f7221 */ /* 0x041fe20000010000 */
[----:B------:R-:W-:-:S06]  /*7320*/  F2FP.F16.F32.PACK_AB R130, R65, R130 ;  /* 0x000000824182723e */ /* 0x000fcc00000000ff */
[----:B------:R-:W0:Y:S01]  /*7330*/  MUFU.EX2 R139, R139 ;  /* 0x0000008b008b7308 */ /* 0x000e220000000800 */
[C---:B---3--:R-:W-:Y:S01]  /*7340*/  FADD.FTZ R6, R30.reuse, R5 ;  /* 0x000000051e067221 */ /* 0x048fe20000010000 */
[----:B------:R-:W-:-:S06]  /*7350*/  F2FP.F16.F32.PACK_AB R137, R30, R137 ;  /* 0x000000891e89723e */ /* 0x000fcc00000000ff */
[----:B------:R-:W3:Y:S01]  /*7360*/  MUFU.EX2 R69, R69 ;  /* 0x0000004500457308 */ /* 0x000ee20000000800 */
[----:B--2---:R-:W-:-:S07]  /*7370*/  FADD.FTZ R44, R124, R15 ;  /* 0x0000000f7c2c7221 */ /* 0x004fce0000010000 */
[----:B------:R-:W2:Y:S01]  /*7380*/  MUFU.EX2 R32, R32 ;  /* 0x0000002000207308 */ /* 0x000ea20000000800 */
[----:B0-----:R-:W-:-:S07]  /*7390*/  FADD.FTZ R5, R139, R6 ;  /* 0x000000068b057221 */ /* 0x001fce0000010000 */
[----:B------:R-:W0:Y:S01]  /*73a0*/  MUFU.EX2 R126, R126 ;  /* 0x0000007e007e7308 */ /* 0x000e220000000800 */
[C---:B---3--:R-:W-:Y:S01]  /*73b0*/  FADD.FTZ R15, R69.reuse, R44 ;  /* 0x0000002c450f7221 */ /* 0x048fe20000010000 */
[----:B------:R-:W-:-:S06]  /*73c0*/  F2FP.F16.F32.PACK_AB R124, R69, R124 ;  /* 0x0000007c457c723e */ /* 0x000fcc00000000ff */
[----:B------:R-:W3:Y:S01]  /*73d0*/  MUFU.EX2 R133, R133 ;  /* 0x0000008500857308 */ /* 0x000ee20000000800 */
[C---:B--2---:R-:W-:Y:S01]  /*73e0*/  FADD.FTZ R6, R32.reuse, R5 ;  /* 0x0000000520067221 */ /* 0x044fe20000010000 */
[----:B------:R-:W-:-:S06]  /*73f0*/  F2FP.F16.F32.PACK_AB R139, R32, R139 ;  /* 0x0000008b208b723e */ /* 0x000fcc00000000ff */
[----:B------:R-:W2:Y:S01]  /*7400*/  MUFU.EX2 R73, R73 ;  /* 0x0000004900497308 */ /* 0x000ea20000000800 */
[----:B0-----:R-:W-:-:S07]  /*7410*/  FADD.FTZ R44, R126, R15 ;  /* 0x0000000f7e2c7221 */ /* 0x001fce0000010000 */
[----:B------:R-:W0:Y:S01]  /*7420*/  MUFU.EX2 R34, R34 ;  /* 0x0000002200227308 */ /* 0x000e220000000800 */
[----:B---3--:R-:W-:-:S07]  /*7430*/  FADD.FTZ R5, R133, R6 ;  /* 0x0000000685057221 */ /* 0x008fce0000010000 */
[----:B------:R-:W3:Y:S01]  /*7440*/  MUFU.EX2 R120, R120 ;  /* 0x0000007800787308 */ /* 0x000ee20000000800 */
[C---:B--2---:R-:W-:Y:S01]  /*7450*/  FADD.FTZ R15, R73.reuse, R44 ;  /* 0x0000002c490f7221 */ /* 0x044fe20000010000 */
[----:B------:R-:W-:-:S06]  /*7460*/  F2FP.F16.F32.PACK_AB R126, R73, R126 ;  /* 0x0000007e497e723e */ /* 0x000fcc00000000ff */
[----:B------:R-:W2:Y:S01]  /*7470*/  MUFU.EX2 R135, R135 ;  /* 0x0000008700877308 */ /* 0x000ea20000000800 */
[C---:B0-----:R-:W-:Y:S01]  /*7480*/  FADD.FTZ R6, R34.reuse, R5 ;  /* 0x0000000522067221 */ /* 0x041fe20000010000 */
[----:B------:R-:W-:-:S06]  /*7490*/  F2FP.F16.F32.PACK_AB R133, R34, R133 ;  /* 0x000000852285723e */ /* 0x000fcc00000000ff */
[----:B------:R-:W0:Y:S01]  /*74a0*/  MUFU.EX2 R77, R77 ;  /* 0x0000004d004d7308 */ /* 0x000e220000000800 */
[----:B---3--:R-:W-:-:S07]  /*74b0*/  FADD.FTZ R44, R120, R15 ;  /* 0x0000000f782c7221 */ /* 0x008fce0000010000 */
[----:B------:R-:W3:Y:S01]  /*74c0*/  MUFU.EX2 R36, R36 ;  /* 0x0000002400247308 */ /* 0x000ee20000000800 */
[----:B--2---:R-:W-:-:S07]  /*74d0*/  FADD.FTZ R5, R135, R6 ;  /* 0x0000000687057221 */ /* 0x004fce0000010000 */
        /* <DEDUP_REMOVED lines=9> */
[C---:B0-----:R-:W-:Y:S01]  /*7570*/  FADD.FTZ R44, R38.reuse, R5 ;  /* 0x00000005262c7221 */ /* 0x041fe20000010000 */
[----:B------:R-:W-:-:S06]  /*7580*/  F2FP.F16.F32.PACK_AB R129, R38, R129 ;  /* 0x000000812681723e */ /* 0x000fcc00000000ff */
[----:B------:R-:W0:Y:S01]  /*7590*/  MUFU.EX2 R74, R74 ;  /* 0x0000004a004a7308 */ /* 0x000e220000000800 */
[----:B---3--:R-:W-:-:S07]  /*75a0*/  FADD.FTZ R5, R131, R44 ;  /* 0x0000002c83057221 */ /* 0x008fce0000010000 */
[----:B------:R-:W3:Y:S01]  /*75b0*/  MUFU.EX2 R75, R75 ;  /* 0x0000004b004b7308 */ /* 0x000ee20000000800 */
[C---:B--2---:R-:W-:Y:S01]  /*75c0*/  FADD.FTZ R5, R42.reuse, R5 ;  /* 0x000000052a057221 */ /* 0x044fe20000010000 */
[----:B------:R-:W-:-:S06]  /*75d0*/  F2FP.F16.F32.PACK_AB R131, R42, R131 ;  /* 0x000000832a83723e */ /* 0x000fcc00000000ff */
[----:B------:R-:W2:Y:S01]  /*75e0*/  MUFU.EX2 R127, R78 ;  /* 0x0000004e007f7308 */ /* 0x000ea20000000800 */
[----:B0-----:R-:W-:-:S07]  /*75f0*/  FADD.FTZ R44, R74, R5 ;  /* 0x000000054a2c7221 */ /* 0x001fce0000010000 */
        /* <DEDUP_REMOVED lines=16> */
[----:B---3--:R-:W-:Y:S01]  /*7700*/  FADD.FTZ R44, R123, R44 ;  /* 0x0000002c7b2c7221 */ /* 0x008fe20000010000 */
[C---:B--2---:R-:W-:Y:S01]  /*7710*/  FADD.FTZ R6, R81.reuse, R6 ;  /* 0x0000000651067221 */ /* 0x044fe20000010000 */
[----:B------:R-:W-:Y:S02]  /*7720*/  F2FP.F16.F32.PACK_AB R122, R81, R122 ;  /* 0x0000007a517a723e */ /* 0x000fe400000000ff */
[C---:B0-----:R-:W-:Y:S01]  /*7730*/  FADD.FTZ R5, R40.reuse, R44 ;  /* 0x0000002c28057221 */ /* 0x041fe20000010000 */
[----:B------:R-:W-:Y:S01]  /*7740*/  F2FP.F16.F32.PACK_AB R123, R40, R123 ;  /* 0x0000007b287b723e */ /* 0x000fe200000000ff */
[----:B-1----:R-:W-:Y:S06]  /*7750*/  @P2 BRA `(.L_x_885) ;  /* 0xffffffd000d42947 */ /* 0x002fec000383ffff */
[----:B------:R-:W-:Y:S01]  /*7760*/  IMAD.MOV.U32 R0, RZ, RZ, R10 ;  /* 0x000000ffff007224 */ /* 0x000fe200078e000a */
[----:B------:R-:W-:Y:S01]  /*7770*/  UMOV UR39, UR26 ;  /* 0x0000001a00277c82 */ /* 0x000fe20008000000 */
[----:B------:R-:W-:Y:S01]  /*7780*/  IMAD.MOV.U32 R2, RZ, RZ, R8 ;  /* 0x000000ffff027224 */ /* 0x000fe200078e0008 */
[----:B------:R-:W-:-:S06]  /*7790*/  UMOV UR38, UR25 ;  /* 0x0000001900267c82 */ /* 0x000fcc0008000000 */
.L_x_868:
[----:B------:R-:W-:Y:S01]  /*77a0*/  IADD3 R8, R17, 0xc0, -R18 ;  /* 0x000000c011087810 */ /* 0x000fe20007ffe812 */
[----:B------:R-:W-:Y:S02]  /*77b0*/  ULDC UR11, c[0x0][0x9e4] ;  /* 0x00027900000b7ab9 */ /* 0x000fe40000000800 */
[----:B------:R-:W-:Y:S02]  /*77c0*/  UISETP.GE.AND UP0, UPT, UR11, 0x1, UPT ;  /* 0x000000010b00788c */ /* 0x000fe4000bf06270 */
[----:B------:R-:W-:-:S04]  /*77d0*/  IMAD R8, R153, 0xc0, R8 ;  /* 0x000000c099087824 */ /* 0x000fc800078e0208 */
[----:B------:R-:W-:Y:S02]  /*77e0*/  PLOP3.LUT P5, PT, PT, PT, UP0, 0x80, 0x0 ;  /* 0x000000000000781c */ /* 0x000fe40003faf008 */
[----:B------:R-:W-:-:S13]  /*77f0*/  R2UR UR10, R8 ;  /* 0x00000000080a72ca */ /* 0x000fda00000e0000 */
[----:B------:R-:W-:Y:S01]  /*7800*/  UIADD3 UR23, UR10, -UR23, URZ ;  /* 0x800000170a177290 */ /* 0x000fe2000fffe03f */
        /* <DEDUP_REMOVED lines=11> */
.L_x_887:
[----:B------:R-:W-:-:S11]  /*78c0*/  UISETP.NE.AND UP0, UPT, UR11, 0x1, UPT ;  /* 0x000000010b00788c */ /* 0x000fd6000bf05270 */
[----:B------:R-:W-:Y:S02]  /*78d0*/  @UP0 ULDC.64 UR14, c[0x0][0x9e8] ;  /* 0x00027a00000e0ab9 */ /* 0x000fe40000000a00 */
[----:B------:R-:W-:-:S04]  /*78e0*/  UIMAD.WIDE.U32 UR6, UR10, UR14, URZ ;  /* 0x0000000e0a0672a5 */ /* 0x000fc8000f8e003f */
[----:B------:R-:W-:-:S12]  /*78f0*/  @UP0 USHF.R.U32.HI UR10, URZ, UR15, UR7 ;  /* 0x0000000f3f0a0299 */ /* 0x000fd80008011607 */
.L_x_888:
[----:B------:R-:W-:-:S04]  /*7900*/  UIMAD UR10, UR10, UR11, URZ ;  /* 0x0000000b0a0a72a4 */ /* 0x000fc8000f8e023f */
[----:B------:R-:W-:-:S04]  /*7910*/  UISETP.LT.AND UP0, UPT, UR23, UR10, UPT ;  /* 0x0000000a1700728c */ /* 0x000fc8000bf01270 */
[----:B------:R-:W-:-:S12]  /*7920*/  USEL UR23, UR23, UR10, !UP0 ;  /* 0x0000000a17177287 */ /* 0x000fd8000c000000 */
.L_x_886:
        /* <DEDUP_REMOVED lines=13> */
.L_x_898:
        /* <DEDUP_REMOVED lines=9> */
.L_x_891:
[----:B------:R-:W-:Y:S01]  /*7a90*/  ULEA UR6, UR39, UR45, 0x3 ;  /* 0x0000002d27067291 */ /* 0x000fe2000f8e183f */
[----:B------:R-:W-:-:S05]  /*7aa0*/  IMAD.U32 R0, RZ, RZ, UR38 ;  /* 0x00000026ff007e24 */ /* 0x000fca000f8e00ff */
[----:B------:R-:W-:-:S04]  /*7ab0*/  SHF.L.U32 R0, R0, 0x1f, RZ ;  /* 0x0000001f00007819 */ /* 0x000fc800000006ff */
[----:B------:R0:W1:Y:S01]  /*7ac0*/  SYNCS.PHASECHK.TRANS64.TRYWAIT P2, [UR6+0x16830], R0 ;  /* 0x01683000ff0075a7 */ /* 0x0000620008040146 */
[----:B------:R-:W-:Y:S05]  /*7ad0*/  @!P0 BRA `(.L_x_892) ;  /* 0x0000000000048947 */ /* 0x000fea0003800000 */
[----:B------:R-:W-:Y:S01]  /*7ae0*/  BPT.TRAP 0x1 ;  /* 0x000000040000795c */ /* 0x000fe20000300000 */
.L_x_892:
[----:B-1----:R-:W-:Y:S05]  /*7af0*/  @P2 BRA `(.L_x_890) ;  /* 0x0000000000082947 */ /* 0x002fea0003800000 */
[----:B------:R-:W1:Y:S02]  /*7b00*/  SYNCS.PHASECHK.TRANS64.TRYWAIT P2, [UR6+0x16830], R0 ;  /* 0x01683000ff0075a7 */ /* 0x000e640008040146 */
[----:B-1----:R-:W-:Y:S05]  /*7b10*/  @!P2 BRA `(.L_x_893) ;  /* 0x000000b00054a947 */ /* 0x002fea0003800000 */
.L_x_890:
        /* <DEDUP_REMOVED lines=27> */
.L_x_895:
[----:B------:R-:W-:Y:S01]  /*7cd0*/  ULEA UR6, UR23, UR45, 0x3 ;  /* 0x0000002d17067291 */ /* 0x000fe2000f8e183f */
[----:B------:R-:W-:-:S05]  /*7ce0*/  IMAD.U32 R0, RZ, RZ, UR24 ;  /* 0x00000018ff007e24 */ /* 0x000fca000f8e00ff */
[----:B------:R-:W-:-:S04]  /*7cf0*/  SHF.L.U32 R0, R0, 0x1f, RZ ;  /* 0x0000001f00007819 */ /* 0x000fc800000006ff */
[----:B------:R0:W1:Y:S01]  /*7d00*/  SYNCS.PHASECHK.TRANS64.TRYWAIT P2, [UR6+0x16850], R0 ;  /* 0x01685000ff0075a7 */ /* 0x0000620008040146 */
[----:B------:R-:W-:Y:S05]  /*7d10*/  @!P0 BRA `(.L_x_896) ;  /* 0x0000000000048947 */ /* 0x000fea0003800000 */
[----:B------:R-:W-:Y:S01]  /*7d20*/  BPT.TRAP 0x1 ;  /* 0x000000040000795c */ /* 0x000fe20000300000 */
.L_x_896:
[----:B-1----:R-:W-:Y:S05]  /*7d30*/  @P2 BRA `(.L_x_894) ;  /* 0x0000000000082947 */ /* 0x002fea0003800000 */
[----:B------:R-:W1:Y:S02]  /*7d40*/  SYNCS.PHASECHK.TRANS64.TRYWAIT P2, [UR6+0x16850], R0 ;  /* 0x01685000ff0075a7 */ /* 0x000e640008040146 */
[----:B-1----:R-:W-:Y:S05]  /*7d50*/  @!P2 BRA `(.L_x_897) ;  /* 0x000000ac00dca947 */ /* 0x002fea0003800000 */
.L_x_894:
[----:B------:R-:W-:Y:S01]  /*7d60*/  UIADD3 UR6, UR45, 0x400, URZ ;  /* 0x000004002d067890 */ /* 0x000fe2000fffe03f */
[----:B------:R-:W-:Y:S01]  /*7d70*/  WARPGROUP.ARRIVE ;  /* 0x00000000000079c5 */ /* 0x000fe20000000000 */
[----:B------:R-:W-:Y:S01]  /*7d80*/  UMOV UR7, 0x40000040 ;  /* 0x4000004000077882 */ /* 0x000fe20000000000 */
[----:B01----:R-:W-:Y:S01]  /*7d90*/  FMNMX.FTZ R0, R24, R9, !PT ;  /* 0x0000000918007209 */ /* 0x003fe20007810000 */
[----:B------:R-:W-:-:S03]  /*7da0*/  USHF.R.U32.HI UR6, URZ, 0x4, UR6 ;  /* 0x000000043f067899 */ /* 0x000fc60008011606 */
[----:B------:R-:W0:Y:S01]  /*7db0*/  S2R R153, SR_TID.X ;  /* 0x0000000000997919 */ /* 0x000e220000002100 */
[----:B------:R-:W-:Y:S01]  /*7dc0*/  UMOV UR24, UR38 ;  /* 0x0000002600187c82 */ /* 0x000fe20008000000 */
[----:B------:R-:W-:Y:S01]  /*7dd0*/  FMNMX.FTZ R11, R25, R0, !PT ;  /* 0x00000000190b7209 */ /* 0x000fe20007810000 */
[----:B------:R-:W-:-:S03]  /*7de0*/  ULOP3.LUT UR6, UR6, 0x3fff, URZ, 0xc0, !UPT ;  /* 0x00003fff06067892 */ /* 0x000fc6000f8ec03f */
        /* <DEDUP_REMOVED lines=11> */
[----:B------:R-:W-:Y:S02]  /*7ea0*/  FMNMX.FTZ R0, R40, R11, !PT ;  /* 0x0000000b28007209 */ /* 0x000fe40007810000 */
[----:B0-----:R-:W-:Y:S02]  /*7eb0*/  SHF.R.U32.HI R152, RZ, 0x7, R153 ;  /* 0x00000007ff987819 */ /* 0x001fe40000011699 */
[----:B------:R-:W-:Y:S02]  /*7ec0*/  FMNMX.FTZ R11, R41, R0, !PT ;  /* 0x00000000290b7209 */ /* 0x000fe40007810000 */
[----:B------:R-:W-:Y:S02]  /*7ed0*/  ISETP.GE.U32.AND P2, PT, R153, 0x180, PT ;  /* 0x000001809900780c */ /* 0x000fe40003f46070 */
        /* <DEDUP_REMOVED lines=27> */
[----:B------:R-:W0:Y:S02]  /*8090*/  SHFL.BFLY PT, R11, R0, 0x2, 0x1f ;  /* 0x0c401f00000b7f89 */ /* 0x000e2400000e0000 */
[----:B0-----:R-:W-:Y:S02]  /*80a0*/  FMNMX.FTZ R11, R0, R11, !PT ;  /* 0x0000000b000b7209 */ /* 0x001fe40007810000 */
[----:B------:R-:W-:-:S03]  /*80b0*/  FMNMX.FTZ R0, R26, R7, !PT ;  /* 0x000000071a007209 */ /* 0x000fc60007810000 */
[----:B------:R-:W0:Y:S01]  /*80c0*/  SHFL.BFLY PT, R2, R11, 0x1, 0x1f ;  /* 0x0c201f000b027f89 */ /* 0x000e2200000e0000 */
        /* <DEDUP_REMOVED lines=8> */
[----:B0-----:R-:W-:Y:S02]  /*8150*/  FMNMX.FTZ R2, R11, R2, !PT ;  /* 0x000000020b027209 */ /* 0x001fe40007810000 */
        /* <DEDUP_REMOVED lines=13> */
[----:B------:R0:W-:Y:S01]  /*8230*/  MUFU.EX2 R13, R33 ;  /* 0x00000021000d7308 */ /* 0x0001e20000000800 */
        /* <DEDUP_REMOVED lines=16> */
[----:B0-----:R-:W-:Y:S01]  /*8340*/  FMNMX.FTZ R33, R55, R0, !PT ;  /* 0x0000000037217209 */ /* 0x001fe20007810000 */
        /* <DEDUP_REMOVED lines=13> */
[----:B------:R0:W-:Y:S01]  /*8420*/  MUFU.EX2 R33, R49 ;  /* 0x0000003100217308 */ /* 0x0001e20000000800 */
[----:B------:R-:W-:-:S04]  /*8430*/  FMNMX.FTZ R0, R66, R37, !PT ;  /* 0x0000002542007209 */ /* 0x000fc80007810000 */
[----:B------:R-:W-:-:S03]  /*8440*/  FMNMX.FTZ R37, R67, R0, !PT ;  /* 0x0000000043257209 */ /* 0x000fc60007810000 */
[----:B------:R-:W1:Y:S01]  /*8450*/  MUFU.EX2 R148, R148 ;  /* 0x0000009400947308 */ /* 0x000e620000000800 */
[----:B------:R-:W-:Y:S01]  /*8460*/  FMNMX.FTZ R0, R70, R37, !PT ;  /* 0x0000002546007209 */ /* 0x000fe20007810000 */
[--C-:B0-----:R-:W-:Y:S01]  /*8470*/  FFMA.FTZ R49, R65, UR22, -R8.reuse ;  /* 0x0000001641317c23 */ /* 0x101fe20008010808 */
[----:B------:R-:W-:Y:S02]  /*8480*/  FFMA.FTZ R65, R81, UR22, -R8 ;  /* 0x0000001651417c23 */ /* 0x000fe40008010808 */
[----:B------:R-:W-:-:S03]  /*8490*/  FMNMX.FTZ R37, R71, R0, !PT ;  /* 0x0000000047257209 */ /* 0x000fc60007810000 */
[----:B------:R-:W0:Y:S01]  /*84a0*/  MUFU.EX2 R11, R11 ;  /* 0x0000000b000b7308 */ /* 0x000e220000000800 */
[----:B------:R-:W-:-:S04]  /*84b0*/  FMNMX.FTZ R0, R74, R37, !PT ;  /* 0x000000254a007209 */ /* 0x000fc80007810000 */
[----:B------:R-:W-:-:S03]  /*84c0*/  FMNMX.FTZ R37, R75, R0, !PT ;  /* 0x000000004b257209 */ /* 0x000fc60007810000 */
[----:B------:R-:W-:Y:S01]  /*84d0*/  MUFU.EX2 R150, R150 ;  /* 0x0000009600967308 */ /* 0x000fe20000000800 */
[----:B------:R-:W-:Y:S01]  /*84e0*/  FMNMX.FTZ R0, R78, R37, !PT ;  /* 0x000000254e007209 */ /* 0x000fe20007810000 */
[----:B-1----:R-:W-:Y:S01]  /*84f0*/  FFMA.FTZ R6, R9, R6, R148 ;  /* 0x0000000609067223 */ /* 0x002fe20000010094 */
[----:B------:R-:W-:Y:S02]  /*8500*/  WARPGROUP.DEPBAR.LE gsb0, 0x0 ;  /* 0x00008000000079c5 */ /* 0x000fe40000010000 */
[----:B------:R-:W-:Y:S01]  /*8510*/  WARPGROUP.ARRIVE ;  /* 0x00000000000079c5 */ /* 0x000fe20000000000 */
[----:B------:R-:W-:Y:S01]  /*8520*/  FMNMX.FTZ R45, R79, R0, !PT ;  /* 0x000000004f2d7209 */ /* 0x000fe20007810000 */
[--C-:B------:R-:W-:Y:S01]  /*8530*/  FFMA.FTZ R140, R40, UR22, -R8.reuse ;  /* 0x00000016288c7c23 */ /* 0x100fe20008010808 */
[----:B------:R1:W-:Y:S01]  /*8540*/  MUFU.EX2 R37, R57 ;  /* 0x0000003900257308 */ /* 0x0003e20000000800 */
[----:B------:R-:W-:Y:S01]  /*8550*/  FFMA.FTZ R142, R44, UR22, -R8 ;  /* 0x000000162c8e7c23 */ /* 0x000fe20008010808 */
[----:B------:R-:W-:Y:S01]  /*8560*/  FMNMX.FTZ R0, R82, R45, !PT ;  /* 0x0000002d52007209 */ /* 0x000fe20007810000 */
[----:B------:R-:W-:Y:S01]  /*8570*/  HGMMA.64x64x16.F32 R88, R136, gdesc[UR4].tnspB, R88, gsb0 ;  /* 0x40e0000488587df0 */ /* 0x000fe20008000858 */
[----:B------:R-:W-:Y:S01]  /*8580*/  UIADD3 UR6, UR10, 0x200, URZ ;  /* 0x000002000a067890 */ /* 0x000fe2000fffe03f */
[----:B0-----:R-:W-:Y:S01]  /*8590*/  F2FP.F16.F32.PACK_AB R148, R11, R148 ;  /* 0x000000940b94723e */ /* 0x001fe200000000ff */
[----:B------:R-:W-:Y:S01]  /*85a0*/  UMOV UR7, 0x40000040 ;  /* 0x4000004000077882 */ /* 0x000fe20000000000 */
[----:B------:R-:W-:Y:S01]  /*85b0*/  FMNMX.FTZ R45, R83, R0, !PT ;  /* 0x00000000532d7209 */ /* 0x000fe20007810000 */
[----:B------:R-:W-:Y:S03]  /*85c0*/  MUFU.EX2 R15, R15 ;  /* 0x0000000f000f7308 */ /* 0x000fe60000000800 */
[----:B------:R-:W-:-:S04]  /*85d0*/  FMNMX.FTZ R0, R86, R45, !PT ;  /* 0x0000002d56007209 */ /* 0x000fc80007810000 */
[----:B------:R-:W-:Y:S01]  /*85e0*/  FMNMX.FTZ R0, R87, R0, !PT ;  /* 0x0000000057007209 */ /* 0x000fe20007810000 */
[----:B------:R0:W-:Y:S04]  /*85f0*/  MUFU.EX2 R45, R61 ;  /* 0x0000003d002d7308 */ /* 0x0001e80000000800 */
[----:B-1----:R-:W1:Y:S04]  /*8600*/  SHFL.BFLY PT, R57, R0, 0x2, 0x1f ;  /* 0x0c401f0000397f89 */ /* 0x002e6800000e0000 */
[----:B------:R-:W-:Y:S01]  /*8610*/  MUFU.EX2 R144, R144 ;  /* 0x0000009000907308 */ /* 0x000fe20000000800 */
[----:B0-----:R-:W-:-:S07]  /*8620*/  FFMA.FTZ R61, R77, UR22, -R8 ;  /* 0x000000164d3d7c23 */ /* 0x001fce0008010808 */
[----:B------:R-:W-:Y:S08]  /*8630*/  MUFU.EX2 R146, R146 ;  /* 0x0000009200927308 */ /* 0x000ff00000000800 */
[----:B------:R-:W-:Y:S01]  /*8640*/  MUFU.EX2 R25, R25 ;  /* 0x0000001900197308 */ /* 0x000fe20000000800 */
[----:B-1----:R-:W-:Y:S01]  /*8650*/  FMNMX.FTZ R28, R0, R57, !PT ;  /* 0x00000039001c7209 */ /* 0x002fe20007810000 */
[----:B------:R-:W-:-:S06]  /*8660*/  FFMA.FTZ R57, R73, UR22, -R8 ;  /* 0x0000001649397c23 */ /* 0x000fcc0008010808 */
[----:B------:R-:W-:Y:S01]  /*8670*/  MUFU.EX2 R140, R140 ;  /* 0x0000008c008c7308 */ /* 0x000fe20000000800 */
[----:B------:R-:W0:Y:S07]  /*8680*/  SHFL.BFLY PT, R69, R28, 0x1, 0x1f ;  /* 0x0c201f001c457f89 */ /* 0x000e2e00000e0000 */
[----:B------:R-:W-:Y:S08]  /*8690*/  MUFU.EX2 R29, R29 ;  /* 0x0000001d001d7308 */ /* 0x000ff00000000800 */
[----:B------:R-:W-:Y:S08]  /*86a0*/  MUFU.EX2 R142, R142 ;  /* 0x0000008e008e7308 */ /* 0x000ff00000000800 */
[----:B------:R-:W-:Y:S01]  /*86b0*/  MUFU.EX2 R41, R41 ;  /* 0x0000002900297308 */ /* 0x000fe20000000800 */
[----:B0-----:R-:W-:-:S05]  /*86c0*/  FMNMX.FTZ R0, R28, R69, !PT ;  /* 0x000000451c007209 */ /* 0x001fca0007810000 */
[----:B------:R-:W-:Y:S02]  /*86d0*/  FMUL.FTZ R32, R0, UR22 ;  /* 0x0000001600207c20 */ /* 0x000fe40008410000 */
[----:B------:R-:W-:Y:S01]  /*86e0*/  MUFU.EX2 R10, R10 ;  /* 0x0000000a000a7308 */ /* 0x000fe20000000800 */
[----:B------:R-:W-:Y:S02]  /*86f0*/  WARPGROUP.DEPBAR.LE gsb0, 0x0 ;  /* 0x00008000000079c5 */ /* 0x000fe40000010000 */
[----:B------:R-:W-:Y:S01]  /*8700*/  WARPGROUP.ARRIVE ;  /* 0x00000000000079c5 */ /* 0x000fe20000000000 */
[--C-:B------:R-:W-:Y:S01]  /*8710*/  FFMA.FTZ R136, R48, UR22, -R8.reuse ;  /* 0x0000001630887c23 */ /* 0x100fe20008010808 */
[----:B------:R-:W-:Y:S01]  /*8720*/  FFMA.FTZ R138, R52, UR22, -R8 ;  /* 0x00000016348a7c23 */ /* 0x000fe20008010808 */
[--C-:B------:R-:W-:Y:S01]  /*8730*/  FFMA.FTZ R149, R26, UR22, -R32.reuse ;  /* 0x000000161a957c23 */ /* 0x100fe20008010820 */
[--C-:B------:R-:W-:Y:S01]  /*8740*/  FFMA.FTZ R26, R27, UR22, -R32.reuse ;  /* 0x000000161b1a7c23 */ /* 0x100fe20008010820 */
[----:B------:R-:W-:Y:S01]  /*8750*/  IMAD.U32 R27, RZ, RZ, UR39 ;  /* 0x00000027ff1b7e24 */ /* 0x000fe2000f8e00ff */
[----:B------:R-:W-:Y:S01]  /*8760*/  HGMMA.64x64x16.F32 R88, R132, gdesc[UR4].tnspB, R88, gsb0 ;  /* 0x40e0000484587df0 */ /* 0x000fe20008000858 */
[----:B------:R-:W-:Y:S01]  /*8770*/  UIADD3 UR6, UR10, 0x280, URZ ;  /* 0x000002800a067890 */ /* 0x000fe2000fffe03f */
[--C-:B------:R-:W-:Y:S01]  /*8780*/  FFMA.FTZ R151, R30, UR22, -R32.reuse ;  /* 0x000000161e977c23 */ /* 0x100fe20008010820 */
[----:B------:R-:W-:Y:S01]  /*8790*/  UMOV UR7, 0x40000040 ;  /* 0x4000004000077882 */ /* 0x000fe20000000000 */
[----:B------:R-:W-:Y:S01]  /*87a0*/  MUFU.EX2 R149, R149 ;  /* 0x0000009500957308 */ /* 0x000fe20000000800 */
[----:B------:R-:W-:Y:S01]  /*87b0*/  @!P1 LEA R27, R27, UR45, 0x3 ;  /* 0x0000002d1b1b9c11 */ /* 0x000fe2000f8e18ff */
[----:B------:R-:W-:Y:S01]  /*87c0*/  FFMA.FTZ R30, R31, UR22, -R32 ;  /* 0x000000161f1e7c23 */ /* 0x000fe20008010820 */
[----:B------:R-:W-:-:S02]  /*87d0*/  VIADD R31, R152, 0x9 ;  /* 0x00000009981f7836 */ /* 0x000fc40000000000 */
[--C-:B------:R-:W-:Y:S01]  /*87e0*/  FFMA.FTZ R145, R34, UR22, -R32.reuse ;  /* 0x0000001622917c23 */ /* 0x100fe20008010820 */
[--C-:B------:R-:W-:Y:S01]  /*87f0*/  FFMA.FTZ R34, R35, UR22, -R32.reuse ;  /* 0x0000001623227c23 */ /* 0x100fe20008010820 */
[----:B------:R-:W-:Y:S02]  /*8800*/  @!P1 VIADD R27, R27, 0x16840 ;  /* 0x000168401b1b9836 */ /* 0x000fe40000000000 */
[--C-:B------:R-:W-:Y:S01]  /*8810*/  FFMA.FTZ R147, R38, UR22, -R32.reuse ;  /* 0x0000001626937c23 */ /* 0x100fe20008010820 */
[----:B------:R-:W-:Y:S01]  /*8820*/  MUFU.EX2 R26, R26 ;  /* 0x0000001a001a7308 */ /* 0x000fe20000000800 */
[----:B------:R-:W-:Y:S01]  /*8830*/  SEL R31, R31, 0x9, !P2 ;  /* 0x000000091f1f7807 */ /* 0x000fe20005000000 */
[--C-:B------:R-:W-:Y:S01]  /*8840*/  FFMA.FTZ R36, R39, UR22, -R32.reuse ;  /* 0x0000001627247c23 */ /* 0x100fe20008010820 */
[----:B------:R-:W-:Y:S01]  /*8850*/  @!P1 PRMT R27, RZ, 0x654, R27 ;  /* 0x00000654ff1b9816 */ /* 0x000fe2000000001b */
        /* <DEDUP_REMOVED lines=16> */
[----:B------:R-:W-:Y:S01]  /*8960*/  IMAD.U32 R35, RZ, RZ, UR23 ;  /* 0x00000017ff237e24 */ /* 0x000fe2000f8e00ff */
[C---:B------:R-:W-:Y:S01]  /*8970*/  ISETP.GT.AND P2, PT, R3.reuse, UR21, PT ;  /* 0x0000001503007c0c */ /* 0x040fe2000bf44270 */
[----:B------:R-:W-:Y:S01]  /*8980*/  UMOV UR23, UR39 ;  /* 0x0000002700177c82 */ /* 0x000fe20008000000 */
[----:B------:R-:W-:Y:S01]  /*8990*/  VIADD R3, R3, 0xffffffff ;  /* 0xffffffff03037836 */ /* 0x000fe20000000000 */
[----:B------:R-:W-:Y:S01]  /*89a0*/  MUFU.EX2 R145, R145 ;  /* 0x0000009100917308 */ /* 0x000fe20000000800 */
[----:B------:R-:W-:-:S07]  /*89b0*/  @!P1 LEA R35, R35, UR45, 0x3 ;  /* 0x0000002d23239c11 */ /* 0x000fce000f8e18ff */
[----:B------:R-:W-:Y:S08]  /*89c0*/  MUFU.EX2 R34, R34 ;  /* 0x0000002200227308 */ /* 0x000ff00000000800 */
[----:B------:R-:W-:Y:S08]  /*89d0*/  MUFU.EX2 R147, R147 ;  /* 0x0000009300937308 */ /* 0x000ff00000000800 */
[----:B------:R-:W-:Y:S08]  /*89e0*/  MUFU.EX2 R36, R36 ;  /* 0x0000002400247308 */ /* 0x000ff00000000800 */
[----:B------:R-:W-:Y:S08]  /*89f0*/  MUFU.EX2 R141, R141 ;  /* 0x0000008d008d7308 */ /* 0x000ff00000000800 */
[----:B------:R-:W-:Y:S01]  /*8a00*/  MUFU.EX2 R38, R38 ;  /* 0x0000002600267308 */ /* 0x000fe20000000800 */
[----:B------:R-:W-:-:S02]  /*8a10*/  WARPGROUP.DEPBAR.LE gsb0, 0x0 ;  /* 0x00008000000079c5 */ /* 0x000fc40000010000 */
[----:B------:R-:W-:Y:S01]  /*8a20*/  WARPGROUP.ARRIVE ;  /* 0x00000000000079c5 */ /* 0x000fe20000000000 */
[--C-:B------:R-:W-:Y:S01]  /*8a30*/  FFMA.FTZ R132, R56, UR22, -R8.reuse ;  /* 0x0000001638847c23 */ /* 0x100fe20008010808 */
[----:B------:R-:W-:Y:S01]  /*8a40*/  FFMA.FTZ R134, R60, UR22, -R8 ;  /* 0x000000163c867c23 */ /* 0x000fe20008010808 */
[----:B------:R-:W-:Y:S02]  /*8a50*/  FADD.FTZ R8, -R0, R7 ;  /* 0x0000000700087221 */ /* 0x000fe40000010100 */
[----:B------:R-:W-:Y:S01]  /*8a60*/  MUFU.EX2 R143, R143 ;  /* 0x0000008f008f7308 */ /* 0x000fe20000000800 */
[--C-:B------:R-:W-:Y:S01]  /*8a70*/  FFMA.FTZ R133, R58, UR22, -R32.reuse ;  /* 0x000000163a857c23 */ /* 0x100fe20008010820 */
[----:B------:R-:W-:Y:S01]  /*8a80*/  HGMMA.64x64x16.F32 R88, R128, gdesc[UR4].tnspB, R88, gsb0 ;  /* 0x40e0000480587df0 */ /* 0x000fe20008000858 */
[----:B------:R-:W-:Y:S01]  /*8a90*/  UIADD3 UR6, UR10, 0x300, URZ ;  /* 0x000003000a067890 */ /* 0x000fe2000fffe03f */
[----:B------:R-:W-:Y:S01]  /*8aa0*/  FMUL.FTZ R8, R8, UR22 ;  /* 0x0000001608087c20 */ /* 0x000fe20008410000 */
[----:B------:R-:W-:Y:S01]  /*8ab0*/  UMOV UR7, 0x40000040 ;  /* 0x4000004000077882 */ /* 0x000fe20000000000 */
[----:B------:R-:W-:-:S02]  /*8ac0*/  FFMA.FTZ R135, R62, UR22, -R32 ;  /* 0x000000163e877c23 */ /* 0x000fc40008010820 */
[----:B------:R-:W-:Y:S08]  /*8ad0*/  MUFU.EX2 R40, R40 ;  /* 0x0000002800287308 */ /* 0x000ff00000000800 */
[----:B------:R-:W0:Y:S08]  /*8ae0*/  MUFU.EX2 R8, R8 ;  /* 0x0000000800087308 */ /* 0x000e300000000800 */
[----:B------:R-:W-:Y:S08]  /*8af0*/  MUFU.EX2 R136, R136 ;  /* 0x0000008800887308 */ /* 0x000ff00000000800 */
[----:B------:R-:W1:Y:S01]  /*8b00*/  MUFU.EX2 R137, R137 ;  /* 0x0000008900897308 */ /* 0x000e620000000800 */
[----:B0-----:R-:W-:Y:S01]  /*8b10*/  FFMA.FTZ R5, R8, R5, R149 ;  /* 0x0000000508057223 */ /* 0x001fe20000010095 */
[----:B------:R-:W-:-:S03]  /*8b20*/  F2FP.F16.F32.PACK_AB R149, R26, R149 ;  /* 0x000000951a95723e */ /* 0x000fc600000000ff */
[----:B------:R-:W-:-:S03]  /*8b30*/  FADD.FTZ R48, R26, R5 ;  /* 0x000000051a307221 */ /* 0x000fc60000010000 */
[----:B------:R-:W0:Y:S01]  /*8b40*/  MUFU.EX2 R42, R42 ;  /* 0x0000002a002a7308 */ /* 0x000e220000000800 */
[----:B------:R-:W-:Y:S01]  /*8b50*/  FADD.FTZ R5, R151, R48 ;  /* 0x0000003097057221 */ /* 0x000fe20000010000 */
[----:B------:R-:W-:-:S03]  /*8b60*/  F2FP.F16.F32.PACK_AB R151, R30, R151 ;  /* 0x000000971e97723e */ /* 0x000fc600000000ff */
[----:B------:R-:W-:-:S03]  /*8b70*/  FADD.FTZ R48, R30, R5 ;  /* 0x000000051e307221 */ /* 0x000fc60000010000 */
[----:B------:R-:W-:Y:S01]  /*8b80*/  MUFU.EX2 R138, R138 ;  /* 0x0000008a008a7308 */ /* 0x000fe20000000800 */
[----:B------:R-:W-:Y:S01]  /*8b90*/  FADD.FTZ R5, R145, R48 ;  /* 0x0000003091057221 */ /* 0x000fe20000010000 */
[----:B------:R-:W-:Y:S01]  /*8ba0*/  FFMA.FTZ R48, R67, UR22, -R32 ;  /* 0x0000001643307c23 */ /* 0x000fe20008010820 */
[C---:B------:R-:W-:Y:S02]  /*8bb0*/  F2FP.F16.F32.PACK_AB R145, R34.reuse, R145 ;  /* 0x000000912291723e */ /* 0x040fe400000000ff */
[----:B------:R-:W-:-:S03]  /*8bc0*/  FADD.FTZ R52, R34, R5 ;  /* 0x0000000522347221 */ /* 0x000fc60000010000 */
[----:B------:R-:W2:Y:S01]  /*8bd0*/  MUFU.EX2 R139, R139 ;  /* 0x0000008b008b7308 */ /* 0x000ea20000000800 */
[----:B------:R-:W-:Y:S01]  /*8be0*/  FADD.FTZ R5, R147, R52 ;  /* 0x0000003493057221 */ /* 0x000fe20000010000 */
[----:B------:R-:W-:-:S03]  /*8bf0*/  F2FP.F16.F32.PACK_AB R147, R36, R147 ;  /* 0x000000932493723e */ /* 0x000fc600000000ff */
[----:B------:R-:W-:-:S03]  /*8c00*/  FADD.FTZ R52, R36, R5 ;  /* 0x0000000524347221 */ /* 0x000fc60000010000 */
[----:B------:R-:W3:Y:S01]  /*8c10*/  MUFU.EX2 R44, R44 ;  /* 0x0000002c002c7308 */ /* 0x000ee20000000800 */
[----:B------:R-:W-:Y:S01]  /*8c20*/  FADD.FTZ R5, R141, R52 ;  /* 0x000000348d057221 */ /* 0x000fe20000010000 */
[----:B------:R-:W-:-:S03]  /*8c30*/  F2FP.F16.F32.PACK_AB R141, R38, R141 ;  /* 0x0000008d268d723e */ /* 0x000fc600000000ff */
[----:B------:R-:W-:-:S03]  /*8c40*/  FADD.FTZ R52, R38, R5 ;  /* 0x0000000526347221 */ /* 0x000fc60000010000 */
[----:B------:R-:W-:Y:S01]  /*8c50*/  MUFU.EX2 R132, R132 ;  /* 0x0000008400847308 */ /* 0x000fe20000000800 */
[----:B------:R-:W-:Y:S01]  /*8c60*/  FADD.FTZ R5, R143, R52 ;  /* 0x000000348f057221 */ /* 0x000fe20000010000 */
[----:B------:R-:W-:-:S03]  /*8c70*/  F2FP.F16.F32.PACK_AB R143, R40, R143 ;  /* 0x0000008f288f723e */ /* 0x000fc600000000ff */
[----:B------:R-:W-:Y:S01]  /*8c80*/  FADD.FTZ R52, R40, R5 ;  /* 0x0000000528347221 */ /* 0x000fe20000010000 */
[----:B------:R-:W-:Y:S02]  /*8c90*/  WARPGROUP.DEPBAR.LE gsb0, 0x0 ;  /* 0x00008000000079c5 */ /* 0x000fe40000010000 */
[----:B------:R-:W-:Y:S01]  /*8ca0*/  WARPGROUP.ARRIVE ;  /* 0x00000000000079c5 */ /* 0x000fe20000000000 */
[----:B------:R-:W4:Y:S01]  /*8cb0*/  MUFU.EX2 R133, R133 ;  /* 0x0000008500857308 */ /* 0x000f220000000800 */
[----:B-1----:R-:W-:Y:S01]  /*8cc0*/  FADD.FTZ R5, R137, R52 ;  /* 0x0000003489057221 */ /* 0x002fe20000010000 */
[--C-:B------:R-:W-:Y:S01]  /*8cd0*/  FFMA.FTZ R129, R66, UR22, -R32.reuse ;  /* 0x0000001642817c23 */ /* 0x100fe20008010820 */
[----:B------:R-:W-:Y:S01]  /*8ce0*/  FFMA.FTZ R131, R70, UR22, -R32 ;  /* 0x0000001646837c23 */ /* 0x000fe20008010820 */
[C---:B0-----:R-:W-:Y:S01]  /*8cf0*/  F2FP.F16.F32.PACK_AB R137, R42.reuse, R137 ;  /* 0x000000892a89723e */ /* 0x041fe200000000ff */
[----:B------:R-:W-:Y:S01]  /*8d00*/  HGMMA.64x64x16.F32 R88, R124, gdesc[UR4].tnspB, R88, gsb0 ;  /* 0x40e000047c587df0 */ /* 0x000fe20008000858 */
[----:B------:R-:W-:Y:S01]  /*8d10*/  UIADD3 UR6, UR10, 0x380, URZ ;  /* 0x000003800a067890 */ /* 0x000fe2000fffe03f */
[----:B------:R-:W-:Y:S01]  /*8d20*/  FADD.FTZ R52, R42, R5 ;  /* 0x000000052a347221 */ /* 0x000fe20000010000 */
[----:B------:R-:W-:Y:S01]  /*8d30*/  UMOV UR7, 0x40000040 ;  /* 0x4000004000077882 */ /* 0x000fe20000000000 */
[----:B------:R-:W0:Y:S02]  /*8d40*/  MUFU.EX2 R46, R46 ;  /* 0x0000002e002e7308 */ /* 0x000e240000000800 */
[----:B--2---:R-:W-:Y:S01]  /*8d50*/  FADD.FTZ R5, R139, R52 ;  /* 0x000000348b057221 */ /* 0x004fe20000010000 */
[----:B---3--:R-:W-:-:S03]  /*8d60*/  F2FP.F16.F32.PACK_AB R139, R44, R139 ;  /* 0x0000008b2c8b723e */ /* 0x008fc600000000ff */
[----:B------:R-:W-:Y:S02]  /*8d70*/  FADD.FTZ R30, R44, R5 ;  /* 0x000000052c1e7221 */ /* 0x000fe40000010000 */
[----:B------:R-:W-:Y:S02]  /*8d80*/  MUFU.EX2 R134, R134 ;  /* 0x0000008600867308 */ /* 0x000fe40000000800 */
[----:B----4-:R-:W-:-:S06]  /*8d90*/  FADD.FTZ R5, R133, R30 ;  /* 0x0000001e85057221 */ /* 0x010fcc0000010000 */
[----:B------:R-:W1:Y:S01]  /*8da0*/  MUFU.EX2 R135, R135 ;  /* 0x0000008700877308 */ /* 0x000e620000000800 */
[C---:B0-----:R-:W-:Y:S01]  /*8db0*/  FADD.FTZ R30, R46.reuse, R5 ;  /* 0x000000052e1e7221 */ /* 0x041fe20000010000 */
[----:B------:R-:W-:-:S06]  /*8dc0*/  F2FP.F16.F32.PACK_AB R133, R46, R133 ;  /* 0x000000852e85723e */ /* 0x000fcc00000000ff */
[----:B------:R-:W-:Y:S08]  /*8dd0*/  MUFU.EX2 R129, R129 ;  /* 0x0000008100817308 */ /* 0x000ff00000000800 */
[----:B------:R-:W0:Y:S01]  /*8de0*/  MUFU.EX2 R49, R49 ;  /* 0x0000003100317308 */ /* 0x000e220000000800 */
[----:B-1----:R-:W-:-:S07]  /*8df0*/  FADD.FTZ R5, R135, R30 ;  /* 0x0000001e87057221 */ /* 0x002fce0000010000 */
[----:B------:R-:W-:Y:S08]  /*8e00*/  MUFU.EX2 R48, R48 ;  /* 0x0000003000307308 */ /* 0x000ff00000000800 */
[----:B------:R-:W-:Y:S01]  /*8e10*/  MUFU.EX2 R12, R12 ;  /* 0x0000000c000c7308 */ /* 0x000fe20000000800 */
[----:B0-----:R-:W-:-:S07]  /*8e20*/  F2FP.F16.F32.PACK_AB R128, R49, R10 ;  /* 0x0000000a3180723e */ /* 0x001fce00000000ff */
[----:B------:R-:W-:Y:S08]  /*8e30*/  MUFU.EX2 R131, R131 ;  /* 0x0000008300837308 */ /* 0x000ff00000000800 */
[----:B------:R-:W0:Y:S08]  /*8e40*/  MUFU.EX2 R53, R53 ;  /* 0x0000003500357308 */ /* 0x000e300000000800 */
[----:B------:R-:W-:Y:S01]  /*8e50*/  MUFU.EX2 R14, R14 ;  /* 0x0000000e000e7308 */ /* 0x000fe20000000800 */
[----:B------:R-:W-:-:S02]  /*8e60*/  WARPGROUP.DEPBAR.LE gsb0, 0x0 ;  /* 0x00008000000079c5 */ /* 0x000fc40000010000 */
[----:B------:R-:W-:Y:S01]  /*8e70*/  WARPGROUP.ARRIVE ;  /* 0x00000000000079c5 */ /* 0x000fe20000000000 */
[--C-:B------:R-:W-:Y:S01]  /*8e80*/  FFMA.FTZ R125, R74, UR22, -R32.reuse ;  /* 0x000000164a7d7c23 */ /* 0x100fe20008010820 */
[----:B------:R-:W-:-:S03]  /*8e90*/  FFMA.FTZ R127, R78, UR22, -R32 ;  /* 0x000000164e7f7c23 */ /* 0x000fc60008010820 */
[----:B------:R-:W1:Y:S01]  /*8ea0*/  MUFU.EX2 R57, R57 ;  /* 0x0000003900397308 */ /* 0x000e620000000800 */
[----:B0-----:R-:W-:Y:S01]  /*8eb0*/  F2FP.F16.F32.PACK_AB R130, R53, R12 ;  /* 0x0000000c3582723e */ /* 0x001fe200000000ff */
[----:B------:R-:W-:Y:S06]  /*8ec0*/  HGMMA.64x64x16.F32 R88, R120, gdesc[UR4].tnspB, R88, gsb0 ;  /* 0x40e0000478587df0 */ /* 0x000fec0008000858 */
[----:B------:R-:W-:Y:S08]  /*8ed0*/  MUFU.EX2 R125, R125 ;  /* 0x0000007d007d7308 */ /* 0x000ff00000000800 */
[----:B------:R-:W-:Y:S01]  /*8ee0*/  MUFU.EX2 R20, R20 ;  /* 0x0000001400147308 */ /* 0x000fe20000000800 */
[----:B-1----:R-:W-:-:S07]  /*8ef0*/  F2FP.F16.F32.PACK_AB R124, R57, R14 ;  /* 0x0000000e397c723e */ /* 0x002fce00000000ff */
[----:B------:R-:W-:Y:S08]  /*8f00*/  MUFU.EX2 R127, R127 ;  /* 0x0000007f007f7308 */ /* 0x000ff00000000800 */
[----:B------:R-:W0:Y:S08]  /*8f10*/  MUFU.EX2 R61, R61 ;  /* 0x0000003d003d7308 */ /* 0x000e300000000800 */
[----:B------:R-:W-:Y:S08]  /*8f20*/  MUFU.EX2 R79, R79 ;  /* 0x0000004f004f7308 */ /* 0x000ff00000000800 */
[----:B------:R-:W-:Y:S01]  /*8f30*/  MUFU.EX2 R24, R24 ;  /* 0x0000001800187308 */ /* 0x000fe20000000800 */
[----:B0-----:R-:W-:-:S07]  /*8f40*/  F2FP.F16.F32.PACK_AB R126, R61, R20 ;  /* 0x000000143d7e723e */ /* 0x001fce00000000ff */
[----:B------:R-:W-:Y:S08]  /*8f50*/  MUFU.EX2 R65, R65 ;  /* 0x0000004100417308 */ /* 0x000ff00000000800 */
[----:B------:R-:W-:Y:S08]  /*8f60*/  MUFU.EX2 R83, R83 ;  /* 0x0000005300537308 */ /* 0x000ff00000000800 */
[----:B------:R-:W-:Y:S01]  /*8f70*/  MUFU.EX2 R28, R84 ;  /* 0x00000054001c7308 */ /* 0x000fe20000000800 */
[----:B------:R-:W-:-:S02]  /*8f80*/  WARPGROUP.DEPBAR.LE gsb0, 0x0 ;  /* 0x00008000000079c5 */ /* 0x000fc40000010000 */
[----:B------:R0:W-:Y:S06]  /*8f90*/  BAR.ARV R31, 0x100 ;  /* 0x0004001f0000751d */ /* 0x0001ec0000002000 */
[----:B------:R1:W-:Y:S01]  /*8fa0*/  @!P1 SYNCS.ARRIVE.TRANS64.RED.A1T0 RZ, [R27+URZ], RZ ;  /* 0x000000ff1bff99a7 */ /* 0x0003e2000810043f */
[----:B------:R-:W-:Y:S01]  /*8fb0*/  MUFU.EX2 R121, R82 ;  /* 0x0000005200797308 */ /* 0x000fe20000000800 */
[----:B0-----:R-:W-:Y:S02]  /*8fc0*/  @!P1 VIADD R31, R35, 0x16860 ;  /* 0x00016860231f9836 */ /* 0x001fe40000000000 */
[-C--:B------:R-:W-:Y:S01]  /*8fd0*/  FMUL.FTZ R88, R88, R9.reuse ;  /* 0x0000000958587220 */ /* 0x080fe20000410000 */
[-C--:B------:R-:W-:Y:S01]  /*8fe0*/  FMUL.FTZ R89, R89, R9.reuse ;  /* 0x0000000959597220 */ /* 0x080fe20000410000 */
[-C--:B------:R-:W-:Y:S01]  /*8ff0*/  FMUL.FTZ R92, R92, R9.reuse ;  /* 0x000000095c5c7220 */ /* 0x080fe20000410000 */
[-C--:B------:R-:W-:Y:S01]  /*9000*/  FMUL.FTZ R93, R93, R9.reuse ;  /* 0x000000095d5d7220 */ /* 0x080fe20000410000 */
[----:B------:R-:W-:Y:S01]  /*9010*/  @!P1 PRMT R31, RZ, 0x654, R31 ;  /* 0x00000654ff1f9816 */ /* 0x000fe2000000001f */
[----:B-1----:R-:W-:Y:S01]  /*9020*/  FADD.FTZ R27, R11, R6 ;  /* 0x000000060b1b7221 */ /* 0x002fe20000010000 */
[----:B------:R-:W-:Y:S01]  /*9030*/  FFMA.FTZ R6, R63, UR22, -R32 ;  /* 0x000000163f067c23 */ /* 0x000fe20008010820 */
[----:B------:R-:W-:Y:S01]  /*9040*/  MUFU.EX2 R123, R86 ;  /* 0x00000056007b7308 */ /* 0x000fe20000000800 */
[----:B------:R0:W-:Y:S01]  /*9050*/  @!P1 SYNCS.ARRIVE.TRANS64.RED.A1T0 RZ, [R31+URZ], RZ ;  /* 0x000000ff1fff99a7 */ /* 0x0001e2000810043f */
[----:B------:R-:W-:Y:S01]  /*9060*/  FADD.FTZ R50, R150, R27 ;  /* 0x0000001b96327221 */ /* 0x000fe20000010000 */
[-C--:B------:R-:W-:Y:S01]  /*9070*/  FMUL.FTZ R96, R96, R9.reuse ;  /* 0x0000000960607220 */ /* 0x080fe20000410000 */
[-C--:B------:R-:W-:Y:S01]  /*9080*/  FMUL.FTZ R97, R97, R9.reuse ;  /* 0x0000000961617220 */ /* 0x080fe20000410000 */
[-C--:B------:R-:W-:Y:S01]  /*9090*/  FMUL.FTZ R100, R100, R9.reuse ;  /* 0x0000000964647220 */ /* 0x080fe20000410000 */
[----:B------:R-:W-:Y:S01]  /*90a0*/  FADD.FTZ R27, R15, R50 ;  /* 0x000000320f1b7221 */ /* 0x000fe20000010000 */
[-C--:B------:R-:W-:Y:S01]  /*90b0*/  FMUL.FTZ R101, R101, R9.reuse ;  /* 0x0000000965657220 */ /* 0x080fe20000410000 */
[----:B------:R-:W1:Y:S01]  /*90c0*/  MUFU.EX2 R6, R6 ;  /* 0x0000000600067308 */ /* 0x000e620000000800 */
[-C--:B------:R-:W-:Y:S01]  /*90d0*/  FMUL.FTZ R104, R104, R9.reuse ;  /* 0x0000000968687220 */ /* 0x080fe20000410000 */
[----:B------:R-:W-:Y:S01]  /*90e0*/  FADD.FTZ R50, R144, R27 ;  /* 0x0000001b90327221 */ /* 0x000fe20000010000 */
[-C--:B------:R-:W-:Y:S01]  /*90f0*/  FMUL.FTZ R105, R105, R9.reuse ;  /* 0x0000000969697220 */ /* 0x080fe20000410000 */
[-C--:B------:R-:W-:Y:S01]  /*9100*/  FMUL.FTZ R108, R108, R9.reuse ;  /* 0x000000096c6c7220 */ /* 0x080fe20000410000 */
[-C--:B------:R-:W-:Y:S01]  /*9110*/  FMUL.FTZ R109, R109, R9.reuse ;  /* 0x000000096d6d7220 */ /* 0x080fe20000410000 */
[----:B------:R-:W-:Y:S01]  /*9120*/  FADD.FTZ R27, R13, R50 ;  /* 0x000000320d1b7221 */ /* 0x000fe20000010000 */
[--C-:B------:R-:W-:Y:S01]  /*9130*/  FFMA.FTZ R50, R71, UR22, -R32.reuse ;  /* 0x0000001647327c23 */ /* 0x100fe20008010820 */
[----:B------:R-:W-:Y:S01]  /*9140*/  FFMA.FTZ R32, R87, UR22, -R32 ;  /* 0x0000001657207c23 */ /* 0x000fe20008010820 */
[----:B------:R-:W2:Y:S01]  /*9150*/  MUFU.EX2 R7, R85 ;  /* 0x0000005500077308 */ /* 0x000ea20000000800 */
[----:B------:R-:W-:Y:S01]  /*9160*/  FADD.FTZ R54, R146, R27 ;  /* 0x0000001b92367221 */ /* 0x000fe20000010000 */
[-C--:B------:R-:W-:Y:S01]  /*9170*/  FMUL.FTZ R112, R112, R9.reuse ;  /* 0x0000000970707220 */ /* 0x080fe20000410000 */
[-C--:B------:R-:W-:Y:S01]  /*9180*/  FMUL.FTZ R113, R113, R9.reuse ;  /* 0x0000000971717220 */ /* 0x080fe20000410000 */
[-C--:B------:R-:W-:Y:S01]  /*9190*/  FMUL.FTZ R116, R116, R9.reuse ;  /* 0x0000000974747220 */ /* 0x080fe20000410000 */
[----:B------:R-:W-:Y:S01]  /*91a0*/  FADD.FTZ R27, R25, R54 ;  /* 0x00000036191b7221 */ /* 0x000fe20000010000 */
[----:B------:R-:W-:Y:S01]  /*91b0*/  FMUL.FTZ R117, R117, R9 ;  /* 0x0000000975757220 */ /* 0x000fe20000410000 */
[----:B------:R-:W-:Y:S01]  /*91c0*/  F2FP.F16.F32.PACK_AB R150, R15, R150 ;  /* 0x000000960f96723e */ /* 0x000fe200000000ff */
[----:B------:R-:W3:Y:S01]  /*91d0*/  MUFU.EX2 R50, R50 ;  /* 0x0000003200327308 */ /* 0x000ee20000000800 */
[----:B------:R-:W-:Y:S01]  /*91e0*/  FADD.FTZ R54, R140, R27 ;  /* 0x0000001b8c367221 */ /* 0x000fe20000010000 */
[C---:B-1----:R-:W-:Y:S01]  /*91f0*/  FADD.FTZ R30, R6.reuse, R5 ;  /* 0x00000005061e7221 */ /* 0x042fe20000010000 */
[----:B------:R-:W-:Y:S01]  /*9200*/  F2FP.F16.F32.PACK_AB R135, R6, R135 ;  /* 0x000000870687723e */ /* 0x000fe200000000ff */
[----:B------:R-:W-:Y:S01]  /*9210*/  FMUL.FTZ R90, R90, R8 ;  /* 0x000000085a5a7220 */ /* 0x000fe20000410000 */
[----:B------:R-:W-:Y:S01]  /*9220*/  FADD.FTZ R27, R29, R54 ;  /* 0x000000361d1b7221 */ /* 0x000fe20000010000 */
[----:B------:R-:W-:Y:S01]  /*9230*/  FADD.FTZ R5, R129, R30 ;  /* 0x0000001e81057221 */ /* 0x000fe20000010000 */
[----:B------:R-:W-:Y:S01]  /*9240*/  F2FP.F16.F32.PACK_AB R144, R13, R144 ;  /* 0x000000900d90723e */ /* 0x000fe200000000ff */
[----:B------:R-:W-:Y:S01]  /*9250*/  MUFU.EX2 R32, R32 ;  /* 0x0000002000207308 */ /* 0x000fe20000000800 */
[----:B------:R-:W-:Y:S01]  /*9260*/  FADD.FTZ R54, R142, R27 ;  /* 0x0000001b8e367221 */ /* 0x000fe20000010000 */
[----:B------:R-:W-:Y:S01]  /*9270*/  FADD.FTZ R30, R48, R5 ;  /* 0x00000005301e7221 */ /* 0x000fe20000010000 */
[----:B--2---:R-:W-:Y:S01]  /*9280*/  F2FP.F16.F32.PACK_AB R122, R7, R28 ;  /* 0x0000001c077a723e */ /* 0x004fe200000000ff */
[----:B------:R-:W-:Y:S01]  /*9290*/  FMUL.FTZ R91, R91, R8 ;  /* 0x000000085b5b7220 */ /* 0x000fe20000410000 */
[----:B------:R-:W-:Y:S01]  /*92a0*/  FADD.FTZ R27, R21, R54 ;  /* 0x00000036151b7221 */ /* 0x000fe20000010000 */
[----:B------:R-:W-:Y:S01]  /*92b0*/  FADD.FTZ R5, R131, R30 ;  /* 0x0000001e83057221 */ /* 0x000fe20000010000 */
[----:B------:R-:W-:Y:S01]  /*92c0*/  F2FP.F16.F32.PACK_AB R146, R25, R146 ;  /* 0x000000921992723e */ /* 0x000fe200000000ff */
[----:B------:R-:W-:Y:S01]  /*92d0*/  FMUL.FTZ R94, R94, R8 ;  /* 0x000000085e5e7220 */ /* 0x000fe20000410000 */
[----:B------:R-:W-:Y:S01]  /*92e0*/  FADD.FTZ R54, R136, R27 ;  /* 0x0000001b88367221 */ /* 0x000fe20000010000 */
[----:B---3--:R-:W-:Y:S01]  /*92f0*/  FADD.FTZ R30, R50, R5 ;  /* 0x00000005321e7221 */ /* 0x008fe20000010000 */
[----:B------:R-:W-:Y:S01]  /*9300*/  F2FP.F16.F32.PACK_AB R140, R29, R140 ;  /* 0x0000008c1d8c723e */ /* 0x000fe200000000ff */
[----:B------:R-:W-:Y:S01]  /*9310*/  FMUL.FTZ R95, R95, R8 ;  /* 0x000000085f5f7220 */ /* 0x000fe20000410000 */
[----:B------:R-:W-:Y:S01]  /*9320*/  FADD.FTZ R11, R33, R54 ;  /* 0x00000036210b7221 */ /* 0x000fe20000010000 */
[----:B------:R-:W-:Y:S01]  /*9330*/  FADD.FTZ R5, R125, R30 ;  /* 0x0000001e7d057221 */ /* 0x000fe20000010000 */
[----:B------:R-:W-:Y:S01]  /*9340*/  F2FP.F16.F32.PACK_AB R142, R21, R142 ;  /* 0x0000008e158e723e */ /* 0x000fe200000000ff */
[----:B------:R-:W-:Y:S01]  /*9350*/  FMUL.FTZ R98, R98, R8 ;  /* 0x0000000862627220 */ /* 0x000fe20000410000 */
[----:B------:R-:W-:Y:S01]  /*9360*/  FADD.FTZ R26, R138, R11 ;  /* 0x0000000b8a1a7221 */ /* 0x000fe20000010000 */
[----:B------:R-:W-:Y:S01]  /*9370*/  F2FP.F16.F32.PACK_AB R136, R33, R136 ;  /* 0x000000882188723e */ /* 0x000fe200000000ff */
[----:B------:R-:W-:Y:S01]  /*9380*/  FMUL.FTZ R99, R99, R8 ;  /* 0x0000000863637220 */ /* 0x000fe20000410000 */
[C---:B------:R-:W-:Y:S01]  /*9390*/  F2FP.F16.F32.PACK_AB R138, R41.reuse, R138 ;  /* 0x0000008a298a723e */ /* 0x040fe200000000ff */
[----:B------:R-:W-:Y:S01]  /*93a0*/  FADD.FTZ R11, R41, R26 ;  /* 0x0000001a290b7221 */ /* 0x000fe20000010000 */
[----:B------:R-:W-:Y:S01]  /*93b0*/  F2FP.F16.F32.PACK_AB R129, R48, R129 ;  /* 0x000000813081723e */ /* 0x000fe200000000ff */
[----:B------:R-:W1:Y:S01]  /*93c0*/  MUFU.EX2 R26, R75 ;  /* 0x0000004b001a7308 */ /* 0x000e620000000800 */
[----:B------:R-:W-:Y:S01]  /*93d0*/  F2FP.F16.F32.PACK_AB R131, R50, R131 ;  /* 0x000000833283723e */ /* 0x000fe200000000ff */
[----:B------:R-:W-:Y:S01]  /*93e0*/  FADD.FTZ R34, R132, R11 ;  /* 0x0000000b84227221 */ /* 0x000fe20000010000 */
[----:B------:R-:W-:Y:S01]  /*93f0*/  F2FP.F16.F32.PACK_AB R132, R37, R132 ;  /* 0x000000842584723e */ /* 0x000fe200000000ff */
[----:B------:R-:W-:Y:S01]  /*9400*/  FMUL.FTZ R102, R102, R8 ;  /* 0x0000000866667220 */ /* 0x000fe20000410000 */
[----:B------:R-:W-:Y:S01]  /*9410*/  F2FP.F16.F32.PACK_AB R120, R65, R24 ;  /* 0x000000184178723e */ /* 0x000fe200000000ff */
[----:B------:R-:W-:Y:S01]  /*9420*/  FADD.FTZ R11, R37, R34 ;  /* 0x00000022250b7221 */ /* 0x000fe20000010000 */
[-C--:B------:R-:W-:Y:S01]  /*9430*/  FMUL.FTZ R103, R103, R8.reuse ;  /* 0x0000000867677220 */ /* 0x080fe20000410000 */
[-C--:B------:R-:W-:Y:S01]  /*9440*/  FMUL.FTZ R106, R106, R8.reuse ;  /* 0x000000086a6a7220 */ /* 0x080fe20000410000 */
[----:B------:R-:W-:Y:S01]  /*9450*/  FMUL.FTZ R107, R107, R8 ;  /* 0x000000086b6b7220 */ /* 0x000fe20000410000 */
[----:B------:R-:W-:Y:S01]  /*9460*/  FADD.FTZ R34, R134, R11 ;  /* 0x0000000b86227221 */ /* 0x000fe20000010000 */
[----:B------:R-:W-:Y:S01]  /*9470*/  F2FP.F16.F32.PACK_AB R134, R45, R134 ;  /* 0x000000862d86723e */ /* 0x000fe200000000ff */
[-C--:B------:R-:W-:Y:S01]  /*9480*/  FMUL.FTZ R110, R110, R8.reuse ;  /* 0x000000086e6e7220 */ /* 0x080fe20000410000 */
[-C--:B------:R-:W-:Y:S01]  /*9490*/  FMUL.FTZ R111, R111, R8.reuse ;  /* 0x000000086f6f7220 */ /* 0x080fe20000410000 */
[----:B------:R-:W-:Y:S01]  /*94a0*/  FADD.FTZ R11, R45, R34 ;  /* 0x000000222d0b7221 */ /* 0x000fe20000010000 */
[-C--:B------:R-:W-:Y:S01]  /*94b0*/  FMUL.FTZ R114, R114, R8.reuse ;  /* 0x0000000872727220 */ /* 0x080fe20000410000 */
[-C--:B------:R-:W-:Y:S01]  /*94c0*/  FMUL.FTZ R115, R115, R8.reuse ;  /* 0x0000000873737220 */ /* 0x080fe20000410000 */
[----:B-1----:R-:W-:Y:S01]  /*94d0*/  FADD.FTZ R6, R26, R5 ;  /* 0x000000051a067221 */ /* 0x002fe20000010000 */
[----:B------:R-:W-:Y:S01]  /*94e0*/  FADD.FTZ R34, R10, R11 ;  /* 0x0000000b0a227221 */ /* 0x000fe20000010000 */
[----:B------:R-:W-:Y:S01]  /*94f0*/  F2FP.F16.F32.PACK_AB R125, R26, R125 ;  /* 0x0000007d1a7d723e */ /* 0x000fe200000000ff */
[-C--:B------:R-:W-:Y:S01]  /*9500*/  FMUL.FTZ R118, R118, R8.reuse ;  /* 0x0000000876767220 */ /* 0x080fe20000410000 */
[----:B------:R-:W-:Y:S01]  /*9510*/  FADD.FTZ R6, R127, R6 ;  /* 0x000000067f067221 */ /* 0x000fe20000010000 */
[----:B------:R-:W-:Y:S01]  /*9520*/  FADD.FTZ R11, R49, R34 ;  /* 0x00000022310b7221 */ /* 0x000fe20000010000 */
[----:B------:R-:W-:Y:S01]  /*9530*/  F2FP.F16.F32.PACK_AB R127, R79, R127 ;  /* 0x0000007f4f7f723e */ /* 0x000fe200000000ff */
[----:B------:R-:W-:Y:S01]  /*9540*/  FMUL.FTZ R119, R119, R8 ;  /* 0x0000000877777220 */ /* 0x000fe20000410000 */
[----:B------:R-:W-:Y:S01]  /*9550*/  FADD.FTZ R6, R79, R6 ;  /* 0x000000064f067221 */ /* 0x000fe20000010000 */
[----:B------:R-:W-:Y:S01]  /*9560*/  FADD.FTZ R34, R12, R11 ;  /* 0x0000000b0c227221 */ /* 0x000fe20000010000 */
[----:B------:R-:W-:-:S02]  /*9570*/  IMAD.MOV.U32 R9, RZ, RZ, R2 ;  /* 0x000000ffff097224 */ /* 0x000fc400078e0002 */
[----:B------:R-:W-:Y:S01]  /*9580*/  FADD.FTZ R6, R121, R6 ;  /* 0x0000000679067221 */ /* 0x000fe20000010000 */
[----:B------:R-:W-:Y:S01]  /*9590*/  FADD.FTZ R11, R53, R34 ;  /* 0x00000022350b7221 */ /* 0x000fe20000010000 */
[C---:B------:R-:W-:Y:S02]  /*95a0*/  F2FP.F16.F32.PACK_AB R121, R83.reuse, R121 ;  /* 0x000000795379723e */ /* 0x040fe400000000ff */
[----:B------:R-:W-:Y:S01]  /*95b0*/  FADD.FTZ R6, R83, R6 ;  /* 0x0000000653067221 */ /* 0x000fe20000010000 */
[----:B------:R-:W-:-:S04]  /*95c0*/  FADD.FTZ R34, R14, R11 ;  /* 0x0000000b0e227221 */ /* 0x000fc80000010000 */
[----:B------:R-:W-:-:S04]  /*95d0*/  FADD.FTZ R11, R57, R34 ;  /* 0x00000022390b7221 */ /* 0x000fc80000010000 */
[----:B------:R-:W-:-:S04]  /*95e0*/  FADD.FTZ R10, R20, R11 ;  /* 0x0000000b140a7221 */ /* 0x000fc80000010000 */
[----:B------:R-:W-:-:S04]  /*95f0*/  FADD.FTZ R5, R61, R10 ;  /* 0x0000000a3d057221 */ /* 0x000fc80000010000 */
[----:B------:R-:W-:-:S04]  /*9600*/  FADD.FTZ R10, R24, R5 ;  /* 0x00000005180a7221 */ /* 0x000fc80000010000 */
[----:B------:R-:W-:-:S04]  /*9610*/  FADD.FTZ R5, R65, R10 ;  /* 0x0000000a41057221 */ /* 0x000fc80000010000 */
[----:B------:R-:W-:Y:S01]  /*9620*/  FADD.FTZ R10, R28, R5 ;  /* 0x000000051c0a7221 */ /* 0x000fe20000010000 */
[----:B------:R-:W-:Y:S01]  /*9630*/  FADD.FTZ R5, R123, R6 ;  /* 0x000000067b057221 */ /* 0x000fe20000010000 */
[C---:B------:R-:W-:Y:S02]  /*9640*/  F2FP.F16.F32.PACK_AB R123, R32.reuse, R123 ;  /* 0x0000007b207b723e */ /* 0x040fe400000000ff */
[----:B------:R-:W-:Y:S01]  /*9650*/  FADD.FTZ R6, R7, R10 ;  /* 0x0000000a07067221 */ /* 0x000fe20000010000 */
[----:B------:R-:W-:Y:S01]  /*9660*/  FADD.FTZ R5, R32, R5 ;  /* 0x0000000520057221 */ /* 0x000fe20000010000 */
[----:B------:R-:W-:Y:S01]  /*9670*/  IMAD.MOV.U32 R7, RZ, RZ, R0 ;  /* 0x000000ffff077224 */ /* 0x000fe200078e0000 */
[----:B0-----:R-:W-:Y:S06]  /*9680*/  @P2 BRA `(.L_x_898) ;  /* 0xffffffe000dc2947 */ /* 0x001fec000383ffff */
.L_x_889:
[----:B------:R-:W-:-:S13]  /*9690*/  ISETP.GE.AND P2, PT, R3, UR43, PT ;  /* 0x0000002b03007c0c */ /* 0x000fda000bf46270 */
[----:B------:R-:W-:Y:S05]  /*96a0*/  @!P2 BRA `(.L_x_899) ;  /* 0x0000002c0058a947 */ /* 0x000fea0003800000 */
[----:B------:R-:W-:Y:S01]  /*96b0*/  IMAD.IADD R11, R17, 0x1, -R18 ;  /* 0x00000001110b7824 */ /* 0x000fe200078e0a12 */
[----:B------:R-:W-:Y:S01]  /*96c0*/  UMOV UR26, UR38 ;  /* 0x00000026001a7c82 */ /* 0x000fe20008000000 */
[----:B------:R-:W-:Y:S01]  /*96d0*/  IMAD.MOV.U32 R7, RZ, RZ, R0 ;  /* 0x000000ffff077224 */ /* 0x000fe200078e0000 */
[----:B------:R-:W-:Y:S01]  /*96e0*/  UMOV UR21, UR39 ;  /* 0x0000002700157c82 */ /* 0x000fe20008000000 */
[----:B------:R-:W-:Y:S01]  /*96f0*/  IMAD.IADD R9, R4, 0x1, R11 ;  /* 0x0000000104097824 */ /* 0x000fe200078e020b */
[----:B------:R-:W-:Y:S01]  /*9700*/  IADD3 R11, R11, 0x8, R4 ;  /* 0x000000080b0b7810 */ /* 0x000fe20007ffe004 */
[----:B------:R-:W-:Y:S01]  /*9710*/  IMAD.MOV.U32 R8, RZ, RZ, R2 ;  /* 0x000000ffff087224 */ /* 0x000fe200078e0002 */
[----:B------:R-:W-:Y:S01]  /*9720*/  ULDC UR24, c[0x0][0x9e4] ;  /* 0x0002790000187ab9 */ /* 0x000fe20000000800 */
[----:B------:R-:W-:Y:S01]  /*9730*/  ULDC UR23, c[0x0][0x9dc] ;  /* 0x0002770000177ab9 */ /* 0x000fe20000000800 */
[----:B------:R-:W-:Y:S01]  /*9740*/  LOP3.LUT R13, RZ, R9, RZ, 0x33, !PT ;  /* 0x00000009ff0d7212 */ /* 0x000fe200078e33ff */
[----:B------:R-:W-:Y:S01]  /*9750*/  ULDC UR22, c[0x0][0x988] ;  /* 0x0002620000167ab9 */ /* 0x000fe20000000800 */
[----:B------:R-:W-:Y:S01]  /*9760*/  LOP3.LUT R15, RZ, R11, RZ, 0x33, !PT ;  /* 0x0000000bff0f7212 */ /* 0x000fe200078e33ff */
[----:B------:R-:W-:-:S06]  /*9770*/  ULDC UR25, c[0x0][0x9e0] ;  /* 0x0002780000197ab9 */ /* 0x000fcc0000000800 */
.L_x_916:
        /* <DEDUP_REMOVED lines=9> */
.L_x_901:
[----:B------:R-:W-:Y:S01]  /*9810*/  ULEA UR6, UR39, UR45, 0x3 ;  /* 0x0000002d27067291 */ /* 0x000fe2000f8e183f */
[----:B------:R-:W-:-:S05]  /*9820*/  IMAD.U32 R0, RZ, RZ, UR38 ;  /* 0x00000026ff007e24 */ /* 0x000fca000f8e00ff */
[----:B------:R-:W-:-:S04]  /*9830*/  SHF.L.U32 R0, R0, 0x1f, RZ ;  /* 0x0000001f00007819 */ /* 0x000fc800000006ff */
[----:B------:R0:W1:Y:S01]  /*9840*/  SYNCS.PHASECHK.TRANS64.TRYWAIT P2, [UR6+0x16830], R0 ;  /* 0x01683000ff0075a7 */ /* 0x0000620008040146 */
[----:B------:R-:W-:Y:S05]  /*9850*/  @!P0 BRA `(.L_x_902) ;  /* 0x0000000000048947 */ /* 0x000fea0003800000 */
[----:B------:R-:W-:Y:S01]  /*9860*/  BPT.TRAP 0x1 ;  /* 0x000000040000795c */ /* 0x000fe20000300000 */
.L_x_902:
[----:B-1----:R-:W-:Y:S05]  /*9870*/  @P2 BRA `(.L_x_900) ;  /* 0x0000000000082947 */ /* 0x002fea0003800000 */
[----:B------:R-:W1:Y:S02]  /*9880*/  SYNCS.PHASECHK.TRANS64.TRYWAIT P2, [UR6+0x16830], R0 ;  /* 0x01683000ff0075a7 */ /* 0x000e640008040146 */
[----:B-1----:R-:W-:Y:S05]  /*9890*/  @!P2 BRA `(.L_x_903) ;  /* 0x000000940024a947 */ /* 0x002fea0003800000 */
.L_x_900:
        /* <DEDUP_REMOVED lines=27> */
.L_x_905:
[----:B------:R-:W-:Y:S01]  /*9a50*/  ULEA UR6, UR21, UR45, 0x3 ;  /* 0x0000002d15067291 */ /* 0x000fe2000f8e183f */
[----:B------:R-:W-:-:S05]  /*9a60*/  IMAD.U32 R0, RZ, RZ, UR26 ;  /* 0x0000001aff007e24 */ /* 0x000fca000f8e00ff */
[----:B------:R-:W-:-:S04]  /*9a70*/  SHF.L.U32 R0, R0, 0x1f, RZ ;  /* 0x0000001f00007819 */ /* 0x000fc800000006ff */
[----:B------:R0:W1:Y:S01]  /*9a80*/  SYNCS.PHASECHK.TRANS64.TRYWAIT P2, [UR6+0x16850], R0 ;  /* 0x01685000ff0075a7 */ /* 0x0000620008040146 */
[----:B------:R-:W-:Y:S05]  /*9a90*/  @!P0 BRA `(.L_x_906) ;  /* 0x0000000000048947 */ /* 0x000fea0003800000 */
[----:B------:R-:W-:Y:S01]  /*9aa0*/  BPT.TRAP 0x1 ;  /* 0x000000040000795c */ /* 0x000fe20000300000 */
.L_x_906:
[----:B-1----:R-:W-:Y:S05]  /*9ab0*/  @P2 BRA `(.L_x_904) ;  /* 0x0000000000082947 */ /* 0x002fea0003800000 */
[----:B------:R-:W1:Y:S02]  /*9ac0*/  SYNCS.PHASECHK.TRANS64.TRYWAIT P2, [UR6+0x16850], R0 ;  /* 0x01685000ff0075a7 */ /* 0x000e640008040146 */
[----:B-1----:R-:W-:Y:S05]  /*9ad0*/  @!P2 BRA `(.L_x_907) ;  /* 0x0000009000aca947 */ /* 0x002fea0003800000 */
.L_x_904:
[----:B------:R-:W-:Y:S01]  /*9ae0*/  UIADD3 UR6, UR45, 0x400, URZ ;  /* 0x000004002d067890 */ /* 0x000fe2000fffe03f */
[----:B------:R-:W-:Y:S01]  /*9af0*/  WARPGROUP.ARRIVE ;  /* 0x00000000000079c5 */ /* 0x000fe20000000000 */
[----:B------:R-:W-:-:S05]  /*9b00*/  UMOV UR7, 0x40000040 ;  /* 0x4000004000077882 */ /* 0x000fca0000000000 */
[----:B------:R-:W2:Y:S01]  /*9b10*/  S2R R12, SR_TID.X ;  /* 0x00000000000c7919 */ /* 0x000ea20000002100 */
[----:B------:R-:W-:Y:S01]  /*9b20*/  USHF.R.U32.HI UR6, URZ, 0x4, UR6 ;  /* 0x000000043f067899 */ /* 0x000fe20008011606 */
[----:B01----:R-:W-:Y:S02]  /*9b30*/  IMAD.SHL.U32 R0, R3, 0x80, RZ ;  /* 0x0000008003007824 */ /* 0x003fe400078e00ff */
[----:B------:R-:W-:Y:S01]  /*9b40*/  IMAD.U32 R10, RZ, RZ, UR39 ;  /* 0x00000027ff0a7e24 */ /* 0x000fe2000f8e00ff */
[----:B------:R-:W-:Y:S02]  /*9b50*/  ULOP3.LUT UR6, UR6, 0x3fff, URZ, 0xc0, !UPT ;  /* 0x00003fff06067892 */ /* 0x000fe4000f8ec03f */
[----:B------:R-:W-:Y:S02]  /*9b60*/  IADD3 R21, R17, 0x1, -R0 ;  /* 0x0000000111157810 */ /* 0x000fe40007ffe800 */
[----:B------:R-:W-:Y:S01]  /*9b70*/  ULEA UR10, UR21, UR6, 0xa ;  /* 0x00000006150a7291 */ /* 0x000fe2000f8e503f */
[----:B------:R-:W-:-:S02]  /*9b80*/  @!P1 LEA R10, R10, UR45, 0x3 ;  /* 0x0000002d0a0a9c11 */ /* 0x000fc4000f8e18ff */
[----:B------:R-:W-:-:S03]  /*9b90*/  IMAD.IADD R21, R21, 0x1, -R18 ;  /* 0x0000000115157824 */ /* 0x000fc600078e0a12 */
[----:B------:R-:W-:Y:S01]  /*9ba0*/  @!P1 VIADD R10, R10, 0x16840 ;  /* 0x000168400a0a9836 */ /* 0x000fe20000000000 */
[----:B------:R-:W-:Y:S01]  /*9bb0*/  UMOV UR6, UR10 ;  /* 0x0000000a00067c82 */ /* 0x000fe20008000000 */
[----:B------:R-:W-:Y:S01]  /*9bc0*/  IMAD R21, R16, -0x2, R21 ;  /* 0xfffffffe10157824 */ /* 0x000fe200078e0215 */
[----:B------:R-:W-:Y:S01]  /*9bd0*/  HGMMA.64x64x16.F32 R88, R148, gdesc[UR4].tnspB, R88, gsb0 ;  /* 0x40e0000494587df0 */ /* 0x000fe20008000858 */
[----:B------:R-:W-:Y:S01]  /*9be0*/  UIADD3 UR6, UR10, 0x80, URZ ;  /* 0x000000800a067890 */ /* 0x000fe2000fffe03f */
[----:B------:R-:W-:Y:S01]  /*9bf0*/  @!P1 PRMT R10, RZ, 0x654, R10 ;  /* 0x00000654ff0a9816 */ /* 0x000fe2000000000a */
[----:B------:R-:W-:Y:S01]  /*9c00*/  UMOV UR7, 0x40000040 ;  /* 0x4000004000077882 */ /* 0x000fe20000000000 */
[----:B--2---:R-:W-:Y:S02]  /*9c10*/  SHF.R.U32.HI R2, RZ, 0x7, R12 ;  /* 0x00000007ff027819 */ /* 0x004fe4000001160c */
[----:B------:R-:W-:-:S03]  /*9c20*/  ISETP.GE.U32.AND P2, PT, R12, 0x180, PT ;  /* 0x000001800c00780c */ /* 0x000fc60003f46070 */
[----:B------:R-:W-:-:S05]  /*9c30*/  VIADD R2, R2, 0x9 ;  /* 0x0000000902027836 */ /* 0x000fca0000000000 */
        /* <DEDUP_REMOVED lines=36> */
[C---:B------:R-:W-:Y:S01]  /*9e80*/  VIADD R123, R21.reuse, UR25 ;  /* 0x00000019157b7c36 */ /* 0x040fe20008000000 */
[----:B------:R0:W-:Y:S06]  /*9e90*/  BAR.ARV R12, 0x100 ;  /* 0x0004000c0000751d */ /* 0x0001ec0000002000 */
[----:B------:R-:W-:Y:S01]  /*9ea0*/  VIADD R21, R21, UR6 ;  /* 0x0000000615157c36 */ /* 0x000fe20008000000 */
[----:B------:R1:W-:Y:S01]  /*9eb0*/  @!P1 SYNCS.ARRIVE.TRANS64.RED.A1T0 RZ, [R10+URZ], RZ ;  /* 0x000000ff0aff99a7 */ /* 0x0003e2000810043f */
[----:B------:R-:W-:-:S02]  /*9ec0*/  IMAD.IADD R2, R4, 0x1, R123 ;  /* 0x0000000104027824 */ /* 0x000fc400078e027b */
[----:B-1----:R-:W-:Y:S01]  /*9ed0*/  IMAD.IADD R10, R4, 0x1, R21 ;  /* 0x00000001040a7824 */ /* 0x002fe200078e0215 */
[----:B0-----:R-:W-:Y:S06]  /*9ee0*/  @!P5 BRA `(.L_x_908) ;  /* 0x000000000058d947 */ /* 0x001fec0003800000 */
        /* <DEDUP_REMOVED lines=11> */
.L_x_910:
[----:B------:R-:W-:Y:S02]  /*9fa0*/  IMAD.U32 R14, RZ, RZ, UR24 ;  /* 0x00000018ff0e7e24 */ /* 0x000fe4000f8e00ff */
[----:B------:R-:W-:-:S03]  /*9fb0*/  IMAD.MOV.U32 R125, RZ, RZ, R9 ;  /* 0x000000ffff7d7224 */ /* 0x000fc600078e0009 */
[----:B------:R-:W-:-:S13]  /*9fc0*/  ISETP.NE.AND P2, PT, R14, 0x1, PT ;  /* 0x000000010e00780c */ /* 0x000fda0003f45270 */
[----:B------:R-:W0:Y:S02]  /*9fd0*/  @P2 LDC.64 R120, c[0x0][0x9e8] ;  /* 0x00027a00ff782b82 */ /* 0x000e240000000a00 */
[----:B0-----:R-:W-:-:S05]  /*9fe0*/  @P2 IMAD.HI.U32 R120, R9, R120, RZ ;  /* 0x0000007809782227 */ /* 0x001fca00078e00ff */
[----:B------:R-:W-:-:S07]  /*9ff0*/  @P2 SHF.R.U32.HI R125, RZ, R121, R120 ;  /* 0x00000079ff7d2219 */ /* 0x000fce0000011678 */
.L_x_911:
[----:B------:R-:W-:Y:S05]  /*a000*/  BSYNC B0 ;  /* 0x0000000000007941 */ /* 0x000fea0003800000 */
.L_x_909:
[----:B------:R-:W-:-:S04]  /*a010*/  IMAD R121, R125, R14, -R0 ;  /* 0x0000000e7d797224 */ /* 0x000fc800078e0a00 */
[----:B------:R-:W-:-:S05]  /*a020*/  IMAD R121, R16, -0x2, R121 ;  /* 0xfffffffe10797824 */ /* 0x000fca00078e0279 */
[----:B------:R-:W-:Y:S02]  /*a030*/  VIADDMNMX R2, R121, R14, R2, PT ;  /* 0x0000000e79027246 */ /* 0x000fe40003800102 */
[----:B------:R-:W-:-:S07]  /*a040*/  VIMNMX R10, R10, R121, !PT ;  /* 0x000000790a0a7248 */ /* 0x000fce0007fe0100 */
.L_x_908:
[----:B------:R-:W-:Y:S02]  /*a050*/  ISETP.GT.AND P2, PT, R3, -0x1, PT ;  /* 0xffffffff0300780c */ /* 0x000fe40003f44270 */
[----:B------:R-:W-:Y:S02]  /*a060*/  IADD3 R12, R21, 0x8, R4 ;  /* 0x00000008150c7810 */ /* 0x000fe40007ffe004 */
        /* <DEDUP_REMOVED lines=93> */
[----:B------:R-:W-:-:S02]  /*a640*/  IADD3 R10, R123, 0x8, R4 ;  /* 0x000000087b0a7810 */ /* 0x000fc40007ffe004 */
[----:B------:R-:W-:Y:S02]  /*a650*/  FSEL R81, R81, -INF , !P3 ;  /* 0xff80000051517808 */ /* 0x000fe40005800000 */
[----:B------:R-:W-:Y:S02]  /*a660*/  FSEL R84, R84, -INF , !P4 ;  /* 0xff80000054547808 */ /* 0x000fe40006000000 */
[----:B------:R-:W-:Y:S01]  /*a670*/  FSEL R85, R85, -INF , !P6 ;  /* 0xff80000055557808 */ /* 0x000fe20007000000 */
[----:B------:R-:W-:Y:S06]  /*a680*/  @!P5 BRA `(.L_x_912) ;  /* 0x000000000058d947 */ /* 0x000fec0003800000 */
        /* <DEDUP_REMOVED lines=11> */
.L_x_914:
[----:B------:R-:W-:Y:S02]  /*a740*/  IMAD.U32 R14, RZ, RZ, UR24 ;  /* 0x00000018ff0e7e24 */ /* 0x000fe4000f8e00ff */
[----:B------:R-:W-:-:S03]  /*a750*/  IMAD.MOV.U32 R123, RZ, RZ, R11 ;  /* 0x000000ffff7b7224 */ /* 0x000fc600078e000b */
[----:B------:R-:W-:-:S13]  /*a760*/  ISETP.NE.AND P3, PT, R14, 0x1, PT ;  /* 0x000000010e00780c */ /* 0x000fda0003f65270 */
[----:B------:R-:W0:Y:S02]  /*a770*/  @P3 LDC.64 R20, c[0x0][0x9e8] ;  /* 0x00027a00ff143b82 */ /* 0x000e240000000a00 */
[----:B0-----:R-:W-:-:S05]  /*a780*/  @P3 IMAD.HI.U32 R20, R11, R20, RZ ;  /* 0x000000140b143227 */ /* 0x001fca00078e00ff */
[----:B------:R-:W-:-:S07]  /*a790*/  @P3 SHF.R.U32.HI R123, RZ, R21, R20 ;  /* 0x00000015ff7b3219 */ /* 0x000fce0000011614 */
.L_x_915:
[----:B------:R-:W-:Y:S05]  /*a7a0*/  BSYNC B0 ;  /* 0x0000000000007941 */ /* 0x000fea0003800000 */
.L_x_913:
[----:B------:R-:W-:-:S04]  /*a7b0*/  IMAD R21, R123, R14, -R0 ;  /* 0x0000000e7b157224 */ /* 0x000fc800078e0a00 */
[----:B------:R-:W-:-:S05]  /*a7c0*/  IMAD R21, R16, -0x2, R21 ;  /* 0xfffffffe10157824 */ /* 0x000fca00078e0215 */
[----:B------:R-:W-:Y:S02]  /*a7d0*/  VIADDMNMX R10, R21, R14, R10, PT ;  /* 0x0000000e150a7246 */ /* 0x000fe4000380010a */
[----:B------:R-:W-:-:S07]  /*a7e0*/  VIMNMX R12, R12, R21, !PT ;  /* 0x000000150c0c7248 */ /* 0x000fce0007fe0100 */
.L_x_912:
        /* <DEDUP_REMOVED lines=26> */
[----:B------:R-:W-:Y:S02]  /*a990*/  ISETP.GT.AND P6, PT, R12, 0x8, P2 ;  /* 0x000000080c00780c */ /* 0x000fe400017c4270 */
[----:B------:R-:W-:Y:S02]  /*a9a0*/  FMNMX.FTZ R21, R49, R0, !PT ;  /* 0x0000000031157209 */ /* 0x000fe40007810000 */
[----:B------:R-:W-:Y:S02]  /*a9b0*/  ISETP.LT.OR P3, PT, R10, 0x22, P3 ;  /* 0x000000220a00780c */ /* 0x000fe40001f61670 */
[----:B------:R-:W-:Y:S02]  /*a9c0*/  FMNMX.FTZ R0, R52, R21, !PT ;  /* 0x0000001534007209 */ /* 0x000fe40007810000 */
[----:B------:R-:W-:-:S02]  /*a9d0*/  FSEL R27, R27, -INF , !P4 ;  /* 0xff8000001b1b7808 */ /* 0x000fc40006000000 */
[----:B------:R-:W-:Y:S02]  /*a9e0*/  FMNMX.FTZ R21, R53, R0, !PT ;  /* 0x0000000035157209 */ /* 0x000fe40007810000 */
[----:B------:R-:W-:Y:S02]  /*a9f0*/  ISETP.LT.OR P6, PT, R10, 0x9, P6 ;  /* 0x000000090a00780c */ /* 0x000fe400037c1670 */
[----:B------:R-:W-:Y:S02]  /*aa00*/  FMNMX.FTZ R0, R56, R21, !PT ;  /* 0x0000001538007209 */ /* 0x000fe40007810000 */
[----:B------:R-:W-:Y:S02]  /*aa10*/  ISETP.GT.AND P4, PT, R12, 0x10, P2 ;  /* 0x000000100c00780c */ /* 0x000fe40001784270 */
[----:B------:R-:W-:Y:S02]  /*aa20*/  FMNMX.FTZ R21, R57, R0, !PT ;  /* 0x0000000039157209 */ /* 0x000fe40007810000 */
[----:B------:R-:W-:-:S02]  /*aa30*/  FSEL R43, R43, -INF , !P3 ;  /* 0xff8000002b2b7808 */ /* 0x000fc40005800000 */
[----:B------:R-:W-:Y:S02]  /*aa40*/  FMNMX.FTZ R0, R60, R21, !PT ;  /* 0x000000153c007209 */ /* 0x000fe40007810000 */
[----:B------:R-:W-:Y:S02]  /*aa50*/  ISETP.GT.AND P3, PT, R12, RZ, P2 ;  /* 0x000000ff0c00720c */ /* 0x000fe40001764270 */
[----:B------:R-:W-:Y:S02]  /*aa60*/  FMNMX.FTZ R21, R61, R0, !PT ;  /* 0x000000003d157209 */ /* 0x000fe40007810000 */
[----:B------:R-:W-:Y:S02]  /*aa70*/  FSEL R30, R30, -INF , !P6 ;  /* 0xff8000001e1e7808 */ /* 0x000fe40007000000 */
        /* <DEDUP_REMOVED lines=11> */
[----:B------:R-:W-:Y:S02]  /*ab30*/  ISETP.LT.OR P4, PT, R10, 0x19, P4 ;  /* 0x000000190a00780c */ /* 0x000fe40002781670 */
[----:B------:R-:W-:Y:S02]  /*ab40*/  FMNMX.FTZ R0, R76, R21, !PT ;  /* 0x000000154c007209 */ /* 0x000fe40007810000 */
[----:B------:R-:W-:-:S02]  /*ab50*/  FMNMX.FTZ R14, R26, R7, !PT ;  /* 0x000000071a0e7209 */ /* 0x000fc40007810000 */
[----:B------:R-:W-:Y:S02]  /*ab60*/  FMNMX.FTZ R21, R77, R0, !PT ;  /* 0x000000004d157209 */ /* 0x000fe40007810000 */
[----:B------:R-:W-:Y:S02]  /*ab70*/  FSEL R38, R38, -INF , !P4 ;  /* 0xff80000026267808 */ /* 0x000fe40006000000 */
[----:B------:R-:W-:Y:S02]  /*ab80*/  FMNMX.FTZ R0, R80, R21, !PT ;  /* 0x0000001550007209 */ /* 0x000fe40007810000 */
[----:B------:R-:W-:Y:S02]  /*ab90*/  ISETP.GT.AND P4, PT, R12, 0x20, P2 ;  /* 0x000000200c00780c */ /* 0x000fe40001784270 */
[----:B------:R-:W-:Y:S02]  /*aba0*/  FMNMX.FTZ R21, R81, R0, !PT ;  /* 0x0000000051157209 */ /* 0x000fe40007810000 */
[----:B------:R-:W-:-:S02]  /*abb0*/  ISETP.LT.OR P4, PT, R10, 0x21, P4 ;  /* 0x000000210a00780c */ /* 0x000fc40002781670 */
[----:B------:R-:W-:Y:S02]  /*abc0*/  FMNMX.FTZ R0, R84, R21, !PT ;  /* 0x0000001554007209 */ /* 0x000fe40007810000 */
[----:B------:R-:W-:Y:S02]  /*abd0*/  FSEL R42, R42, -INF , !P4 ;  /* 0xff8000002a2a7808 */ /* 0x000fe40006000000 */
[----:B------:R-:W-:Y:S02]  /*abe0*/  FMNMX.FTZ R0, R85, R0, !PT ;  /* 0x0000000055007209 */ /* 0x000fe40007810000 */
[C---:B------:R-:W-:Y:S02]  /*abf0*/  ISETP.GT.AND P4, PT, R12.reuse, 0x28, P2 ;  /* 0x000000280c00780c */ /* 0x040fe40001784270 */
[----:B------:R-:W-:Y:S01]  /*ac00*/  ISETP.GT.AND P3, PT, R12, 0x30, P2 ;  /* 0x000000300c00780c */ /* 0x000fe20001764270 */
[----:B------:R-:W0:Y:S01]  /*ac10*/  SHFL.BFLY PT, R21, R0, 0x2, 0x1f ;  /* 0x0c401f0000157f89 */ /* 0x000e2200000e0000 */
[----:B------:R-:W-:-:S02]  /*ac20*/  ISETP.LT.OR P4, PT, R10, 0x29, P4 ;  /* 0x000000290a00780c */ /* 0x000fc40002781670 */
[----:B------:R-:W-:Y:S02]  /*ac30*/  ISETP.LT.OR P3, PT, R10, 0x31, P3 ;  /* 0x000000310a00780c */ /* 0x000fe40001f61670 */
[----:B------:R-:W-:Y:S02]  /*ac40*/  FSEL R46, R46, -INF , !P4 ;  /* 0xff8000002e2e7808 */ /* 0x000fe40006000000 */
[----:B------:R-:W-:Y:S02]  /*ac50*/  ISETP.GT.AND P4, PT, R12, 0x29, P2 ;  /* 0x000000290c00780c */ /* 0x000fe40001784270 */
[----:B------:R-:W-:Y:S02]  /*ac60*/  FSEL R50, R50, -INF , !P3 ;  /* 0xff80000032327808 */ /* 0x000fe40005800000 */
[----:B------:R-:W-:Y:S02]  /*ac70*/  ISETP.LT.OR P4, PT, R10, 0x2a, P4 ;  /* 0x0000002a0a00780c */ /* 0x000fe40002781670 */
[----:B------:R-:W-:-:S02]  /*ac80*/  ISETP.GT.AND P3, PT, R12, 0x38, P2 ;  /* 0x000000380c00780c */ /* 0x000fc40001764270 */
[----:B------:R-:W-:Y:S02]  /*ac90*/  FSEL R47, R47, -INF , !P4 ;  /* 0xff8000002f2f7808 */ /* 0x000fe40006000000 */
[----:B------:R-:W-:Y:S02]  /*aca0*/  ISETP.GT.AND P4, PT, R12, 0x31, P2 ;  /* 0x000000310c00780c */ /* 0x000fe40001784270 */
[C---:B------:R-:W-:Y:S02]  /*acb0*/  ISETP.LT.OR P3, PT, R10.reuse, 0x39, P3 ;  /* 0x000000390a00780c */ /* 0x040fe40001f61670 */
[----:B------:R-:W-:Y:S02]  /*acc0*/  ISETP.LT.OR P4, PT, R10, 0x32, P4 ;  /* 0x000000320a00780c */ /* 0x000fe40002781670 */
[----:B------:R-:W-:Y:S02]  /*acd0*/  FSEL R54, R54, -INF , !P3 ;  /* 0xff80000036367808 */ /* 0x000fe40005800000 */
[----:B0-----:R-:W-:-:S02]  /*ace0*/  FMNMX.FTZ R21, R0, R21, !PT ;  /* 0x0000001500157209 */ /* 0x001fc40007810000 */
[----:B------:R-:W-:Y:S02]  /*acf0*/  FSEL R51, R51, -INF , !P4 ;  /* 0xff80000033337808 */ /* 0x000fe40006000000 */
[C---:B------:R-:W-:Y:S01]  /*ad00*/  ISETP.GT.AND P4, PT, R12.reuse, 0x39, P2 ;  /* 0x000000390c00780c */ /* 0x040fe20001784270 */
[----:B------:R-:W0:Y:S01]  /*ad10*/  SHFL.BFLY PT, R2, R21, 0x1, 0x1f ;  /* 0x0c201f0015027f89 */ /* 0x000e2200000e0000 */
[----:B------:R-:W-:Y:S02]  /*ad20*/  ISETP.GT.AND P3, PT, R12, 0x40, P2 ;  /* 0x000000400c00780c */ /* 0x000fe40001764270 */
[C---:B------:R-:W-:Y:S02]  /*ad30*/  ISETP.LT.OR P4, PT, R10.reuse, 0x3a, P4 ;  /* 0x0000003a0a00780c */ /* 0x040fe40002781670 */
[----:B------:R-:W-:Y:S02]  /*ad40*/  ISETP.LT.OR P3, PT, R10, 0x41, P3 ;  /* 0x000000410a00780c */ /* 0x000fe40001f61670 */
[----:B------:R-:W-:-:S02]  /*ad50*/  FSEL R55, R55, -INF , !P4 ;  /* 0xff80000037377808 */ /* 0x000fc40006000000 */
[----:B------:R-:W-:Y:S02]  /*ad60*/  ISETP.GT.AND P4, PT, R12, 0x41, P2 ;  /* 0x000000410c00780c */ /* 0x000fe40001784270 */
[----:B------:R-:W-:Y:S02]  /*ad70*/  FSEL R58, R58, -INF , !P3 ;  /* 0xff8000003a3a7808 */ /* 0x000fe40005800000 */
[----:B------:R-:W-:Y:S02]  /*ad80*/  ISETP.GT.AND P3, PT, R12, 0x48, P2 ;  /* 0x000000480c00780c */ /* 0x000fe40001764270 */
[C---:B------:R-:W-:Y:S02]  /*ad90*/  ISETP.LT.OR P4, PT, R10.reuse, 0x42, P4 ;  /* 0x000000420a00780c */ /* 0x040fe40002781670 */
[----:B------:R-:W-:Y:S02]  /*ada0*/  ISETP.LT.OR P3, PT, R10, 0x49, P3 ;  /* 0x000000490a00780c */ /* 0x000fe40001f61670 */
[----:B------:R-:W-:-:S02]  /*adb0*/  FSEL R59, R59, -INF , !P4 ;  /* 0xff8000003b3b7808 */ /* 0x000fc40006000000 */
[----:B------:R-:W-:Y:S02]  /*adc0*/  ISETP.GT.AND P4, PT, R12, 0x49, P2 ;  /* 0x000000490c00780c */ /* 0x000fe40001784270 */
[----:B------:R-:W-:Y:S02]  /*add0*/  FSEL R62, R62, -INF , !P3 ;  /* 0xff8000003e3e7808 */ /* 0x000fe40005800000 */
[----:B0-----:R-:W-:Y:S02]  /*ade0*/  FMNMX.FTZ R2, R21, R2, !PT ;  /* 0x0000000215027209 */ /* 0x001fe40007810000 */
[----:B------:R-:W-:Y:S02]  /*adf0*/  ISETP.GT.AND P3, PT, R12, 0x50, P2 ;  /* 0x000000500c00780c */ /* 0x000fe40001764270 */
[C---:B------:R-:W-:Y:S01]  /*ae00*/  FSETP.NEU.FTZ.AND P6, PT, R2.reuse, -INF , PT ;  /* 0xff8000000200780b */ /* 0x040fe20003fdd000 */
[----:B------:R-:W-:Y:S01]  /*ae10*/  FMUL.FTZ R0, R2, UR22 ;  /* 0x0000001602007c20 */ /* 0x000fe20008410000 */
[----:B------:R-:W-:-:S02]  /*ae20*/  ISETP.LT.OR P4, PT, R10, 0x4a, P4 ;  /* 0x0000004a0a00780c */ /* 0x000fc40002781670 */
[----:B------:R-:W-:Y:S02]  /*ae30*/  ISETP.LT.OR P3, PT, R10, 0x51, P3 ;  /* 0x000000510a00780c */ /* 0x000fe40001f61670 */
[----:B------:R-:W-:Y:S02]  /*ae40*/  FSEL R0, R0, RZ, P6 ;  /* 0x000000ff00007208 */ /* 0x000fe40003000000 */
[----:B------:R-:W-:Y:S02]  /*ae50*/  FSEL R63, R63, -INF , !P4 ;  /* 0xff8000003f3f7808 */ /* 0x000fe40006000000 */
[----:B------:R-:W-:Y:S01]  /*ae60*/  ISETP.GT.AND P4, PT, R12, 0x51, P2 ;  /* 0x000000510c00780c */ /* 0x000fe20001784270 */
[--C-:B------:R-:W-:Y:S01]  /*ae70*/  FFMA.FTZ R148, R25, UR22, -R0.reuse ;  /* 0x0000001619947c23 */ /* 0x100fe20008010800 */
[--C-:B------:R-:W-:Y:S01]  /*ae80*/  FFMA.FTZ R25, R29, UR22, -R0.reuse ;  /* 0x000000161d197c23 */ /* 0x100fe20008010800 */
        /* <DEDUP_REMOVED lines=8> */
[----:B------:R-:W-:Y:S01]  /*af10*/  MUFU.EX2 R21, R21 ;  /* 0x0000001500157308 */ /* 0x000fe20000000800 */
[----:B------:R-:W-:Y:S01]  /*af20*/  FMNMX.FTZ R33, R31, R14, !PT ;  /* 0x0000000e1f217209 */ /* 0x000fe20007810000 */
[--C-:B------:R-:W-:Y:S01]  /*af30*/  FFMA.FTZ R146, R36, UR22, -R0.reuse ;  /* 0x0000001624927c23 */ /* 0x100fe20008010800 */
[----:B------:R-:W-:Y:S01]  /*af40*/  ISETP.LT.OR P4, PT, R10, 0x52, P4 ;  /* 0x000000520a00780c */ /* 0x000fe20002781670 */
        /* <DEDUP_REMOVED lines=27> */
[----:B------:R-:W-:Y:S01]  /*b100*/  ISETP.LT.OR P3, PT, R10, 0x61, P3 ;  /* 0x000000610a00780c */ /* 0x000fe20001f61670 */
[----:B------:R-:W-:Y:S01]  /*b110*/  FFMA.FTZ R85, R85, UR22, -R0 ;  /* 0x0000001655557c23 */ /* 0x000fe20008010800 */
[----:B------:R-:W-:Y:S01]  /*b120*/  FMNMX.FTZ R41, R47, R14, !PT ;  /* 0x0000000e2f297209 */ /* 0x000fe20007810000 */
[----:B------:R-:W-:Y:S01]  /*b130*/  MUFU.EX2 R148, R148 ;  /* 0x0000009400947308 */ /* 0x000fe20000000800 */
[----:B------:R-:W-:-:S02]  /*b140*/  FSEL R71, R71, -INF , !P4 ;  /* 0xff80000047477808 */ /* 0x000fc40006000000 */
[----:B------:R-:W-:Y:S01]  /*b150*/  FMNMX.FTZ R14, R50, R41, !PT ;  /* 0x00000029320e7209 */ /* 0x000fe20007810000 */
[----:B------:R-:W-:Y:S01]  /*b160*/  FFMA.FTZ R41, R45, UR22, -R0 ;  /* 0x000000162d297c23 */ /* 0x000fe20008010800 */
[----:B------:R-:W-:Y:S02]  /*b170*/  ISETP.GT.AND P4, PT, R12, 0x61, P2 ;  /* 0x000000610c00780c */ /* 0x000fe40001784270 */
[----:B------:R-:W-:Y:S01]  /*b180*/  FMNMX.FTZ R45, R51, R14, !PT ;  /* 0x0000000e332d7209 */ /* 0x000fe20007810000 */
[----:B------:R-:W-:Y:S01]  /*b190*/  MUFU.EX2 R150, R150 ;  /* 0x0000009600967308 */ /* 0x000fe20000000800 */
[----:B------:R-:W-:Y:S02]  /*b1a0*/  FSEL R74, R74, -INF , !P3 ;  /* 0xff8000004a4a7808 */ /* 0x000fe40005800000 */
[----:B------:R-:W-:Y:S02]  /*b1b0*/  FMNMX.FTZ R14, R54, R45, !PT ;  /* 0x0000002d360e7209 */ /* 0x000fe40007810000 */
[----:B------:R-:W-:-:S02]  /*b1c0*/  ISETP.GT.AND P3, PT, R12, 0x68, P2 ;  /* 0x000000680c00780c */ /* 0x000fc40001764270 */
[----:B------:R-:W-:Y:S01]  /*b1d0*/  FMNMX.FTZ R45, R55, R14, !PT ;  /* 0x0000000e372d7209 */ /* 0x000fe20007810000 */
[----:B------:R-:W-:Y:S01]  /*b1e0*/  MUFU.EX2 R25, R25 ;  /* 0x0000001900197308 */ /* 0x000fe20000000800 */
[----:B------:R-:W-:Y:S02]  /*b1f0*/  ISETP.LT.OR P4, PT, R10, 0x62, P4 ;  /* 0x000000620a00780c */ /* 0x000fe40002781670 */
[----:B------:R-:W-:Y:S01]  /*b200*/  FMNMX.FTZ R14, R58, R45, !PT ;  /* 0x0000002d3a0e7209 */ /* 0x000fe20007810000 */
[----:B------:R-:W-:Y:S01]  /*b210*/  FFMA.FTZ R45, R49, UR22, -R0 ;  /* 0x00000016312d7c23 */ /* 0x000fe20008010800 */
[----:B------:R-:W-:Y:S02]  /*b220*/  ISETP.LT.OR P3, PT, R10, 0x69, P3 ;  /* 0x000000690a00780c */ /* 0x000fe40001f61670 */
[----:B------:R-:W-:Y:S01]  /*b230*/  FMNMX.FTZ R49, R59, R14, !PT ;  /* 0x0000000e3b317209 */ /* 0x000fe20007810000 */
[----:B------:R-:W-:Y:S01]  /*b240*/  MUFU.EX2 R144, R144 ;  /* 0x0000009000907308 */ /* 0x000fe20000000800 */
[----:B------:R-:W-:-:S02]  /*b250*/  FSEL R75, R75, -INF , !P4 ;  /* 0xff8000004b4b7808 */ /* 0x000fc40006000000 */
[----:B------:R-:W-:Y:S02]  /*b260*/  FMNMX.FTZ R14, R62, R49, !PT ;  /* 0x000000313e0e7209 */ /* 0x000fe40007810000 */
[----:B------:R-:W-:Y:S02]  /*b270*/  ISETP.GT.AND P4, PT, R12, 0x69, P2 ;  /* 0x000000690c00780c */ /* 0x000fe40001784270 */
        /* <DEDUP_REMOVED lines=8> */
[----:B------:R-:W-:Y:S02]  /*b300*/  ISETP.LT.OR P4, PT, R10, 0x6a, P4 ;  /* 0x0000006a0a00780c */ /* 0x000fe40002781670 */
[----:B------:R-:W-:Y:S02]  /*b310*/  FMNMX.FTZ R14, R70, R53, !PT ;  /* 0x00000035460e7209 */ /* 0x000fe40007810000 */
[----:B------:R-:W-:Y:S02]  /*b320*/  ISETP.LT.OR P3, PT, R10, 0x71, P3 ;  /* 0x000000710a00780c */ /* 0x000fe40001f61670 */
        /* <DEDUP_REMOVED lines=11> */
[----:B------:R-:W-:Y:S01]  /*b3e0*/  ISETP.LT.OR P4, PT, R10, 0x72, P4 ;  /* 0x000000720a00780c */ /* 0x000fe20002781670 */
[----:B------:R-:W-:Y:S01]  /*b3f0*/  MUFU.EX2 R37, R37 ;  /* 0x0000002500257308 */ /* 0x000fe20000000800 */
[----:B------:R-:W-:Y:S02]  /*b400*/  FMNMX.FTZ R57, R79, R14, !PT ;  /* 0x0000000e4f397209 */ /* 0x000fe40007810000 */
[----:B------:R-:W-:Y:S02]  /*b410*/  ISETP.GT.AND P2, PT, R12, 0x79, P2 ;  /* 0x000000790c00780c */ /* 0x000fe40001744270 */
[----:B------:R-:W-:Y:S02]  /*b420*/  ISETP.LT.OR P3, PT, R10, 0x79, P3 ;  /* 0x000000790a00780c */ /* 0x000fe40001f61670 */
[----:B------:R-:W-:Y:S01]  /*b430*/  FSEL R83, R83, -INF , !P4 ;  /* 0xff80000053537808 */ /* 0x000fe20006000000 */
[----:B------:R-:W-:Y:S01]  /*b440*/  MUFU.EX2 R142, R142 ;  /* 0x0000008e008e7308 */ /* 0x000fe20000000800 */
[----:B------:R-:W-:Y:S01]  /*b450*/  FMNMX.FTZ R12, R82, R57, !PT ;  /* 0x00000039520c7209 */ /* 0x000fe20007810000 */
[----:B------:R-:W-:Y:S01]  /*b460*/  FFMA.FTZ R57, R61, UR22, -R0 ;  /* 0x000000163d397c23 */ /* 0x000fe20008010800 */
[----:B------:R-:W-:-:S02]  /*b470*/  ISETP.LT.OR P2, PT, R10, 0x7a, P2 ;  /* 0x0000007a0a00780c */ /* 0x000fc40001741670 */
[----:B------:R-:W-:Y:S02]  /*b480*/  FSEL R86, R86, -INF , !P3 ;  /* 0xff80000056567808 */ /* 0x000fe40005800000 */
[----:B------:R-:W-:Y:S01]  /*b490*/  FMNMX.FTZ R61, R83, R12, !PT ;  /* 0x0000000c533d7209 */ /* 0x000fe20007810000 */
[----:B------:R-:W-:Y:S01]  /*b4a0*/  MUFU.EX2 R41, R41 ;  /* 0x0000002900297308 */ /* 0x000fe20000000800 */
        /* <DEDUP_REMOVED lines=59> */
[--C-:B------:R-:W-:Y:S01]  /*b860*/  FFMA.FTZ R26, R43, UR22, -R40.reuse ;  /* 0x000000162b1a7c23 */ /* 0x100fe20008010828 */
        /* <DEDUP_REMOVED lines=18> */
[--C-:B------:R-:W-:Y:S01]  /*b990*/  FFMA.FTZ R131, R70, UR22, -R40.reuse ;  /* 0x0000001646837c23 */ /* 0x100fe20008010828 */
        /* <DEDUP_REMOVED lines=15> */
[----:B------:R-:W-:Y:S01]  /*ba90*/  FFMA.FTZ R86, R86, UR22, -R40 ;  /* 0x0000001656567c23 */ /* 0x000fe20008010828 */
[----:B------:R-:W-:-:S02]  /*baa0*/  IMAD.U32 R27, RZ, RZ, UR21 ;  /* 0x00000015ff1b7e24 */ /* 0x000fc4000f8e00ff */
[----:B------:R-:W-:Y:S01]  /*bab0*/  FADD.FTZ R6, R12, R5 ;  /* 0x000000050c067221 */ /* 0x000fe20000010000 */
[----:B------:R-:W-:Y:S01]  /*bac0*/  FADD.FTZ R7, R45, R38 ;  /* 0x000000262d077221 */ /* 0x000fe20000010000 */
[----:B------:R-:W-:Y:S01]  /*bad0*/  FFMA.FTZ R38, R67, UR22, -R40 ;  /* 0x0000001643267c23 */ /* 0x000fe20008010828 */
[----:B------:R-:W0:Y:S01]  /*bae0*/  MUFU.EX2 R20, R20 ;  /* 0x0000001400147308 */ /* 0x000e220000000800 */
[----:B------:R-:W-:Y:S01]  /*baf0*/  FADD.FTZ R5, R151, R6 ;  /* 0x0000000697057221 */ /* 0x000fe20000010000 */
[----:B------:R-:W-:Y:S01]  /*bb00*/  FADD.FTZ R42, R138, R7 ;  /* 0x000000078a2a7221 */ /* 0x000fe20000010000 */
[----:B------:R-:W-:Y:S01]  /*bb10*/  @!P1 LEA R27, R27, UR45, 0x3 ;  /* 0x0000002d1b1b9c11 */ /* 0x000fe2000f8e18ff */
[----:B------:R-:W-:Y:S01]  /*bb20*/  UMOV UR21, UR39 ;  /* 0x0000002700157c82 */ /* 0x000fe20008000000 */
[----:B-1----:R-:W-:Y:S01]  /*bb30*/  FADD.FTZ R6, R14, R5 ;  /* 0x000000050e067221 */ /* 0x002fe20000010000 */
[----:B------:R-:W-:Y:S01]  /*bb40*/  FADD.FTZ R7, R49, R42 ;  /* 0x0000002a31077221 */ /* 0x000fe20000010000 */
[----:B------:R-:W-:Y:S01]  /*bb50*/  FFMA.FTZ R42, R71, UR22, -R40 ;  /* 0x00000016472a7c23 */ /* 0x000fe20008010828 */
[----:B------:R-:W1:Y:S01]  /*bb60*/  MUFU.EX2 R147, R147 ;  /* 0x0000009300937308 */ /* 0x000e620000000800 */
[----:B--2---:R-:W-:Y:S01]  /*bb70*/  FADD.FTZ R5, R145, R6 ;  /* 0x0000000691057221 */ /* 0x004fe20000010000 */
[----:B------:R-:W-:Y:S01]  /*bb80*/  FADD.FTZ R44, R132, R7 ;  /* 0x00000007842c7221 */ /* 0x000fe20000010000 */
[----:B------:R-:W-:Y:S01]  /*bb90*/  FFMA.FTZ R40, R87, UR22, -R40 ;  /* 0x0000001657287c23 */ /* 0x000fe20008010828 */
[----:B------:R-:W-:Y:S01]  /*bba0*/  ISETP.GT.AND P2, PT, R3, UR43, PT ;  /* 0x0000002b03007c0c */ /* 0x000fe2000bf44270 */
[----:B------:R-:W-:-:S02]  /*bbb0*/  @!P1 VIADD R27, R27, 0x16860 ;  /* 0x000168601b1b9836 */ /* 0x000fc40000000000 */
[----:B------:R-:W-:Y:S01]  /*bbc0*/  FADD.FTZ R7, R53, R44 ;  /* 0x0000002c35077221 */ /* 0x000fe20000010000 */
[----:B------:R-:W-:Y:S01]  /*bbd0*/  F2FP.F16.F32.PACK_AB R148, R148, R21 ;  /* 0x000000159494723e */ /* 0x000fe200000000ff */
[----:B------:R-:W2:Y:S01]  /*bbe0*/  MUFU.EX2 R24, R24 ;  /* 0x0000001800187308 */ /* 0x000ea20000000800 */
[----:B0-----:R-:W-:Y:S01]  /*bbf0*/  FADD.FTZ R6, R20, R5 ;  /* 0x0000000514067221 */ /* 0x001fe20000010000 */
[----:B------:R-:W-:Y:S01]  /*bc00*/  FADD.FTZ R44, R134, R7 ;  /* 0x00000007862c7221 */ /* 0x000fe20000010000 */
[----:B------:R-:W-:Y:S01]  /*bc10*/  @!P1 PRMT R27, RZ, 0x654, R27 ;  /* 0x00000654ff1b9816 */ /* 0x000fe2000000001b */
[----:B------:R-:W-:Y:S01]  /*bc20*/  VIADD R3, R3, 0xffffffff ;  /* 0xffffffff03037836 */ /* 0x000fe20000000000 */
[----:B------:R-:W-:Y:S01]  /*bc30*/  F2FP.F16.F32.PACK_AB R150, R25, R150 ;  /* 0x000000961996723e */ /* 0x000fe200000000ff */
[----:B------:R-:W-:Y:S01]  /*bc40*/  FADD.FTZ R7, R57, R44 ;  /* 0x0000002c39077221 */ /* 0x000fe20000010000 */
[----:B------:R0:W-:Y:S01]  /*bc50*/  @!P1 SYNCS.ARRIVE.TRANS64.RED.A1T0 RZ, [R27+URZ], RZ ;  /* 0x000000ff1bff99a7 */ /* 0x0001e2000810043f */
[----:B------:R-:W3:Y:S01]  /*bc60*/  MUFU.EX2 R141, R141 ;  /* 0x0000008d008d7308 */ /* 0x000ee20000000800 */
        /* <DEDUP_REMOVED lines=8> */
[----:B--2---:R-:W-:Y:S01]  /*bcf0*/  FADD.FTZ R6, R24, R5 ;  /* 0x0000000518067221 */ /* 0x004fe20000010000 */
[----:B------:R-:W-:Y:S01]  /*bd00*/  F2FP.F16.F32.PACK_AB R142, R41, R142 ;  /* 0x0000008e298e723e */ /* 0x000fe200000000ff */
[----:B------:R-:W-:Y:S01]  /*bd10*/  FMUL.FTZ R95, R95, R10 ;  /* 0x0000000a5f5f7220 */ /* 0x000fe20000410000 */
[----:B------:R-:W-:Y:S01]  /*bd20*/  F2FP.F16.F32.PACK_AB R136, R45, R136 ;  /* 0x000000882d88723e */ /* 0x000fe200000000ff */
[----:B------:R-:W-:Y:S01]  /*bd30*/  FMUL.FTZ R98, R98, R10 ;  /* 0x0000000a62627220 */ /* 0x000fe20000410000 */
[----:B------:R-:W-:Y:S01]  /*bd40*/  F2FP.F16.F32.PACK_AB R138, R49, R138 ;  /* 0x0000008a318a723e */ /* 0x000fe200000000ff */
[----:B------:R-:W-:Y:S01]  /*bd50*/  FMUL.FTZ R99, R99, R10 ;  /* 0x0000000a63637220 */ /* 0x000fe20000410000 */
[----:B------:R-:W2:Y:S01]  /*bd60*/  MUFU.EX2 R128, R128 ;  /* 0x0000008000807308 */ /* 0x000ea20000000800 */
[----:B---3--:R-:W-:Y:S01]  /*bd70*/  FADD.FTZ R5, R141, R6 ;  /* 0x000000068d057221 */ /* 0x008fe20000010000 */
[----:B------:R-:W-:Y:S01]  /*bd80*/  F2FP.F16.F32.PACK_AB R132, R53, R132 ;  /* 0x000000843584723e */ /* 0x000fe200000000ff */
[----:B------:R-:W-:Y:S01]  /*bd90*/  FMUL.FTZ R102, R102, R10 ;  /* 0x0000000a66667220 */ /* 0x000fe20000410000 */
[----:B------:R-:W-:Y:S01]  /*bda0*/  F2FP.F16.F32.PACK_AB R134, R57, R134 ;  /* 0x000000863986723e */ /* 0x000fe200000000ff */
[-C--:B------:R-:W-:Y:S01]  /*bdb0*/  FMUL.FTZ R103, R103, R10.reuse ;  /* 0x0000000a67677220 */ /* 0x080fe20000410000 */
[----:B------:R-:W-:Y:S01]  /*bdc0*/  F2FP.F16.F32.PACK_AB R149, R12, R149 ;  /* 0x000000950c95723e */ /* 0x000fe200000000ff */
[-C--:B------:R-:W-:Y:S01]  /*bdd0*/  FMUL.FTZ R106, R106, R10.reuse ;  /* 0x0000000a6a6a7220 */ /* 0x080fe20000410000 */
[----:B------:R-:W3:Y:S01]  /*bde0*/  MUFU.EX2 R143, R143 ;  /* 0x0000008f008f7308 */ /* 0x000ee20000000800 */
[----:B-1----:R-:W-:Y:S01]  /*bdf0*/  FADD.FTZ R6, R26, R5 ;  /* 0x000000051a067221 */ /* 0x002fe20000010000 */
[----:B------:R-:W-:Y:S01]  /*be00*/  F2FP.F16.F32.PACK_AB R151, R14, R151 ;  /* 0x000000970e97723e */ /* 0x000fe200000000ff */
[-C--:B------:R-:W-:Y:S01]  /*be10*/  FMUL.FTZ R107, R107, R10.reuse ;  /* 0x0000000a6b6b7220 */ /* 0x080fe20000410000 */
[----:B------:R-:W-:Y:S01]  /*be20*/  F2FP.F16.F32.PACK_AB R145, R20, R145 ;  /* 0x000000911491723e */ /* 0x000fe200000000ff */
[-C--:B------:R-:W-:Y:S01]  /*be30*/  FMUL.FTZ R110, R110, R10.reuse ;  /* 0x0000000a6e6e7220 */ /* 0x080fe20000410000 */
[----:B------:R-:W-:Y:S01]  /*be40*/  F2FP.F16.F32.PACK_AB R147, R24, R147 ;  /* 0x000000931893723e */ /* 0x000fe200000000ff */
[-C--:B------:R-:W-:Y:S01]  /*be50*/  FMUL.FTZ R111, R111, R10.reuse ;  /* 0x0000000a6f6f7220 */ /* 0x080fe20000410000 */
[----:B------:R-:W1:Y:S01]  /*be60*/  MUFU.EX2 R61, R61 ;  /* 0x0000003d003d7308 */ /* 0x000e620000000800 */
[----:B--2---:R-:W-:Y:S01]  /*be70*/  FADD.FTZ R44, R128, R7 ;  /* 0x00000007802c7221 */ /* 0x004fe20000010000 */
[----:B------:R-:W-:Y:S01]  /*be80*/  F2FP.F16.F32.PACK_AB R141, R26, R141 ;  /* 0x0000008d1a8d723e */ /* 0x000fe200000000ff */
[-C--:B------:R-:W-:Y:S01]  /*be90*/  FMUL.FTZ R114, R114, R10.reuse ;  /* 0x0000000a72727220 */ /* 0x080fe20000410000 */
[-C--:B------:R-:W-:Y:S01]  /*bea0*/  FMUL.FTZ R115, R115, R10.reuse ;  /* 0x0000000a73737220 */ /* 0x080fe20000410000 */
[-C--:B------:R-:W-:Y:S01]  /*beb0*/  FMUL.FTZ R118, R118, R10.reuse ;  /* 0x0000000a76767220 */ /* 0x080fe20000410000 */
[----:B------:R-:W-:Y:S01]  /*bec0*/  FMUL.FTZ R119, R119, R10 ;  /* 0x0000000a77777220 */ /* 0x000fe20000410000 */
[----:B------:R-:W-:Y:S01]  /*bed0*/  IMAD.MOV.U32 R8, RZ, RZ, R2 ;  /* 0x000000ffff087224 */ /* 0x000fe200078e0002 */
        /* <DEDUP_REMOVED lines=75> */
[----:B------:R-:W-:-:S06]  /*c390*/  IMAD.MOV.U32 R7, RZ, RZ, R0 ;  /* 0x000000ffff077224 */ /* 0x000fcc00078e0000 */
[----:B------:R-:W2:Y:S01]  /*c3a0*/  MUFU.EX2 R40, R40 ;  /* 0x0000002800287308 */ /* 0x000ea20000000800 */
[----:B---3--:R-:W-:Y:S01]  /*c3b0*/  FADD.FTZ R44, R123, R44 ;  /* 0x0000002c7b2c7221 */ /* 0x008fe20000010000 */
[C---:B-1----:R-:W-:Y:S01]  /*c3c0*/  FADD.FTZ R6, R81.reuse, R6 ;  /* 0x0000000651067221 */ /* 0x042fe20000010000 */
[----:B------:R-:W-:Y:S02]  /*c3d0*/  F2FP.F16.F32.PACK_AB R122, R81, R122 ;  /* 0x0000007a517a723e */ /* 0x000fe400000000ff */
[C---:B--2---:R-:W-:Y:S01]  /*c3e0*/  FADD.FTZ R5, R40.reuse, R44 ;  /* 0x0000002c28057221 */ /* 0x044fe20000010000 */
[----:B------:R-:W-:Y:S01]  /*c3f0*/  F2FP.F16.F32.PACK_AB R123, R40, R123 ;  /* 0x0000007b287b723e */ /* 0x000fe200000000ff */
[----:B0-----:R-:W-:Y:S06]  /*c400*/  @P2 BRA `(.L_x_916) ;  /* 0xffffffd000dc2947 */ /* 0x001fec000383ffff */
.L_x_899:
[----:B------:R-:W-:Y:S06]  /*c410*/  BAR.ARV 0x8, 0x1a0 ;  /* 0x0206800000007b1d */ /* 0x000fec0000002000 */
[----:B------:R-:W-:Y:S05]  /*c420*/  @!P0 BRA `(.L_x_917) ;  /* 0x0000000000048947 */ /* 0x000fea0003800000 */
[----:B------:R-:W-:Y:S01]  /*c430*/  BPT.TRAP 0x1 ;  /* 0x000000040000795c */ /* 0x000fe20000300000 */
.L_x_917:
[----:B------:R-:W-:Y:S01]  /*c440*/  ULEA UR5, UR39, UR45, 0x3 ;  /* 0x0000002d27057291 */ /* 0x000fe2000f8e183f */
[----:B------:R-:W-:-:S05]  /*c450*/  IMAD.U32 R3, RZ, RZ, UR38 ;  /* 0x00000026ff037e24 */ /* 0x000fca000f8e00ff */
[----:B------:R-:W-:-:S04]  /*c460*/  SHF.L.U32 R3, R3, 0x1f, RZ ;  /* 0x0000001f03037819 */ /* 0x000fc800000006ff */
[----:B------:R0:W1:Y:S01]  /*c470*/  SYNCS.PHASECHK.TRANS64.TRYWAIT P2, [UR5+0x16850], R3 ;  /* 0x01685003ff0075a7 */ /* 0x0000620008040145 */
[----:B------:R-:W-:Y:S05]  /*c480*/  @!P0 BRA `(.L_x_918) ;  /* 0x0000000000048947 */ /* 0x000fea0003800000 */
[----:B------:R-:W-:Y:S01]  /*c490*/  BPT.TRAP 0x1 ;  /* 0x000000040000795c */ /* 0x000fe20000300000 */
.L_x_918:
[----:B-1----:R-:W-:Y:S05]  /*c4a0*/  @P2 BRA `(.L_x_919) ;  /* 0x0000000000082947 */ /* 0x002fea0003800000 */
[----:B------:R-:W1:Y:S02]  /*c4b0*/  SYNCS.PHASECHK.TRANS64.TRYWAIT P0, [UR5+0x16850], R3 ;  /* 0x01685003ff0075a7 */ /* 0x000e640008000145 */
[----:B-1----:R-:W-:Y:S05]  /*c4c0*/  @!P0 BRA `(.L_x_920) ;  /* 0x0000006800488947 */ /* 0x002fea0003800000 */
.L_x_919:
[----:B------:R-:W-:Y:S01]  /*c4d0*/  UIADD3 UR45, UR45, 0x400, URZ ;  /* 0x000004002d2d7890 */ /* 0x000fe2000fffe03f */
[----:B------:R-:W-:Y:S01]  /*c4e0*/  WARPGROUP.ARRIVE ;  /* 0x00000000000079c5 */ /* 0x000fe20000000000 */
[----:B------:R-:W-:Y:S01]  /*c4f0*/  UMOV UR7, 0x40000040 ;  /* 0x4000004000077882 */ /* 0x000fe20000000000 */
[----:B-1----:R-:W1:Y:S01]  /*c500*/  SHFL.BFLY PT, R4, R5, 0x2, 0x1f ;  /* 0x0c401f0005047f89 */ /* 0x002e6200000e0000 */
[----:B------:R-:W-:Y:S01]  /*c510*/  USHF.R.U32.HI UR45, URZ, 0x4, UR45 ;  /* 0x000000043f2d7899 */ /* 0x000fe2000801162d */
[----:B------:R-:W-:Y:S01]  /*c520*/  IMAD.U32 R11, RZ, RZ, UR5 ;  /* 0x00000005ff0b7e24 */ /* 0x000fe2000f8e00ff */
[----:B------:R-:W-:Y:S01]  /*c530*/  UIADD3 UR37, UR37, 0x1, URZ ;  /* 0x0000000125257890 */ /* 0x000fe2000fffe03f */
[----:B0-----:R-:W0:Y:S01]  /*c540*/  SHFL.BFLY PT, R3, R6, 0x2, 0x1f ;  /* 0x0c401f0006037f89 */ /* 0x001e2200000e0000 */
        /* <DEDUP_REMOVED lines=13> */
[----:B0-----:R-:W-:-:S02]  /*c620*/  FADD.FTZ R3, R3, R6 ;  /* 0x0000000603037221 */ /* 0x001fc40000010000 */
[----:B------:R-:W0:Y:S04]  /*c630*/  SHFL.BFLY PT, R8, R7, 0x1, 0x1f ;  /* 0x0c201f0007087f89 */ /* 0x000e2800000e0000 */
[----:B------:R-:W1:Y:S01]  /*c640*/  SHFL.BFLY PT, R4, R3, 0x1, 0x1f ;  /* 0x0c201f0003047f89 */ /* 0x000e6200000e0000 */
[----:B0-----:R-:W-:Y:S01]  /*c650*/  FADD.FTZ R10, R7, R8 ;  /* 0x00000008070a7221 */ /* 0x001fe20000010000 */
[----:B------:R-:W-:Y:S02]  /*c660*/  IMAD.MOV.U32 R7, RZ, RZ, RZ ;  /* 0x000000ffff077224 */ /* 0x000fe400078e00ff */
[----:B-1----:R-:W-:Y:S02]  /*c670*/  FADD.FTZ R9, R3, R4 ;  /* 0x0000000403097221 */ /* 0x002fe40000010000 */
[----:B------:R-:W-:Y:S01]  /*c680*/  FSETP.NE.FTZ.AND P2, PT, R10, RZ, PT ;  /* 0x000000ff0a00720b */ /* 0x000fe20003f55000 */
[----:B------:R-:W-:-:S02]  /*c690*/  IMAD.MOV.U32 R4, RZ, RZ, RZ ;  /* 0x000000ffff047224 */ /* 0x000fc400078e00ff */
[----:B------:R-:W-:Y:S01]  /*c6a0*/  IMAD.MOV.U32 R3, RZ, RZ, -0x800000 ;  /* 0xff800000ff037424 */ /* 0x000fe200078e00ff */
[----:B------:R-:W-:-:S09]  /*c6b0*/  FSETP.NE.FTZ.AND P0, PT, R9, RZ, PT ;  /* 0x000000ff0900720b */ /* 0x000fd20003f15000 */
[----:B------:R-:W0:Y:S01]  /*c6c0*/  @P2 MUFU.LG2 R8, R10 ;  /* 0x0000000a00082308 */ /* 0x000e220000000c00 */
[----:B------:R-:W-:-:S03]  /*c6d0*/  @P2 FMUL.FTZ R12, R12, 0.69314718246459960938 ;  /* 0x3f3172180c0c2820 */ /* 0x000fc60000410000 */
[----:B------:R-:W-:-:S04]  /*c6e0*/  @P0 FMUL.FTZ R5, R5, 0.69314718246459960938 ;  /* 0x3f31721805050820 */ /* 0x000fc80000410000 */
[----:B------:R-:W-:Y:S08]  /*c6f0*/  @P0 MUFU.RCP R4, R9 ;  /* 0x0000000900040308 */ /* 0x000ff00000001000 */
[----:B------:R0:W1:Y:S08]  /*c700*/  @P0 MUFU.LG2 R6, R9 ;  /* 0x0000000900060308 */ /* 0x0000700000000c00 */
[----:B------:R-:W2:Y:S01]  /*c710*/  @P2 MUFU.RCP R7, R10 ;  /* 0x0000000a00072308 */ /* 0x000ea20000001000 */
[----:B0-----:R-:W-:Y:S01]  /*c720*/  @P2 FMUL.FTZ R9, R8, 0.69314718246459960938 ;  /* 0x3f31721808092820 */ /* 0x001fe20000410000 */
[----:B------:R-:W-:-:S02]  /*c730*/  WARPGROUP.DEPBAR.LE gsb0, 0x0 ;  /* 0x00008000000079c5 */ /* 0x000fc40000010000 */
[----:B------:R-:W-:Y:S01]  /*c740*/  WARPGROUP.ARRIVE ;  /* 0x00000000000079c5 */ /* 0x000fe20000000000 */
[----:B------:R-:W-:Y:S02]  /*c750*/  @!P1 VIADD R8, R11, 0x16860 ;  /* 0x000168600b089836 */ /* 0x000fe40000000000 */
[----:B------:R-:W-:Y:S01]  /*c760*/  @P2 FFMA.FTZ R3, R12, R0, R9 ;  /* 0x000000000c032223 */ /* 0x000fe20000010009 */
[----:B-1----:R-:W-:Y:S02]  /*c770*/  @P0 FMUL.FTZ R6, R6, 0.69314718246459960938 ;  /* 0x3f31721806060820 */ /* 0x002fe40000410000 */
[----:B------:R-:W-:Y:S01]  /*c780*/  HGMMA.64x64x16.F32 R88, R144, gdesc[UR4].tnspB, R88, gsb0 ;  /* 0x40e0000490587df0 */ /* 0x000fe20008000858 */
[----:B------:R-:W-:Y:S01]  /*c790*/  UIADD3 UR6, UR4, 0x100, URZ ;  /* 0x0000010004067890 */ /* 0x000fe2000fffe03f */
[----:B------:R-:W-:Y:S01]  /*c7a0*/  @!P1 PRMT R8, RZ, 0x654, R8 ;  /* 0x00000654ff089816 */ /* 0x000fe20000000008 */
[----:B------:R-:W-:Y:S01]  /*c7b0*/  UMOV UR7, 0x40000040 ;  /* 0x4000004000077882 */ /* 0x000fe20000000000 */
[----:B------:R-:W-:Y:S01]  /*c7c0*/  @P0 FFMA.FTZ R20, R5, R2, R6 ;  /* 0x0000000205140223 */ /* 0x000fe20000010006 */
[----:B------:R-:W-:Y:S01]  /*c7d0*/  PLOP3.LUT P0, PT, PT, PT, PT, 0x8, 0x0 ;  /* 0x000000000000781c */ /* 0x000fe20003f0e170 */
[----:B------:R-:W-:-:S02]  /*c7e0*/  WARPGROUP.DEPBAR.LE gsb0, 0x0 ;  /* 0x00008000000079c5 */ /* 0x000fc40000010000 */
        /* <DEDUP_REMOVED lines=63> */
[----:B0-----:R-:W-:-:S07]  /*cbe0*/  FMUL.FTZ R119, R119, R7 ;  /* 0x0000000777777220 */ /* 0x001fce0000410000 */
.L_x_850:
[----:B------:R-:W0:Y:S01]  /*cbf0*/  S2R R5, SR_CgaCtaId ;  /* 0x0000000000057919 */ /* 0x000e220000008800 */
[----:B------:R-:W-:Y:S01]  /*cc00*/  MOV R0, 0x400 ;  /* 0x0000040000007802 */ /* 0x000fe20000000f00 */
[----:B------:R-:W-:Y:S01]  /*cc10*/  BSSY B0, `(.L_x_921) ;  /* 0x000018e000007945 */ /* 0x000fe20003800000 */
[----:B------:R-:W-:Y:S02]  /*cc20*/  BAR.SYNC.DEFER_BLOCKING 0x5, 0x1a0 ;  /* 0x0146800000007b1d */ /* 0x000fe40000010000 */
[----:B0-----:R-:W-:-:S05]  /*cc30*/  LEA R0, R5, R0, 0x18 ;  /* 0x0000000005007211 */ /* 0x001fca00078ec0ff */
[----:B------:R-:W0:Y:S02]  /*cc40*/  LDS.128 R152, [R0+0x168d0] ;  /* 0x0168d00000987984 */ /* 0x000e240000000c00 */
[----:B0-----:R-:W-:Y:S02]  /*cc50*/  R2UR UR6, R154 ;  /* 0x000000009a0672ca */ /* 0x001fe400000e0000 */
[----:B------:R-:W-:Y:S01]  /*cc60*/  R2UR UR5, R155 ;  /* 0x000000009b0572ca */ /* 0x000fe200000e0000 */
[----:B------:R-:W-:Y:S06]  /*cc70*/  BAR.ARV 0x4, 0x1a0 ;  /* 0x0106800000007b1d */ /* 0x000fec0000002000 */
[----:B------:R-:W-:Y:S08]  /*cc80*/  @P0 BRA `(.L_x_922) ;  /* 0x0000000c00b40947 */ /* 0x000ff00003800000 */
[----:B------:R-:W2:Y:S01]  /*cc90*/  LDL R4, [R1+0x8] ;  /* 0x0000080001047983 */ /* 0x000ea20000100800 */
[----:B------:R-:W-:Y:S01]  /*cca0*/  ULDC.64 UR8, c[0x0][0xbd8] ;  /* 0x0002f60000087ab9 */ /* 0x000fe20000000a00 */
[----:B------:R-:W-:Y:S01]  /*ccb0*/  F2FP.F16.F32.PACK_AB R112, R113, R112 ;  /* 0x000000707170723e */ /* 0x000fe200000000ff */
[----:B------:R-:W-:Y:S01]  /*ccc0*/  UISETP.NE.U32.AND UP0, UPT, UR8, URZ, UPT ;  /* 0x0000003f0800728c */ /* 0x000fe2000bf05070 */
[----:B------:R-:W0:Y:S01]  /*ccd0*/  S2R R5, SR_SWINHI ;  /* 0x0000000000057919 */ /* 0x000e220000002f00 */
[----:B------:R-:W-:Y:S02]  /*cce0*/  F2FP.F16.F32.PACK_AB R12, R12, R27 ;  /* 0x0000001b0c0c723e */ /* 0x000fe400000000ff */
[----:B------:R-:W-:Y:S01]  /*ccf0*/  UISETP.NE.AND.EX UP0, UPT, UR9, URZ, UPT, UP0 ;  /* 0x0000003f0900728c */ /* 0x000fe2000bf05300 */
[----:B------:R-:W-:Y:S02]  /*cd00*/  F2FP.F16.F32.PACK_AB R13, R13, R106 ;  /* 0x0000006a0d0d723e */ /* 0x000fe400000000ff */
[----:B------:R-:W-:Y:S01]  /*cd10*/  ULDC.64 UR8, c[0x0][0xbd8] ;  /* 0x0002f60000087ab9 */ /* 0x000fe20000000a00 */
[----:B------:R-:W-:Y:S01]  /*cd20*/  F2FP.F16.F32.PACK_AB R14, R14, R21 ;  /* 0x000000150e0e723e */ /* 0x000fe200000000ff */
[----:B------:R-:W-:Y:S01]  /*cd30*/  UIMAD.WIDE UR8, UR42, 0x4, UR8 ;  /* 0x000000042a0878a5 */ /* 0x000fe2000f8e0208 */
[----:B------:R-:W-:-:S02]  /*cd40*/  F2FP.F16.F32.PACK_AB R15, R15, R110 ;  /* 0x0000006e0f0f723e */ /* 0x000fc400000000ff */
[----:B------:R-:W-:Y:S02]  /*cd50*/  F2FP.F16.F32.PACK_AB R113, R115, R114 ;  /* 0x000000727371723e */ /* 0x000fe400000000ff */
[----:B------:R-:W-:Y:S01]  /*cd60*/  F2FP.F16.F32.PACK_AB R114, R117, R116 ;  /* 0x000000747572723e */ /* 0x000fe200000000ff */
[----:B------:R-:W-:Y:S01]  /*cd70*/  IMAD.U32 R26, RZ, RZ, UR8 ;  /* 0x00000008ff1a7e24 */ /* 0x000fe2000f8e00ff */
[----:B------:R-:W-:Y:S01]  /*cd80*/  F2FP.F16.F32.PACK_AB R115, R119, R118 ;  /* 0x000000767773723e */ /* 0x000fe200000000ff */
[----:B------:R-:W-:Y:S01]  /*cd90*/  IMAD.U32 R27, RZ, RZ, UR9 ;  /* 0x00000009ff1b7e24 */ /* 0x000fe2000f8e00ff */
[----:B------:R-:W-:Y:S01]  /*cda0*/  ULDC.64 UR8, c[0x0][0xbe0] ;  /* 0x0002f80000087ab9 */ /* 0x000fe20000000a00 */
[----:B------:R-:W-:Y:S02]  /*cdb0*/  MOV R24, R0 ;  /* 0x0000000000187202 */ /* 0x000fe40000000f00 */
[----:B0-----:R-:W-:Y:S01]  /*cdc0*/  MOV R25, R5 ;  /* 0x0000000500197202 */ /* 0x001fe20000000f00 */
[----:B------:R-:W-:-:S04]  /*cdd0*/  UISETP.NE.U32.AND UP1, UPT, UR8, URZ, UPT ;  /* 0x0000003f0800728c */ /* 0x000fc8000bf25070 */
[----:B------:R-:W-:-:S11]  /*cde0*/  UISETP.NE.AND.EX UP1, UPT, UR9, URZ, UPT, UP1 ;  /* 0x0000003f0900728c */ /* 0x000fd6000bf25310 */
[----:B------:R-:W-:Y:S02]  /*cdf0*/  @UP1 ULDC.64 UR8, c[0x0][0xbe0] ;  /* 0x0002f80000081ab9 */ /* 0x000fe40000000a00 */
[----:B------:R-:W-:Y:S01]  /*ce00*/  @UP1 UIMAD.WIDE UR8, UR42, 0x4, UR8 ;  /* 0x000000042a0818a5 */ /* 0x000fe2000f8e0208 */
        /* <DEDUP_REMOVED lines=30> */
[----:B------:R-:W-:Y:S01]  /*cff0*/  STSM.16.M88.4 [R30], R8 ;  /* 0x000000081e007844 */ /* 0x000fe20000000200 */
[----:B------:R-:W-:Y:S02]  /*d000*/  F2FP.F16.F32.PACK_AB R6, R101, R100 ;  /* 0x000000646506723e */ /* 0x000fe400000000ff */
[----:B------:R-:W-:-:S02]  /*d010*/  F2FP.F16.F32.PACK_AB R7, R103, R102 ;  /* 0x000000666707723e */ /* 0x000fc400000000ff */
[----:B------:R-:W-:-:S03]  /*d020*/  PLOP3.LUT P0, PT, PT, PT, UP0, 0x80, 0x0 ;  /* 0x000000000000781c */ /* 0x000fc60003f0f008 */
[----:B------:R0:W-:Y:S04]  /*d030*/  STSM.16.M88.4 [R29], R4 ;  /* 0x000000041d007844 */ /* 0x0001e80000000200 */
[----:B------:R1:W-:Y:S04]  /*d040*/  STSM.16.M88.4 [R28], R12 ;  /* 0x0000000c1c007844 */ /* 0x0003e80000000200 */
[----:B------:R1:W-:Y:S01]  /*d050*/  STSM.16.M88.4 [R18], R112 ;  /* 0x0000007012007844 */ /* 0x0003e20000000200 */
[----:B------:R-:W-:Y:S08]  /*d060*/  BAR.SYNC.DEFER_BLOCKING 0x1, 0x180 ;  /* 0x0046000000007b1d */ /* 0x000ff00000010000 */
[----:B------:R-:W2:Y:S01]  /*d070*/  LDC R2, c[0x0][0xa88] ;  /* 0x0002a200ff027b82 */ /* 0x000ea20000000800 */
[----:B------:R-:W-:Y:S01]  /*d080*/  PLOP3.LUT P1, PT, PT, PT, UP1, 0x80, 0x0 ;  /* 0x000000000000781c */ /* 0x000fe20003f2f018 */
[----:B0-----:R-:W-:-:S02]  /*d090*/  IMAD.U32 R4, RZ, RZ, UR8 ;  /* 0x00000008ff047e24 */ /* 0x001fc4000f8e00ff */
[----:B------:R-:W-:Y:S01]  /*d0a0*/  IMAD.U32 R5, RZ, RZ, UR9 ;  /* 0x00000009ff057e24 */ /* 0x000fe2000f8e00ff */
[----:B------:R-:W3:Y:S01]  /*d0b0*/  @P0 LDG.E R17, desc[UR46][R26.64] ;  /* 0x0000002e1a110981 */ /* 0x000ee2000c1e1900 */
[----:B------:R-:W-:-:S08]  /*d0c0*/  UMOV UR4, URZ ;  /* 0x0000003f00047c82 */ /* 0x000fd00008000000 */
[----:B--2---:R1:W5:Y:S01]  /*d0d0*/  @P1 LDG.E R2, desc[UR46][R4.64] ;  /* 0x0000002e04021981 */ /* 0x004362000c1e1900 */
[----:B---3--:R-:W-:Y:S01]  /*d0e0*/  @P0 R2UR UR4, R17 ;  /* 0x00000000110402ca */ /* 0x008fe200000e0000 */
[----:B-1----:R-:W-:-:S14]  /*d0f0*/  @P1 BRA `(.L_x_923) ;  /* 0x0000000000101947 */ /* 0x002fdc0003800000 */
[----:B------:R-:W-:Y:S05]  /*d100*/  @!P0 BRA `(.L_x_923) ;  /* 0x00000000000c8947 */ /* 0x000fea0003800000 */
[----:B------:R-:W2:Y:S04]  /*d110*/  LDG.E R5, desc[UR46][R26.64] ;  /* 0x0000002e1a057981 */ /* 0x000ea8000c1e1900 */
[----:B-----5:R-:W2:Y:S02]  /*d120*/  LDG.E R2, desc[UR46][R26.64+0x4] ;  /* 0x0000042e1a027981 */ /* 0x020ea4000c1e1900 */
[----:B--2---:R-:W-:-:S07]  /*d130*/  IMAD.IADD R2, R2, 0x1, -R5 ;  /* 0x0000000102027824 */ /* 0x004fce00078e0a05 */
.L_x_923:
[----:B------:R-:W2:Y:S01]  /*d140*/  LDL R5, [R1+0x4] ;  /* 0x0000040001057983 */ /* 0x000ea20000100800 */
[----:B------:R-:W-:Y:S01]  /*d150*/  USHF.R.S32.HI UR13, URZ, 0x1f, UR41 ;  /* 0x0000001f3f0d7899 */ /* 0x000fe20008011429 */
[----:B------:R-:W-:Y:S01]  /*d160*/  ULDC.64 UR14, c[0x0][0xb70] ;  /* 0x0002dc00000e7ab9 */ /* 0x000fe20000000a00 */
[----:B------:R-:W0:Y:S01]  /*d170*/  S2R R4, SR_TID.X ;  /* 0x0000000000047919 */ /* 0x000e220000002100 */
[----:B------:R-:W-:Y:S02]  /*d180*/  USHF.R.S32.HI UR7, URZ, 0x1f, UR42 ;  /* 0x0000001f3f077899 */ /* 0x000fe4000801142a */
[----:B------:R-:W-:Y:S02]  /*d190*/  USHF.R.S32.HI UR11, URZ, 0x1f, UR4 ;  /* 0x0000001f3f0b7899 */ /* 0x000fe40008011404 */
[----:B------:R-:W-:Y:S01]  /*d1a0*/  UIMAD UR12, UR13, UR14, URZ ;  /* 0x0000000e0d0c72a4 */ /* 0x000fe2000f8e023f */
        /* <DEDUP_REMOVED lines=9> */
[----:B------:R-:W-:-:S06]  /*d240*/  UIMAD UR7, UR10, UR15, UR7 ;  /* 0x0000000f0a0772a4 */ /* 0x000fcc000f8e0207 */
[----:B------:R-:W-:Y:S02]  /*d250*/  IMAD.U32 R7, RZ, RZ, UR7 ;  /* 0x00000007ff077e24 */ /* 0x000fe4000f8e00ff */
[----:B0-----:R-:W-:-:S05]  /*d260*/  VIADD R6, R4, 0xffffff80 ;  /* 0xffffff8004067836 */ /* 0x001fca0000000000 */
[----:B------:R-:W-:-:S04]  /*d270*/  SHF.R.S32.HI R8, RZ, 0x1f, R6 ;  /* 0x0000001fff087819 */ /* 0x000fc80000011406 */
[----:B------:R-:W-:-:S04]  /*d280*/  LEA.HI R8, R8, R6, RZ, 0x7 ;  /* 0x0000000608087211 */ /* 0x000fc800078f38ff */
[----:B------:R-:W-:-:S05]  /*d290*/  LOP3.LUT R8, R8, 0xffffff80, RZ, 0xc0, !PT ;  /* 0xffffff8008087812 */ /* 0x000fca00078ec0ff */
[----:B------:R-:W-:-:S05]  /*d2a0*/  IMAD.IADD R8, R6, 0x1, -R8 ;  /* 0x0000000106087824 */ /* 0x000fca00078e0a08 */
[----:B------:R-:W-:Y:S01]  /*d2b0*/  LOP3.LUT P0, RZ, R8, 0x3, RZ, 0xc0, !PT ;  /* 0x0000000308ff7812 */ /* 0x000fe2000780c0ff */
[--C-:B------:R-:W-:Y:S01]  /*d2c0*/  IMAD.MOV.U32 R28, RZ, RZ, R19.reuse ;  /* 0x000000ffff1c7224 */ /* 0x100fe200078e0013 */
[----:B------:R-:W-:Y:S01]  /*d2d0*/  SHF.R.S32.HI R29, RZ, 0x1f, R19 ;  /* 0x0000001fff1d7819 */ /* 0x000fe20000011413 */
[C---:B------:R-:W-:Y:S02]  /*d2e0*/  VIADD R17, R156.reuse, 0x60 ;  /* 0x000000609c117836 */ /* 0x040fe40000000000 */
[----:B------:R-:W-:Y:S02]  /*d2f0*/  VIADD R18, R156, 0x90 ;  /* 0x000000909c127836 */ /* 0x000fe40000000000 */
[----:B------:R-:W-:Y:S01]  /*d300*/  VIADD R0, R0, 0x16820 ;  /* 0x0001682000007836 */ /* 0x000fe20000000000 */
[----:B------:R-:W-:-:S04]  /*d310*/  SHF.R.S32.HI R157, RZ, 0x1f, R156 ;  /* 0x0000001fff9d7819 */ /* 0x000fc8000001149c */
[----:B------:R-:W-:Y:S01]  /*d320*/  PRMT R0, RZ, 0x654, R0 ;  /* 0x00000654ff007816 */ /* 0x000fe20000000000 */
        /* <DEDUP_REMOVED lines=9> */
[----:B------:R-:W-:Y:S02]  /*d3c0*/  IADD3 R11, P3, R24, 0x3000, RZ ;  /* 0x00003000180b7810 */ /* 0x000fe40007f7e0ff */
[C---:B------:R-:W-:Y:S02]  /*d3d0*/  LEA R30, P2, R6.reuse, UR8, 0x2 ;  /* 0x00000008061e7c11 */ /* 0x040fe4000f8410ff */
[----:B-----5:R-:W-:Y:S01]  /*d3e0*/  ISETP.GE.OR P1, PT, R9, R2, P0 ;  /* 0x000000020900720c */ /* 0x020fe20000726670 */
[----:B------:R-:W-:Y:S01]  /*d3f0*/  IMAD.X R9, RZ, RZ, R25, P3 ;  /* 0x000000ffff097224 */ /* 0x000fe200018e0619 */
[----:B------:R-:W-:Y:S01]  /*d400*/  LEA.HI.X R31, R6, UR9, R7, 0x2, P2 ;  /* 0x00000009061f7c11 */ /* 0x000fe200090f1407 */
[----:B------:R-:W-:Y:S01]  /*d410*/  ULDC.64 UR8, c[0x0][0xaa0] ;  /* 0x0002a80000087ab9 */ /* 0x000fe20000000a00 */
[----:B------:R-:W-:-:S02]  /*d420*/  IADD3 R15, P2, R24, 0x1800, RZ ;  /* 0x00001800180f7810 */ /* 0x000fc40007f5e0ff */
[C---:B------:R-:W-:Y:S02]  /*d430*/  IADD3 R7, P4, R24.reuse, 0x4800, RZ ;  /* 0x0000480018077810 */ /* 0x040fe40007f9e0ff */
[----:B------:R-:W-:Y:S01]  /*d440*/  ISETP.GE.OR P0, PT, R5, R2, P0 ;  /* 0x000000020500720c */ /* 0x000fe20000706670 */
[----:B------:R-:W-:Y:S01]  /*d450*/  IMAD.X R13, RZ, RZ, R25, P2 ;  /* 0x000000ffff0d7224 */ /* 0x000fe200010e0619 */
[----:B------:R-:W-:Y:S02]  /*d460*/  LOP3.LUT R5, R24, 0x380, RZ, 0xc0, !PT ;  /* 0x0000038018057812 */ /* 0x000fe400078ec0ff */
[----:B------:R-:W-:Y:S01]  /*d470*/  LOP3.LUT R8, R15, 0x380, RZ, 0xc0, !PT ;  /* 0x000003800f087812 */ /* 0x000fe200078ec0ff */
[----:B------:R0:W-:Y:S01]  /*d480*/  @!P1 STG.E desc[UR46][R30.64], R20 ;  /* 0x000000141e009986 */ /* 0x0001e2000c10192e */
[----:B------:R-:W-:Y:S02]  /*d490*/  LOP3.LUT R6, R11, 0x380, RZ, 0xc0, !PT ;  /* 0x000003800b067812 */ /* 0x000fe400078ec0ff */
[----:B------:R-:W-:-:S02]  /*d4a0*/  LOP3.LUT R4, R7, 0x380, RZ, 0xc0, !PT ;  /* 0x0000038007047812 */ /* 0x000fc400078ec0ff */
[----:B------:R-:W-:Y:S02]  /*d4b0*/  SHF.R.U64 R5, R5, 0x3, RZ ;  /* 0x0000000305057819 */ /* 0x000fe400000012ff */
[----:B------:R-:W-:Y:S01]  /*d4c0*/  SHF.R.U64 R8, R8, 0x3, RZ ;  /* 0x0000000308087819 */ /* 0x000fe200000012ff */
[----:B------:R-:W-:Y:S01]  /*d4d0*/  IMAD.U32 R21, RZ, RZ, UR8 ;  /* 0x00000008ff157e24 */ /* 0x000fe2000f8e00ff */
[----:B------:R-:W-:Y:S01]  /*d4e0*/  SHF.R.U64 R6, R6, 0x3, RZ ;  /* 0x0000000306067819 */ /* 0x000fe200000012ff */
[----:B------:R-:W-:Y:S01]  /*d4f0*/  UIMAD UR7, UR11, UR8, URZ ;  /* 0x000000080b0772a4 */ /* 0x000fe2000f8e023f */
[----:B------:R-:W-:Y:S01]  /*d500*/  SHF.R.U64 R4, R4, 0x3, RZ ;  /* 0x0000000304047819 */ /* 0x000fe200000012ff */
[----:B------:R1:W-:Y:S01]  /*d510*/  @!P0 STG.E desc[UR46][R30.64+0x20], R3 ;  /* 0x000020031e008986 */ /* 0x0003e2000c10192e */
[----:B------:R-:W-:Y:S01]  /*d520*/  LOP3.LUT R24, R5, R24, RZ, 0x3c, !PT ;  /* 0x0000001805187212 */ /* 0x000fe200078e3cff */
[----:B------:R-:W-:Y:S01]  /*d530*/  IMAD.X R5, RZ, RZ, R25, P4 ;  /* 0x000000ffff057224 */ /* 0x000fe200020e0619 */
[----:B------:R-:W-:-:S02]  /*d540*/  LOP3.LUT R12, R8, R15, RZ, 0x3c, !PT ;  /* 0x0000000f080c7212 */ /* 0x000fc400078e3cff */
[----:B------:R-:W-:Y:S02]  /*d550*/  LOP3.LUT R8, R6, R11, RZ, 0x3c, !PT ;  /* 0x0000000b06087212 */ /* 0x000fe400078e3cff */
[----:B------:R-:W-:Y:S01]  /*d560*/  LOP3.LUT R4, R4, R7, RZ, 0x3c, !PT ;  /* 0x0000000704047212 */ /* 0x000fe200078e3cff */
[----:B0-----:R-:W-:Y:S01]  /*d570*/  IMAD.WIDE.U32 R20, R21, UR4, R28 ;  /* 0x0000000415147c25 */ /* 0x001fe2000f8e001c */
[----:B------:R-:W-:Y:S01]  /*d580*/  UIMAD UR7, UR4, UR9, UR7 ;  /* 0x00000009040772a4 */ /* 0x000fe2000f8e0207 */
[----:B------:R-:W5:Y:S02]  /*d590*/  LD.E.128 R24, desc[UR46][R24.64] ;  /* 0x0000002e18187980 */ /* 0x000f64000c101d00 */
[----:B------:R-:W-:Y:S01]  /*d5a0*/  ULDC UR4, c[0x0][0xa8c] ;  /* 0x0002a30000047ab9 */ /* 0x000fe20000000800 */
[----:B-1----:R-:W-:Y:S01]  /*d5b0*/  VIADD R3, R156, 0x30 ;  /* 0x000000309c037836 */ /* 0x002fe20000000000 */
[----:B------:R-:W5:Y:S01]  /*d5c0*/  LD.E.128 R12, desc[UR46][R12.64] ;  /* 0x0000002e0c0c7980 */ /* 0x000f62000c101d00 */
[----:B------:R-:W-:Y:S01]  /*d5d0*/  IMAD R28, R23, -0xc0, R2 ;  /* 0xffffff40171c7824 */ /* 0x000fe200078e0202 */
[----:B------:R-:W-:Y:S01]  /*d5e0*/  ISETP.GE.AND P0, PT, R19, UR4, PT ;  /* 0x0000000413007c0c */ /* 0x000fe2000bf06270 */
[----:B------:R-:W-:Y:S01]  /*d5f0*/  ULDC.64 UR8, c[0x0][0xae0] ;  /* 0x0002b80000087ab9 */ /* 0x000fe20000000a00 */
[----:B------:R-:W5:Y:S04]  /*d600*/  LD.E.128 R8, desc[UR46][R8.64] ;  /* 0x0000002e08087980 */ /* 0x000f68000c101d00 */
[----:B------:R-:W5:Y:S01]  /*d610*/  LD.E.128 R4, desc[UR46][R4.64] ;  /* 0x0000002e04047980 */ /* 0x000f62000c101d00 */
[----:B------:R-:W-:Y:S01]  /*d620*/  UIMAD UR4, UR13, UR8, URZ ;  /* 0x000000080d0472a4 */ /* 0x000fe2000f8e023f */
[-C--:B------:R-:W-:Y:S01]  /*d630*/  ISETP.GE.OR P3, PT, R3, R28.reuse, P0 ;  /* 0x0000001c0300720c */ /* 0x080fe20000766670 */
[----:B------:R-:W-:Y:S01]  /*d640*/  VIADD R21, R21, UR7 ;  /* 0x0000000715157c36 */ /* 0x000fe20008000000 */
[----:B------:R-:W-:Y:S01]  /*d650*/  @!PT LDS RZ, [RZ] ;  /* 0x00000000fffff984 */ /* 0x000fe20000000800 */
[----:B------:R-:W-:Y:S01]  /*d660*/  @!PT LDS RZ, [RZ] ;  /* 0x00000000fffff984 */ /* 0x000fe20000000800 */
[----:B------:R-:W-:Y:S01]  /*d670*/  @!PT LDS RZ, [RZ] ;  /* 0x00000000fffff984 */ /* 0x000fe20000000800 */
[----:B------:R-:W-:Y:S01]  /*d680*/  @!PT LDS RZ, [RZ] ;  /* 0x00000000fffff984 */ /* 0x000fe20000000800 */
[----:B------:R0:W-:Y:S06]  /*d690*/  MEMBAR.ALL.CTA ;  /* 0x0000000000007992 */ /* 0x0001ec0000008000 */
[----:B0-----:R-:W0:Y:S01]  /*d6a0*/  FENCE.VIEW.ASYNC.S ;  /* 0x00000000000073c6 */ /* 0x001e220000000000 */
[----:B------:R-:W-:Y:S01]  /*d6b0*/  IMAD.U32 R3, RZ, RZ, UR8 ;  /* 0x00000008ff037e24 */ /* 0x000fe2000f8e00ff */
[----:B------:R-:W-:Y:S01]  /*d6c0*/  UIMAD UR4, UR41, UR9, UR4 ;  /* 0x00000009290472a4 */ /* 0x000fe2000f8e0204 */
[----:B------:R-:W-:-:S02]  /*d6d0*/  ISETP.GE.OR P1, PT, R17, R28, P0 ;  /* 0x0000001c1100720c */ /* 0x000fc40000726670 */
[----:B------:R-:W-:Y:S01]  /*d6e0*/  IMAD.WIDE.U32 R2, R3, UR41, R20 ;  /* 0x0000002903027c25 */ /* 0x000fe2000f8e0014 */
[-C--:B------:R-:W-:Y:S01]  /*d6f0*/  ISETP.GE.OR P2, PT, R18, R28.reuse, P0 ;  /* 0x0000001c1200720c */ /* 0x080fe20000746670 */
[----:B------:R-:W-:Y:S01]  /*d700*/  ULDC.64 UR8, c[0x0][0xae8] ;  /* 0x0002ba0000087ab9 */ /* 0x000fe20000000a00 */
[----:B------:R-:W-:Y:S01]  /*d710*/  ISETP.GE.OR P0, PT, R156, R28, P0 ;  /* 0x0000001c9c00720c */ /* 0x000fe20000706670 */
[----:B------:R-:W-:Y:S01]  /*d720*/  VIADD R3, R3, UR4 ;  /* 0x0000000403037c36 */ /* 0x000fe20008000000 */
[----:B------:R-:W-:Y:S02]  /*d730*/  UIMAD UR4, UR16, UR8, URZ ;  /* 0x00000008100472a4 */ /* 0x000fe4000f8e023f */
[----:B------:R-:W-:Y:S02]  /*d740*/  IMAD.U32 R31, RZ, RZ, UR8 ;  /* 0x00000008ff1f7e24 */ /* 0x000fe4000f8e00ff */
[----:B------:R-:W-:Y:S01]  /*d750*/  IMAD.WIDE R28, R23, 0xc0, R156 ;  /* 0x000000c0171c7825 */ /* 0x000fe200078e029c */
[----:B------:R-:W-:-:S03]  /*d760*/  UIMAD UR4, UR10, UR9, UR4 ;  /* 0x000000090a0472a4 */ /* 0x000fc6000f8e0204 */
[----:B------:R-:W-:-:S04]  /*d770*/  IMAD.WIDE.U32 R30, R31, UR10, R2 ;  /* 0x0000000a1f1e7c25 */ /* 0x000fc8000f8e0002 */
[----:B------:R-:W-:Y:S01]  /*d780*/  VIADD R23, R31, UR4 ;  /* 0x000000041f177c36 */ /* 0x000fe20008000000 */
[----:B0-----:R0:W-:Y:S01]  /*d790*/  SYNCS.ARRIVE.TRANS64.RED.A1T0 RZ, [R0+URZ], RZ ;  /* 0x000000ff00ff79a7 */ /* 0x0011e2000810043f */
        /* <DEDUP_REMOVED lines=12> */
.L_x_925:
[----:B------:R-:W-:Y:S05]  /*d860*/  BSYNC B1 ;  /* 0x0000000000017941 */ /* 0x000fea0003800000 */
.L_x_924:
[----:B------:R-:W-:Y:S04]  /*d870*/  BSSY B1, `(.L_x_926) ;  /* 0x000000f000017945 */ /* 0x000fe80003800000 */
[----:B------:R-:W-:Y:S05]  /*d880*/  @P3 BRA `(.L_x_927) ;  /* 0x0000000000343947 */ /* 0x000fea0003800000 */
[----:B------:R-:W-:Y:S01]  /*d890*/  IADD3 R17, P0, R28, 0x30, RZ ;  /* 0x000000301c117810 */ /* 0x000fe20007f1e0ff */
[----:B------:R-:W-:Y:S01]  /*d8a0*/  ULDC.64 UR8, c[0x0][0xad8] ;  /* 0x0002b60000087ab9 */ /* 0x000fe20000000a00 */
[----:B------:R-:W-:Y:S02]  /*d8b0*/  IMAD.MOV.U32 R2, RZ, RZ, R30 ;  /* 0x000000ffff027224 */ /* 0x000fe400078e001e */
[----:B------:R-:W-:Y:S02]  /*d8c0*/  IMAD.MOV.U32 R3, RZ, RZ, R23 ;  /* 0x000000ffff037224 */ /* 0x000fe400078e0017 */
[----:B0-----:R-:W-:Y:S02]  /*d8d0*/  IMAD.X R0, RZ, RZ, R29, P0 ;  /* 0x000000ffff007224 */ /* 0x001fe400000e061d */
[----:B------:R-:W-:-:S04]  /*d8e0*/  IMAD.WIDE.U32 R2, R17, UR8, R2 ;  /* 0x0000000811027c25 */ /* 0x000fc8000f8e0002 */
[----:B------:R-:W-:-:S04]  /*d8f0*/  IMAD R0, R0, UR8, RZ ;  /* 0x0000000800007c24 */ /* 0x000fc8000f8e02ff */
[----:B------:R-:W-:Y:S01]  /*d900*/  IMAD R17, R17, UR9, R0 ;  /* 0x0000000911117c24 */ /* 0x000fe2000f8e0200 */
[----:B------:R-:W-:Y:S02]  /*d910*/  ULDC.64 UR8, c[0x0][0xa80] ;  /* 0x0002a00000087ab9 */ /* 0x000fe40000000a00 */
[----:B-1----:R-:W-:Y:S01]  /*d920*/  LEA R20, P0, R2, UR8, 0x1 ;  /* 0x0000000802147c11 */ /* 0x002fe2000f8008ff */
[----:B------:R-:W-:-:S05]  /*d930*/  IMAD.IADD R3, R3, 0x1, R17 ;  /* 0x0000000103037824 */ /* 0x000fca00078e0211 */
[----:B------:R-:W-:-:S05]  /*d940*/  LEA.HI.X R21, R2, UR9, R3, 0x1, P0 ;  /* 0x0000000902157c11 */ /* 0x000fca00080f0c03 */
[----:B-----5:R2:W-:Y:S02]  /*d950*/  STG.E.128 desc[UR46][R20.64], R12 ;  /* 0x0000000c14007986 */ /* 0x0205e4000c101d2e */
.L_x_927:
[----:B------:R-:W-:Y:S05]  /*d960*/  BSYNC B1 ;  /* 0x0000000000017941 */ /* 0x000fea0003800000 */
.L_x_926:
[----:B------:R-:W-:Y:S04]  /*d970*/  BSSY B1, `(.L_x_928) ;  /* 0x000000f000017945 */ /* 0x000fe80003800000 */
[----:B------:R-:W-:Y:S05]  /*d980*/  @P1 BRA `(.L_x_929) ;  /* 0x0000000000341947 */ /* 0x000fea0003800000 */
[----:B--2--5:R-:W-:Y:S01]  /*d990*/  IADD3 R13, P0, R28, 0x60, RZ ;  /* 0x000000601c0d7810 */ /* 0x024fe20007f1e0ff */
        /* <DEDUP_REMOVED lines=12> */
.L_x_929:
[----:B------:R-:W-:Y:S05]  /*da60*/  BSYNC B1 ;  /* 0x0000000000017941 */ /* 0x000fea0003800000 */
.L_x_928:
[----:B------:R-:W-:Y:S05]  /*da70*/  @P2 BRA `(.L_x_930) ;  /* 0x00000008009c2947 */ /* 0x000fea0003800000 */
[----:B---3-5:R-:W-:Y:S01]  /*da80*/  IADD3 R9, P0, R28, 0x90, RZ ;  /* 0x000000901c097810 */ /* 0x028fe20007f1e0ff */
        /* <DEDUP_REMOVED lines=13> */
.L_x_922:
[----:B------:R-:W-:Y:S01]  /*db60*/  ULDC.64 UR8, c[0x0][0xbd8] ;  /* 0x0002f60000087ab9 */ /* 0x000fe20000000a00 */
[----:B------:R-:W-:Y:S01]  /*db70*/  IMAD.MOV.U32 R7, RZ, RZ, RZ ;  /* 0x000000ffff077224 */ /* 0x000fe200078e00ff */
[----:B------:R-:W-:Y:S01]  /*db80*/  UISETP.NE.U32.AND UP0, UPT, UR8, URZ, UPT ;  /* 0x0000003f0800728c */ /* 0x000fe2000bf05070 */
[----:B------:R-:W0:Y:S03]  /*db90*/  S2R R4, SR_TID.X ;  /* 0x0000000000047919 */ /* 0x000e260000002100 */
[----:B------:R-:W-:-:S03]  /*dba0*/  UISETP.NE.AND.EX UP0, UPT, UR9, URZ, UPT, UP0 ;  /* 0x0000003f0900728c */ /* 0x000fc6000bf05300 */
[----:B------:R-:W-:Y:S02]  /*dbb0*/  ULDC.64 UR8, c[0x0][0xbd8] ;  /* 0x0002f60000087ab9 */ /* 0x000fe40000000a00 */
[----:B------:R-:W-:Y:S01]  /*dbc0*/  UIMAD.WIDE UR8, UR42, 0x4, UR8 ;  /* 0x000000042a0878a5 */ /* 0x000fe2000f8e0208 */
[----:B------:R-:W1:Y:S01]  /*dbd0*/  LDC R0, c[0x0][0xa88] ;  /* 0x0002a200ff007b82 */ /* 0x000e620000000800 */
[----:B------:R-:W-:-:S04]  /*dbe0*/  PLOP3.LUT P1, PT, PT, PT, UP0, 0x80, 0x0 ;  /* 0x000000000000781c */ /* 0x000fc80003f2f008 */
[----:B------:R-:W-:Y:S02]  /*dbf0*/  IMAD.U32 R2, RZ, RZ, UR8 ;  /* 0x00000008ff027e24 */ /* 0x000fe4000f8e00ff */
[----:B------:R-:W-:Y:S01]  /*dc00*/  IMAD.U32 R3, RZ, RZ, UR9 ;  /* 0x00000009ff037e24 */ /* 0x000fe2000f8e00ff */
[----:B------:R-:W-:Y:S02]  /*dc10*/  ULDC.64 UR8, c[0x0][0xbe0] ;  /* 0x0002f80000087ab9 */ /* 0x000fe40000000a00 */
[----:B------:R-:W-:-:S04]  /*dc20*/  UISETP.NE.U32.AND UP1, UPT, UR8, URZ, UPT ;  /* 0x0000003f0800728c */ /* 0x000fc8000bf25070 */
[----:B------:R-:W-:Y:S01]  /*dc30*/  UISETP.NE.AND.EX UP1, UPT, UR9, URZ, UPT, UP1 ;  /* 0x0000003f0900728c */ /* 0x000fe2000bf25310 */
[----:B------:R2:W5:Y:S05]  /*dc40*/  @P1 LDG.E R7, desc[UR46][R2.64] ;  /* 0x0000002e02071981 */ /* 0x00056a000c1e1900 */
[----:B------:R-:W-:Y:S01]  /*dc50*/  PLOP3.LUT P2, PT, PT, PT, UP1, 0x80, 0x0 ;  /* 0x000000000000781c */ /* 0x000fe20003f4f018 */
[----:B0-----:R-:W-:-:S04]  /*dc60*/  VIADD R6, R4, 0xffffff80 ;  /* 0xffffff8004067836 */ /* 0x001fc80000000000 */
[----:B------:R-:W-:Y:S02]  /*dc70*/  @UP1 ULDC.64 UR8, c[0x0][0xbe0] ;  /* 0x0002f80000081ab9 */ /* 0x000fe40000000a00 */
[----:B------:R-:W-:-:S06]  /*dc80*/  @UP1 UIMAD.WIDE UR8, UR42, 0x4, UR8 ;  /* 0x000000042a0818a5 */ /* 0x000fcc000f8e0208 */
[----:B------:R-:W-:Y:S02]  /*dc90*/  IMAD.U32 R4, RZ, RZ, UR8 ;  /* 0x00000008ff047e24 */ /* 0x000fe4000f8e00ff */
[----:B------:R-:W-:-:S05]  /*dca0*/  IMAD.U32 R5, RZ, RZ, UR9 ;  /* 0x00000009ff057e24 */ /* 0x000fca000f8e00ff */
[----:B-1----:R2:W5:Y:S01]  /*dcb0*/  @P2 LDG.E R0, desc[UR46][R4.64] ;  /* 0x0000002e04002981 */ /* 0x002562000c1e1900 */
[----:B------:R-:W-:Y:S01]  /*dcc0*/  USHF.R.S32.HI UR8, URZ, 0x1f, UR41 ;  /* 0x0000001f3f087899 */ /* 0x000fe20008011429 */
[----:B------:R-:W-:Y:S01]  /*dcd0*/  ISETP.GT.AND P0, PT, R6, 0xbf, PT ;  /* 0x000000bf0600780c */ /* 0x000fe20003f04270 */
[----:B------:R-:W-:-:S12]  /*dce0*/  @P2 BRA `(.L_x_931) ;  /* 0x0000000000102947 */ /* 0x000fd80003800000 */
[----:B------:R-:W-:Y:S05]  /*dcf0*/  @!P1 BRA `(.L_x_931) ;  /* 0x00000000000c9947 */ /* 0x000fea0003800000 */
[----:B--2---:R-:W2:Y:S04]  /*dd00*/  LDG.E R5, desc[UR46][R2.64] ;  /* 0x0000002e02057981 */ /* 0x004ea8000c1e1900 */
[----:B-----5:R-:W2:Y:S02]  /*dd10*/  LDG.E R0, desc[UR46][R2.64+0x4] ;  /* 0x0000042e02007981 */ /* 0x020ea4000c1e1900 */
[----:B--2---:R-:W-:-:S07]  /*dd20*/  IMAD.IADD R0, R0, 0x1, -R5 ;  /* 0x0000000100007824 */ /* 0x004fce00078e0a05 */
.L_x_931:
[----:B------:R-:W-:Y:S01]  /*dd30*/  USHF.R.S32.HI UR4, URZ, 0x1f, UR42 ;  /* 0x0000001f3f047899 */ /* 0x000fe2000801142a */
[----:B------:R-:W-:Y:S01]  /*dd40*/  BSSY B1, `(.L_x_932) ;  /* 0x000001e000017945 */ /* 0x000fe20003800000 */
[----:B------:R-:W-:Y:S01]  /*dd50*/  USEL UR10, UR42, URZ, !UP0 ;  /* 0x0000003f2a0a7287 */ /* 0x000fe2000c000000 */
[----:B------:R-:W-:Y:S01]  /*dd60*/  SHF.R.S32.HI R8, RZ, 0x1f, R19 ;  /* 0x0000001fff087819 */ /* 0x000fe20000011413 */
[----:B------:R-:W-:Y:S01]  /*dd70*/  USEL UR9, UR4, URZ, !UP0 ;  /* 0x0000003f04097287 */ /* 0x000fe2000c000000 */
[----:B-----5:R-:W-:Y:S01]  /*dd80*/  SHF.R.S32.HI R6, RZ, 0x1f, R7 ;  /* 0x0000001fff067819 */ /* 0x020fe20000011407 */
[----:B------:R-:W-:Y:S10]  /*dd90*/  @P0 BRA `(.L_x_933) ;  /* 0x0000000000600947 */ /* 0x000ff40003800000 */
[----:B--2---:R-:W0:Y:S02]  /*dda0*/  S2R R2, SR_TID.X ;  /* 0x0000000000027919 */ /* 0x004e240000002100 */
[----:B0-----:R-:W-:-:S04]  /*ddb0*/  IMAD R2, R23, 0xc0, R2 ;  /* 0x000000c017027824 */ /* 0x001fc800078e0202 */
        /* <DEDUP_REMOVED lines=22> */
.L_x_933:
[----:B------:R-:W-:Y:S05]  /*df20*/  BSYNC B1 ;  /* 0x0000000000017941 */ /* 0x000fea0003800000 */
.L_x_932:
[----:B------:R-:W-:Y:S01]  /*df30*/  ULDC.64 UR12, c[0x0][0xaa0] ;  /* 0x0002a800000c7ab9 */ /* 0x000fe20000000a00 */
[----:B--2---:R-:W-:Y:S01]  /*df40*/  IMAD.MOV.U32 R2, RZ, RZ, R19 ;  /* 0x000000ffff027224 */ /* 0x004fe200078e0013 */
[----:B------:R-:W-:Y:S01]  /*df50*/  ULDC UR7, c[0x0][0xa8c] ;  /* 0x0002a30000077ab9 */ /* 0x000fe20000000800 */
[----:B0-----:R-:W-:Y:S01]  /*df60*/  IMAD.MOV.U32 R3, RZ, RZ, R8 ;  /* 0x000000ffff037224 */ /* 0x001fe200078e0008 */
[----:B------:R-:W-:Y:S01]  /*df70*/  ISETP.GE.AND P0, PT, R19, UR7, PT ;  /* 0x0000000713007c0c */ /* 0x000fe2000bf06270 */
[----:B------:R-:W-:Y:S01]  /*df80*/  IMAD R4, R6, UR12, RZ ;  /* 0x0000000c06047c24 */ /* 0x000fe2000f8e02ff */
[----:B------:R-:W-:Y:S01]  /*df90*/  BSSY B1, `(.L_x_934) ;  /* 0x0000027000017945 */ /* 0x000fe20003800000 */
[----:B------:R-:W-:-:S04]  /*dfa0*/  IMAD.WIDE.U32 R2, R7, UR12, R2 ;  /* 0x0000000c07027c25 */ /* 0x000fc8000f8e0002 */
[----:B------:R-:W-:Y:S01]  /*dfb0*/  IMAD R7, R7, UR13, R4 ;  /* 0x0000000d07077c24 */ /* 0x000fe2000f8e0204 */
[----:B------:R-:W-:Y:S01]  /*dfc0*/  ULDC.64 UR12, c[0x0][0xae0] ;  /* 0x0002b800000c7ab9 */ /* 0x000fe20000000a00 */
[----:B------:R-:W-:Y:S01]  /*dfd0*/  VIADD R4, R156, 0x30 ;  /* 0x000000309c047836 */ /* 0x000fe20000000000 */
[----:B------:R-:W-:Y:S01]  /*dfe0*/  UIMAD UR4, UR8, UR12, URZ ;  /* 0x0000000c080472a4 */ /* 0x000fe2000f8e023f */
[----:B------:R-:W-:Y:S02]  /*dff0*/  IMAD R5, R23, -0xc0, R0 ;  /* 0xffffff4017057824 */ /* 0x000fe400078e0200 */
[----:B------:R-:W-:Y:S01]  /*e000*/  IMAD.IADD R3, R3, 0x1, R7 ;  /* 0x0000000103037824 */ /* 0x000fe200078e0207 */
[----:B------:R-:W-:Y:S01]  /*e010*/  UIMAD UR4, UR41, UR13, UR4 ;  /* 0x0000000d290472a4 */ /* 0x000fe2000f8e0204 */
[----:B------:R-:W-:Y:S01]  /*e020*/  IMAD.U32 R7, RZ, RZ, UR12 ;  /* 0x0000000cff077e24 */ /* 0x000fe2000f8e00ff */
[----:B------:R-:W-:Y:S01]  /*e030*/  ISETP.GE.OR P3, PT, R4, R5, P0 ;  /* 0x000000050400720c */ /* 0x000fe20000766670 */
[C---:B------:R-:W-:Y:S01]  /*e040*/  VIADD R0, R156.reuse, 0x60 ;  /* 0x000000609c007836 */ /* 0x040fe20000000000 */
[----:B------:R-:W-:Y:S01]  /*e050*/  ULDC.64 UR12, c[0x0][0xae8] ;  /* 0x0002ba00000c7ab9 */ /* 0x000fe20000000a00 */
[----:B------:R-:W-:-:S02]  /*e060*/  VIADD R4, R156, 0x90 ;  /* 0x000000909c047836 */ /* 0x000fc40000000000 */
[----:B------:R-:W-:Y:S01]  /*e070*/  IMAD.WIDE.U32 R2, R7, UR41, R2 ;  /* 0x0000002907027c25 */ /* 0x000fe2000f8e0002 */
[-C--:B------:R-:W-:Y:S02]  /*e080*/  ISETP.GE.OR P1, PT, R0, R5.reuse, P0 ;  /* 0x000000050000720c */ /* 0x080fe40000726670 */
[-C--:B------:R-:W-:Y:S01]  /*e090*/  ISETP.GE.OR P2, PT, R4, R5.reuse, P0 ;  /* 0x000000050400720c */ /* 0x080fe20000746670 */
[----:B------:R-:W-:Y:S01]  /*e0a0*/  VIADD R3, R3, UR4 ;  /* 0x0000000403037c36 */ /* 0x000fe20008000000 */
[----:B------:R-:W-:Y:S01]  /*e0b0*/  ISETP.GE.OR P0, PT, R156, R5, P0 ;  /* 0x000000059c00720c */ /* 0x000fe20000706670 */
[----:B------:R-:W-:Y:S02]  /*e0c0*/  UIMAD UR4, UR9, UR12, URZ ;  /* 0x0000000c090472a4 */ /* 0x000fe4000f8e023f */
[----:B------:R-:W-:Y:S01]  /*e0d0*/  IMAD.U32 R9, RZ, RZ, UR12 ;  /* 0x0000000cff097e24 */ /* 0x000fe2000f8e00ff */
[--C-:B------:R-:W-:Y:S01]  /*e0e0*/  SHF.R.S32.HI R7, RZ, 0x1f, R156.reuse ;  /* 0x0000001fff077819 */ /* 0x100fe2000001149c */
[----:B------:R-:W-:Y:S01]  /*e0f0*/  IMAD.MOV.U32 R6, RZ, RZ, R156 ;  /* 0x000000ffff067224 */ /* 0x000fe200078e009c */
[----:B------:R-:W-:-:S02]  /*e100*/  UIMAD UR4, UR10, UR13, UR4 ;  /* 0x0000000d0a0472a4 */ /* 0x000fc4000f8e0204 */
        /* <DEDUP_REMOVED lines=15> */
.L_x_935:
[----:B------:R-:W-:Y:S05]  /*e200*/  BSYNC B1 ;  /* 0x0000000000017941 */ /* 0x000fea0003800000 */
.L_x_934:
[----:B------:R-:W-:Y:S04]  /*e210*/  BSSY B1, `(.L_x_936) ;  /* 0x000000f000017945 */ /* 0x000fe80003800000 */
[----:B------:R-:W-:Y:S05]  /*e220*/  @P3 BRA `(.L_x_937) ;  /* 0x0000000000343947 */ /* 0x000fea0003800000 */
[----:B0-----:R-:W-:Y:S01]  /*e230*/  IADD3 R9, P0, R6, 0x30, RZ ;  /* 0x0000003006097810 */ /* 0x001fe20007f1e0ff */
        /* <DEDUP_REMOVED lines=12> */
.L_x_937:
[----:B------:R-:W-:Y:S05]  /*e300*/  BSYNC B1 ;  /* 0x0000000000017941 */ /* 0x000fea0003800000 */
.L_x_936:
[----:B------:R-:W-:Y:S04]  /*e310*/  BSSY B1, `(.L_x_938) ;  /* 0x000000f000017945 */ /* 0x000fe80003800000 */
[----:B------:R-:W-:Y:S05]  /*e320*/  @P1 BRA `(.L_x_939) ;  /* 0x0000000000341947 */ /* 0x000fea0003800000 */
[----:B01----:R-:W-:Y:S01]  /*e330*/  IADD3 R9, P0, R6, 0x60, RZ ;  /* 0x0000006006097810 */ /* 0x003fe20007f1e0ff */
        /* <DEDUP_REMOVED lines=12> */
.L_x_939:
[----:B------:R-:W-:Y:S05]  /*e400*/  BSYNC B1 ;  /* 0x0000000000017941 */ /* 0x000fea0003800000 */
.L_x_938:
        /* <DEDUP_REMOVED lines=14> */
.L_x_930:
[----:B------:R-:W-:Y:S05]  /*e4f0*/  BSYNC B0 ;  /* 0x0000000000007941 */ /* 0x000fea0003800000 */
.L_x_921:
[----:B------:R-:W-:Y:S02]  /*e500*/  ULDC UR4, c[0x0][0xc14] ;  /* 0x0003050000047ab9 */ /* 0x000fe40000000800 */
[----:B------:R-:W-:-:S06]  /*e510*/  UISETP.GE.AND UP0, UPT, UR5, UR4, UPT ;  /* 0x000000040500728c */ /* 0x000fcc000bf06270 */
[----:B------:R-:W-:-:S13]  /*e520*/  PLOP3.LUT P0, PT, PT, PT, UP0, 0x80, 0x0 ;  /* 0x000000000000781c */ /* 0x000fda0003f0f008 */
[----:B------:R-:W-:Y:S05]  /*e530*/  @!P0 BRA `(.L_x_940) ;  /* 0xffffff28001c8947 */ /* 0x000fea000383ffff */
[----:B------:R-:W-:Y:S05]  /*e540*/  EXIT ;  /* 0x000000000000794d */ /* 0x000fea0003800000 */
.L_x_839:
        /* <DEDUP_REMOVED lines=37> */
[----:B0-----:R-:W-:Y:S01]  /*e7a0*/  SEL R3, R6, RZ, P0 ;  /* 0x000000ff06037207 */ /* 0x001fe20000000000 */
[----:B------:R-:W-:Y:S01]  /*e7b0*/  IMAD.MOV.U32 R6, RZ, RZ, RZ ;  /* 0x000000ffff067224 */ /* 0x000fe200078e00ff */
[----:B------:R-:W-:-:S03]  /*e7c0*/  ISETP.GE.U32.AND P0, PT, R27, 0x8, PT ;  /* 0x000000081b00780c */ /* 0x000fc60003f06070 */
[----:B------:R-:W-:-:S05]  /*e7d0*/  IMAD.IADD R3, R4, 0x1, R3 ;  /* 0x0000000104037824 */ /* 0x000fca00078e0203 */
        /* <DEDUP_REMOVED lines=20> */
.L_x_945:
        /* <DEDUP_REMOVED lines=13> */
.L_x_944:
[----:B------:R-:W-:Y:S05]  /*e9f0*/  BSYNC B0 ;  /* 0x0000000000007941 */ /* 0x000fea0003800000 */
.L_x_943:
        /* <DEDUP_REMOVED lines=25> */
[----:B------:R-:W-:-:S07]  /*eb90*/  IMAD.MOV.U32 R5, RZ, RZ, R7 ;  /* 0x000000ffff057224 */ /* 0x000fce00078e0007 */
.L_x_941:
[----:B------:R-:W-:-:S04]  /*eba0*/  IMAD.IADD R11, R4, 0x1, -R3 ;  /* 0x00000001040b7824 */ /* 0x000fc800078e0a03 */
[----:B------:R-:W-:-:S05]  /*ebb0*/  IMAD R2, R5, UR4, R11 ;  /* 0x0000000405027c24 */ /* 0x000fca000f8e020b */
[----:B------:R-:W-:Y:S02]  /*ebc0*/  ISETP.GT.AND P0, PT, R2, UR6, PT ;  /* 0x0000000602007c0c */ /* 0x000fe4000bf04270 */
[----:B------:R-:W0:Y:S11]  /*ebd0*/  LDC.64 R2, c[0x0][0xc68] ;  /* 0x00031a00ff027b82 */ /* 0x000e360000000a00 */
[----:B------:R-:W-:-:S04]  /*ebe0*/  VOTE.ANY R8, PT, !P0 ;  /* 0x0000000000087806 */ /* 0x000fc800040e0100 */
[----:B------:R-:W1:Y:S02]  /*ebf0*/  POPC R13, R8 ;  /* 0x00000008000d7309 */ /* 0x000e640000000000 */
[----:B-1----:R-:W-:-:S04]  /*ec00*/  IMAD.IADD R19, R13, 0x1, R6 ;  /* 0x000000010d137824 */ /* 0x002fc800078e0206 */
[----:B0-----:R-:W-:-:S05]  /*ec10*/  IMAD.WIDE R2, R19, 0x4, R2 ;  /* 0x0000000413027825 */ /* 0x001fca00078e0202 */
[----:B------:R-:W2:Y:S01]  /*ec20*/  LDG.E R7, desc[UR46][R2.64] ;  /* 0x0000002e02077981 */ /* 0x000ea2000c1e1900 */
[----:B------:R-:W-:-:S03]  /*ec30*/  ISETP.NE.AND P0, PT, R8, RZ, PT ;  /* 0x000000ff0800720c */ /* 0x000fc60003f05270 */
[----:B------:R-:W2:Y:S02]  /*ec40*/  SHFL.IDX PT, R0, R0, R13, 0x1f ;  /* 0x00001f0d00007589 */ /* 0x000ea400000e0000 */
[----:B--2---:R-:W-:-:S05]  /*ec50*/  IMAD R4, R0, R7, RZ ;  /* 0x0000000700047224 */ /* 0x004fca00078e02ff */
[----:B------:R-:W-:-:S04]  /*ec60*/  IABS R6, R4 ;  /* 0x0000000400067213 */ /* 0x000fc80000000000 */
[----:B------:R-:W0:Y:S08]  /*ec70*/  I2F.RP R9, R6 ;  /* 0x0000000600097306 */ /* 0x000e300000209400 */
[----:B0-----:R-:W0:Y:S02]  /*ec80*/  MUFU.RCP R9, R9 ;  /* 0x0000000900097308 */ /* 0x001e240000001000 */
[----:B0-----:R-:W-:-:S06]  /*ec90*/  VIADD R10, R9, 0xffffffe ;  /* 0x0ffffffe090a7836 */ /* 0x001fcc0000000000 */
[----:B------:R0:W1:Y:S01]  /*eca0*/  F2I.FTZ.U32.TRUNC.NTZ R3, R10 ;  /* 0x0000000a00037305 */ /* 0x000062000021f000 */
[----:B------:R-:W-:Y:S05]  /*ecb0*/  @!P0 BRA `(.L_x_946) ;  /* 0x0000000000088947 */ /* 0x000fea0003800000 */
[----:B------:R-:W-:-:S06]  /*ecc0*/  VIADD R16, R13, 0xffffffff ;  /* 0xffffffff0d107836 */ /* 0x000fcc0000000000 */
[----:B------:R2:W3:Y:S02]  /*ecd0*/  SHFL.IDX PT, R16, R5, R16, 0x1f ;  /* 0x00001f1005107589 */ /* 0x0004e400000e0000 */
.L_x_946:
[----:B---3--:R-:W-:Y:S01]  /*ece0*/  IMAD R16, R16, UR4, R11 ;  /* 0x0000000410107c24 */ /* 0x008fe2000f8e020b */
[----:B------:R-:W-:Y:S01]  /*ecf0*/  IABS R2, R4 ;  /* 0x0000000400027213 */ /* 0x000fe20000000000 */
[----:B-1----:R-:W-:-:S03]  /*ed00*/  IMAD.MOV R9, RZ, RZ, -R3 ;  /* 0x000000ffff097224 */ /* 0x002fc600078e0a03 */
[----:B--2---:R-:W-:Y:S01]  /*ed10*/  IADD3 R5, -R16, UR6, RZ ;  /* 0x0000000610057c10 */ /* 0x004fe2000fffe1ff */
[----:B0-----:R-:W-:Y:S02]  /*ed20*/  IMAD.MOV R10, RZ, RZ, -R2 ;  /* 0x000000ffff0a7224 */ /* 0x001fe400078e0a02 */
[----:B------:R-:W-:Y:S01]  /*ed30*/  IMAD R9, R9, R6, RZ ;  /* 0x0000000609097224 */ /* 0x000fe200078e02ff */
[----:B------:R-:W-:Y:S01]  /*ed40*/  IABS R8, R5 ;  /* 0x0000000500087213 */ /* 0x000fe20000000000 */
[----:B------:R-:W-:-:S04]  /*ed50*/  IMAD.MOV.U32 R2, RZ, RZ, RZ ;  /* 0x000000ffff027224 */ /* 0x000fc800078e00ff */
[----:B------:R-:W-:-:S04]  /*ed60*/  IMAD.HI.U32 R2, R3, R9, R2 ;  /* 0x0000000903027227 */ /* 0x000fc800078e0002 */
[----:B------:R-:W-:Y:S02]  /*ed70*/  IMAD.MOV.U32 R3, RZ, RZ, R8 ;  /* 0x000000ffff037224 */ /* 0x000fe400078e0008 */
[----:B------:R-:W-:Y:S02]  /*ed80*/  IMAD.MOV.U32 R8, RZ, RZ, R10 ;  /* 0x000000ffff087224 */ /* 0x000fe400078e000a */
[----:B------:R-:W-:-:S04]  /*ed90*/  IMAD.HI.U32 R2, R2, R3, RZ ;  /* 0x0000000302027227 */ /* 0x000fc800078e00ff */
[----:B------:R-:W-:-:S05]  /*eda0*/  IMAD R3, R2, R8, R3 ;  /* 0x0000000802037224 */ /* 0x000fca00078e0203 */
[----:B------:R-:W-:-:S13]  /*edb0*/  ISETP.GT.U32.AND P0, PT, R6, R3, PT ;  /* 0x000000030600720c */ /* 0x000fda0003f04070 */
[----:B------:R-:W-:Y:S02]  /*edc0*/  @!P0 IMAD.IADD R3, R3, 0x1, -R6 ;  /* 0x0000000103038824 */ /* 0x000fe400078e0a06 */
[----:B------:R-:W-:-:S03]  /*edd0*/  @!P0 VIADD R2, R2, 0x1 ;  /* 0x0000000102028836 */ /* 0x000fc60000000000 */
[----:B------:R-:W-:Y:S02]  /*ede0*/  ISETP.GE.U32.AND P0, PT, R3, R6, PT ;  /* 0x000000060300720c */ /* 0x000fe40003f06070 */
[----:B------:R-:W-:-:S11]  /*edf0*/  LOP3.LUT R3, R5, R4, RZ, 0x3c, !PT ;  /* 0x0000000405037212 */ /* 0x000fd600078e3cff */
[----:B------:R-:W-:Y:S01]  /*ee00*/  @P0 VIADD R2, R2, 0x1 ;  /* 0x0000000102020836 */ /* 0x000fe20000000000 */
[----:B------:R-:W-:-:S13]  /*ee10*/  ISETP.GE.AND P0, PT, R3, RZ, PT ;  /* 0x000000ff0300720c */ /* 0x000fda0003f06270 */
[----:B------:R-:W-:Y:S01]  /*ee20*/  @!P0 IMAD.MOV R2, RZ, RZ, -R2 ;  /* 0x000000ffff028224 */ /* 0x000fe200078e0a02 */
[----:B------:R-:W-:-:S13]  /*ee30*/  ISETP.NE.AND P0, PT, R4, RZ, PT ;  /* 0x000000ff0400720c */ /* 0x000fda0003f05270 */
[----:B------:R-:W-:-:S05]  /*ee40*/  @!P0 LOP3.LUT R2, RZ, R4, RZ, 0x33, !PT ;  /* 0x00000004ff028212 */ /* 0x000fca00078e33ff */
[----:B------:R-:W-:Y:S02]  /*ee50*/  IMAD R6, R7, R2, RZ ;  /* 0x0000000207067224 */ /* 0x000fe400078e02ff */
[----:B------:R-:W-:Y:S02]  /*ee60*/  IMAD.MOV R2, RZ, RZ, -R2 ;  /* 0x000000ffff027224 */ /* 0x000fe400078e0a02 */
[----:B------:R-:W-:Y:S02]  /*ee70*/  IMAD.MOV R8, RZ, RZ, -R6 ;  /* 0x000000ffff087224 */ /* 0x000fe400078e0a06 */
[----:B------:R-:W-:Y:S02]  /*ee80*/  IMAD R4, R4, R2, R5 ;  /* 0x0000000204047224 */ /* 0x000fe400078e0205 */
[----:B------:R-:W-:Y:S01]  /*ee90*/  IMAD.MOV.U32 R2, RZ, RZ, RZ ;  /* 0x000000ffff027224 */ /* 0x000fe200078e00ff */
[----:B------:R-:W-:Y:S02]  /*eea0*/  VIADDMNMX R7, R8, UR4, R7, PT ;  /* 0x0000000408077c46 */ /* 0x000fe4000b800107 */
[----:B------:R-:W-:-:S02]  /*eeb0*/  IABS R11, R4 ;  /* 0x00000004000b7213 */ /* 0x000fc40000000000 */
[----:B------:R-:W-:-:S04]  /*eec0*/  IABS R8, R7 ;  /* 0x0000000700087213 */ /* 0x000fc80000000000 */
[----:B------:R-:W0:Y:S08]  /*eed0*/  I2F.RP R9, R8 ;  /* 0x0000000800097306 */ /* 0x000e300000209400 */
[----:B0-----:R-:W0:Y:S02]  /*eee0*/  MUFU.RCP R9, R9 ;  /* 0x0000000900097308 */ /* 0x001e240000001000 */
[----:B0-----:R-:W-:-:S06]  /*eef0*/  VIADD R3, R9, 0xffffffe ;  /* 0x0ffffffe09037836 */ /* 0x001fcc0000000000 */
[----:B------:R-:W0:Y:S02]  /*ef00*/  F2I.FTZ.U32.TRUNC.NTZ R3, R3 ;  /* 0x0000000300037305 */ /* 0x000e24000021f000 */
[----:B0-----:R-:W-:-:S04]  /*ef10*/  IMAD.MOV R10, RZ, RZ, -R3 ;  /* 0x000000ffff0a7224 */ /* 0x001fc800078e0a03 */
[----:B------:R-:W-:Y:S01]  /*ef20*/  IMAD.MOV.U32 R5, RZ, RZ, R10 ;  /* 0x000000ffff057224 */ /* 0x000fe200078e000a */
[----:B------:R-:W-:-:S03]  /*ef30*/  IABS R10, R7 ;  /* 0x00000007000a7213 */ /* 0x000fc60000000000 */
[----:B------:R-:W-:-:S04]  /*ef40*/  IMAD R5, R5, R8, RZ ;  /* 0x0000000805057224 */ /* 0x000fc800078e02ff */
[----:B------:R-:W-:-:S04]  /*ef50*/  IMAD.HI.U32 R2, R3, R5, R2 ;  /* 0x0000000503027227 */ /* 0x000fc800078e0002 */
[----:B------:R-:W-:Y:S02]  /*ef60*/  IMAD.MOV R3, RZ, RZ, -R10 ;  /* 0x000000ffff037224 */ /* 0x000fe400078e0a0a */
        /* <DEDUP_REMOVED lines=8> */
[----:B------:R-:W-:Y:S01]  /*eff0*/  ISETP.GE.AND P0, PT, R3, RZ, PT ;  /* 0x000000ff0300720c */ /* 0x000fe20003f06270 */
[----:B------:R-:W-:-:S12]  /*f000*/  IMAD.IADD R3, R4, 0x1, R6 ;  /* 0x0000000104037824 */ /* 0x000fd800078e0206 */
[----:B------:R-:W-:Y:S01]  /*f010*/  @!P0 IMAD.MOV R2, RZ, RZ, -R2 ;  /* 0x000000ffff028224 */ /* 0x000fe200078e0a02 */
[----:B------:R-:W-:-:S13]  /*f020*/  ISETP.NE.AND P0, PT, R7, RZ, PT ;  /* 0x000000ff0700720c */ /* 0x000fda0003f05270 */
[----:B------:R-:W-:Y:S01]  /*f030*/  @!P0 LOP3.LUT R2, RZ, R7, RZ, 0x33, !PT ;  /* 0x00000007ff028212 */ /* 0x000fe200078e33ff */
[----:B------:R-:W-:-:S03]  /*f040*/  IMAD.MOV R7, RZ, RZ, -R7 ;  /* 0x000000ffff077224 */ /* 0x000fc600078e0a07 */
[----:B------:R-:W-:Y:S01]  /*f050*/  LOP3.LUT R17, RZ, R2, RZ, 0x33, !PT ;  /* 0x00000002ff117212 */ /* 0x000fe200078e33ff */
[----:B------:R-:W-:-:S04]  /*f060*/  IMAD R18, R2, R7, R3 ;  /* 0x0000000702127224 */ /* 0x000fc800078e0203 */
[----:B------:R-:W-:Y:S01]  /*f070*/  IMAD.IADD R17, R0, 0x1, R17 ;  /* 0x0000000100117824 */ /* 0x000fe200078e0211 */
[----:B------:R-:W-:Y:S06]  /*f080*/  BRA `(.L_x_947) ;  /* 0x00000000000c7947 */ /* 0x000fec0003800000 */
.L_x_942:
[----:B------:R-:W-:Y:S02]  /*f090*/  IMAD.MOV.U32 R17, RZ, RZ, RZ ;  /* 0x000000ffff117224 */ /* 0x000fe400078e00ff */
[----:B------:R-:W-:Y:S02]  /*f0a0*/  IMAD.U32 R16, RZ, RZ, UR6 ;  /* 0x00000006ff107e24 */ /* 0x000fe4000f8e00ff */
[----:B------:R-:W-:-:S07]  /*f0b0*/  IMAD.MOV.U32 R18, RZ, RZ, RZ ;  /* 0x000000ffff127224 */ /* 0x000fce00078e00ff */
.L_x_947:
[----:B------:R-:W-:Y:S01]  /*f0c0*/  ISETP.NE.AND P0, PT, R27, RZ, PT ;  /* 0x000000ff1b00720c */ /* 0x000fe20003f05270 */
[----:B------:R-:W-:Y:S02]  /*f0d0*/  IMAD.MOV.U32 R24, RZ, RZ, 0x1 ;  /* 0x00000001ff187424 */ /* 0x000fe400078e00ff */
[----:B------:R-:W-:Y:S02]  /*f0e0*/  IMAD.MOV.U32 R22, RZ, RZ, RZ ;  /* 0x000000ffff167224 */ /* 0x000fe400078e00ff */
[----:B------:R-:W-:-:S08]  /*f0f0*/  IMAD.MOV.U32 R29, RZ, RZ, RZ ;  /* 0x000000ffff1d7224 */ /* 0x000fd000078e00ff */
[----:B------:R-:W0:Y:S01]  /*f100*/  @!P0 S2R R3, SR_CgaCtaId ;  /* 0x0000000000038919 */ /* 0x000e220000008800 */
[----:B------:R-:W-:-:S04]  /*f110*/  @!P0 MOV R0, 0x400 ;  /* 0x0000040000008802 */ /* 0x000fc80000000f00 */
[----:B0-----:R-:W-:-:S05]  /*f120*/  @!P0 LEA R0, R3, R0, 0x18 ;  /* 0x0000000003008211 */ /* 0x001fca00078ec0ff */
[----:B------:R0:W-:Y:S01]  /*f130*/  @!P0 STS.128 [R0+0x168d0], R16 ;  /* 0x0168d01000008388 */ /* 0x0001e20000000c00 */
[----:B------:R-:W-:Y:S06]  /*f140*/  BAR.ARV 0x5, 0x1a0 ;  /* 0x0146800000007b1d */ /* 0x000fec0000002000 */
[----:B------:R-:W-:-:S13]  /*f150*/  ISETP.GE.AND P0, PT, R19, UR5, PT ;  /* 0x0000000513007c0c */ /* 0x000fda000bf06270 */
[----:B------:R-:W-:Y:S05]  /*f160*/  @P0 BRA `(.L_x_948) ;  /* 0x0000003400800947 */ /* 0x000fea0003800000 */
[----:B------:R-:W-:Y:S01]  /*f170*/  IMAD.MOV.U32 R24, RZ, RZ, 0x1 ;  /* 0x00000001ff187424 */ /* 0x000fe200078e00ff */
[----:B------:R-:W-:Y:S01]  /*f180*/  ULDC UR37, c[0x0][0xc] ;  /* 0x0000030000257ab9 */ /* 0x000fe20000000800 */
[----:B------:R-:W-:Y:S01]  /*f190*/  IMAD.MOV.U32 R29, RZ, RZ, RZ ;  /* 0x000000ffff1d7224 */ /* 0x000fe200078e00ff */
[----:B------:R-:W-:Y:S01]  /*f1a0*/  ULDC.64 UR38, c[0x0][0x198] ;  /* 0x0000660000267ab9 */ /* 0x000fe20000000a00 */
[----:B------:R-:W-:-:S07]  /*f1b0*/  IMAD.MOV.U32 R22, RZ, RZ, RZ ;  /* 0x000000ffff167224 */ /* 0x000fce00078e00ff */
.L_x_1021:
[----:B------:R-:W-:Y:S05]  /*f1c0*/  YIELD ;  /* 0x0000000000007946 */ /* 0x000fea0003800000 */
[----:B------:R-:W-:Y:S01]  /*f1d0*/  ULDC.64 UR4, c[0x0][0xa28] ;  /* 0x00028a0000047ab9 */ /* 0x000fe20000000a00 */
[----:B0-----:R-:W-:Y:S01]  /*f1e0*/  IMAD.MOV.U32 R0, RZ, RZ, RZ ;  /* 0x000000ffff007224 */ /* 0x001fe200078e00ff */
[----:B------:R-:W-:-:S04]  /*f1f0*/  ISETP.NE.U32.AND P0, PT, RZ, UR4, PT ;  /* 0x00000004ff007c0c */ /* 0x000fc8000bf05070 */
[----:B------:R-:W-:Y:S01]  /*f200*/  ISETP.NE.AND.EX P0, PT, RZ, UR5, PT, P0 ;  /* 0x00000005ff007c0c */ /* 0x000fe2000bf05300 */
[----:B------:R-:W-:-:S12]  /*f210*/  ULDC.64 UR4, c[0x0][0xa00] ;  /* 0x0002800000047ab9 */ /* 0x000fd80000000a00 */
[----:B-1----:R-:W0:Y:S01]  /*f220*/  @P0 LDC.64 R2, c[0x0][0xa28] ;  /* 0x00028a00ff020b82 */ /* 0x002e220000000a00 */
[----:B------:R-:W-:Y:S01]  /*f230*/  ISETP.NE.U32.AND P2, PT, RZ, UR4, PT ;  /* 0x00000004ff007c0c */ /* 0x000fe2000bf45070 */
[----:B0-----:R-:W-:-:S05]  /*f240*/  @P0 IMAD.WIDE R2, R19, 0x4, R2 ;  /* 0x0000000413020825 */ /* 0x001fca00078e0202 */
[----:B------:R0:W5:Y:S01]  /*f250*/  @P0 LDG.E R0, desc[UR46][R2.64] ;  /* 0x0000002e02000981 */ /* 0x000162000c1e1900 */
[----:B------:R-:W-:Y:S01]  /*f260*/  ISETP.NE.AND.EX P2, PT, RZ, UR5, PT, P2 ;  /* 0x00000005ff007c0c */ /* 0x000fe2000bf45320 */
[----:B------:R-:W-:Y:S01]  /*f270*/  IMAD.MOV.U32 R4, RZ, RZ, RZ ;  /* 0x000000ffff047224 */ /* 0x000fe200078e00ff */
[----:B------:R-:W-:Y:S01]  /*f280*/  ULDC.64 UR4, c[0x0][0xa18] ;  /* 0x0002860000047ab9 */ /* 0x000fe20000000a00 */
[----:B0-----:R-:W0:Y:S02]  /*f290*/  LDC.64 R2, c[0x0][0xa00] ;  /* 0x00028000ff027b82 */ /* 0x001e240000000a00 */
[----:B0-----:R-:W-:-:S08]  /*f2a0*/  IMAD.WIDE R2, R19, 0x4, R2 ;  /* 0x0000000413027825 */ /* 0x001fd000078e0202 */
[----:B------:R-:W2:Y:S01]  /*f2b0*/  @P2 LDG.E R4, desc[UR46][R2.64] ;  /* 0x0000002e02042981 */ /* 0x000ea2000c1e1900 */
[----:B------:R-:W-:Y:S01]  /*f2c0*/  ISETP.NE.U32.AND P1, PT, RZ, UR4, PT ;  /* 0x00000004ff007c0c */ /* 0x000fe2000bf25070 */
[----:B------:R-:W-:Y:S02]  /*f2d0*/  ULDC UR6, c[0x0][0x288] ;  /* 0x0000a20000067ab9 */ /* 0x000fe40000000800 */
[----:B------:R-:W-:Y:S01]  /*f2e0*/  IMAD.U32 R6, RZ, RZ, UR6 ;  /* 0x00000006ff067e24 */ /* 0x000fe2000f8e00ff */
[----:B------:R-:W-:Y:S01]  /*f2f0*/  ISETP.NE.AND.EX P1, PT, RZ, UR5, PT, P1 ;  /* 0x00000005ff007c0c */ /* 0x000fe2000bf25310 */
[----:B------:R-:W-:Y:S01]  /*f300*/  ULDC.64 UR4, c[0x0][0x3f8] ;  /* 0x0000fe0000047ab9 */ /* 0x000fe20000000a00 */
[----:B------:R-:W-:Y:S01]  /*f310*/  ULDC.64 UR6, c[0x0][0xa08] ;  /* 0x0002820000067ab9 */ /* 0x000fe20000000a00 */
[----:B------:R-:W-:-:S03]  /*f320*/  UISETP.NE.U32.AND UP0, UPT, UR4, URZ, UPT ;  /* 0x0000003f0400728c */ /* 0x000fc6000bf05070 */
[----:B------:R-:W-:Y:S01]  /*f330*/  ULDC UR4, c[0x0][0x404] ;  /* 0x0001010000047ab9 */ /* 0x000fe20000000800 */
[----:B--2---:R0:W-:Y:S06]  /*f340*/  STL [R1], R4 ;  /* 0x0000000401007387 */ /* 0x0041ec0000100800 */
[----:B0-----:R-:W0:Y:S02]  /*f350*/  @P1 LDC.64 R4, c[0x0][0xa18] ;  /* 0x00028600ff041b82 */ /* 0x001e240000000a00 */
[----:B0-----:R-:W-:-:S05]  /*f360*/  @P1 IMAD.WIDE R4, R19, 0x4, R4 ;  /* 0x0000000413041825 */ /* 0x001fca00078e0204 */
[----:B------:R0:W5:Y:S01]  /*f370*/  @P1 LDG.E R6, desc[UR46][R4.64] ;  /* 0x0000002e04061981 */ /* 0x000162000c1e1900 */
[----:B------:R-:W-:Y:S01]  /*f380*/  UISETP.NE.AND.EX UP0, UPT, UR5, URZ, UPT, UP0 ;  /* 0x0000003f0500728c */ /* 0x000fe2000bf05300 */
[----:B------:R-:W-:Y:S02]  /*f390*/  ISETP.NE.U32.AND P0, PT, RZ, UR6, PT ;  /* 0x00000006ff007c0c */ /* 0x000fe4000bf05070 */
[----:B------:R-:W-:Y:S01]  /*f3a0*/  ULDC UR5, c[0x0][0x2e0] ;  /* 0x0000b80000057ab9 */ /* 0x000fe20000000800 */
[----:B------:R-:W-:Y:S01]  /*f3b0*/  USEL UR4, UR4, 0x1, UP0 ;  /* 0x0000000104047887 */ /* 0x000fe20008000000 */
[----:B------:R-:W-:-:S03]  /*f3c0*/  ISETP.NE.AND.EX P0, PT, RZ, UR7, PT, P0 ;  /* 0x00000007ff007c0c */ /* 0x000fc6000bf05300 */
[----:B------:R-:W-:-:S06]  /*f3d0*/  UIMAD UR4, UR4, UR5, URZ ;  /* 0x00000005040472a4 */ /* 0x000fcc000f8e023f */
[----:B------:R-:W-:Y:S01]  /*f3e0*/  IMAD.U32 R7, RZ, RZ, UR4 ;  /* 0x00000004ff077e24 */ /* 0x000fe2000f8e00ff */
[----:B0--3--:R-:W-:Y:S06]  /*f3f0*/  @P1 BRA `(.L_x_949) ;  /* 0x0000000000101947 */ /* 0x009fec0003800000 */
[----:B------:R-:W-:Y:S05]  /*f400*/  @!P2 BRA `(.L_x_949) ;  /* 0x00000000000ca947 */ /* 0x000fea0003800000 */
[----:B------:R-:W2:Y:S04]  /*f410*/  LDG.E R5, desc[UR46][R2.64] ;  /* 0x0000002e02057981 */ /* 0x000ea8000c1e1900 */
[----:B-----5:R-:W2:Y:S02]  /*f420*/  LDG.E R6, desc[UR46][R2.64+0x4] ;  /* 0x0000042e02067981 */ /* 0x020ea4000c1e1900 */
[----:B--2---:R-:W-:-:S07]  /*f430*/  IMAD.IADD R6, R6, 0x1, -R5 ;  /* 0x0000000106067824 */ /* 0x004fce00078e0a05 */
.L_x_949:
[----:B------:R-:W0:Y:S01]  /*f440*/  LDC.64 R2, c[0x0][0xa08] ;  /* 0x00028200ff027b82 */ /* 0x000e220000000a00 */
[----:B------:R-:W-:Y:S01]  /*f450*/  IMAD.MOV.U32 R23, RZ, RZ, RZ ;  /* 0x000000ffff177224 */ /* 0x000fe200078e00ff */
[----:B------:R-:W-:Y:S01]  /*f460*/  ULDC.64 UR4, c[0x0][0xa20] ;  /* 0x0002880000047ab9 */ /* 0x000fe20000000a00 */
[----:B0-----:R-:W-:-:S05]  /*f470*/  IMAD.WIDE R2, R19, 0x4, R2 ;  /* 0x0000000413027825 */ /* 0x001fca00078e0202 */
[----:B------:R-:W2:Y:S01]  /*f480*/  @P0 LDG.E R23, desc[UR46][R2.64] ;  /* 0x0000002e02170981 */ /* 0x000ea2000c1e1900 */
[----:B------:R-:W-:-:S04]  /*f490*/  ISETP.NE.U32.AND P1, PT, RZ, UR4, PT ;  /* 0x00000004ff007c0c */ /* 0x000fc8000bf25070 */
[----:B------:R-:W-:Y:S01]  /*f4a0*/  ISETP.NE.AND.EX P1, PT, RZ, UR5, PT, P1 ;  /* 0x00000005ff007c0c */ /* 0x000fe2000bf25310 */
[----:B--2--5:R-:W-:-:S12]  /*f4b0*/  IMAD.IADD R23, R23, 0x1, R0 ;  /* 0x0000000117177824 */ /* 0x024fd800078e0200 */
[----:B------:R-:W-:Y:S05]  /*f4c0*/  @!P1 BRA `(.L_x_950) ;  /* 0x0000000000109947 */ /* 0x000fea0003800000 */
[----:B------:R-:W0:Y:S02]  /*f4d0*/  LDC.64 R2, c[0x0][0xa20] ;  /* 0x00028800ff027b82 */ /* 0x000e240000000a00 */
[----:B0-----:R-:W-:-:S05]  /*f4e0*/  IMAD.WIDE R2, R19, 0x4, R2 ;  /* 0x0000000413027825 */ /* 0x001fca00078e0202 */
[----:B------:R0:W5:Y:S01]  /*f4f0*/  LDG.E R7, desc[UR46][R2.64] ;  /* 0x0000002e02077981 */ /* 0x000162000c1e1900 */
[----:B------:R-:W-:Y:S05]  /*f500*/  BRA `(.L_x_951) ;  /* 0x0000000000107947 */ /* 0x000fea0003800000 */
.L_x_950:
[----:B------:R-:W-:Y:S05]  /*f510*/  @!P0 BRA `(.L_x_951) ;  /* 0x00000000000c8947 */ /* 0x000fea0003800000 */
[----:B------:R-:W2:Y:S04]  /*f520*/  LDG.E R4, desc[UR46][R2.64] ;  /* 0x0000002e02047981 */ /* 0x000ea8000c1e1900 */
[----:B------:R-:W2:Y:S02]  /*f530*/  LDG.E R7, desc[UR46][R2.64+0x4] ;  /* 0x0000042e02077981 */ /* 0x000ea4000c1e1900 */
[----:B--2---:R-:W-:-:S07]  /*f540*/  IMAD.IADD R7, R7, 0x1, -R4 ;  /* 0x0000000107077824 */ /* 0x004fce00078e0a04 */
.L_x_951:
[----:B0-----:R-:W0:Y:S01]  /*f550*/  LDC.64 R2, c[0x0][0x9e0] ;  /* 0x00027800ff027b82 */ /* 0x001e220000000a00 */
[----:B------:R-:W-:Y:S02]  /*f560*/  IMAD R5, R17, 0xc0, RZ ;  /* 0x000000c011057824 */ /* 0x000fe400078e02ff */
[----:B-----5:R-:W-:-:S03]  /*f570*/  IMAD.IADD R0, R7, 0x1, -R0 ;  /* 0x0000000107007824 */ /* 0x020fc600078e0a00 */
[----:B------:R-:W-:-:S05]  /*f580*/  IADD3 R5, -R6, 0xc0, R5 ;  /* 0x000000c006057810 */ /* 0x000fca0007ffe105 */
[----:B------:R-:W-:Y:S01]  /*f590*/  IMAD.IADD R9, R0, 0x1, R5 ;  /* 0x0000000100097824 */ /* 0x000fe200078e0205 */
[----:B0-----:R-:W-:-:S03]  /*f5a0*/  ISETP.GE.AND P0, PT, R3, 0x1, PT ;  /* 0x000000010300780c */ /* 0x001fc60003f06270 */
[----:B------:R-:W-:-:S10]  /*f5b0*/  IMAD.IADD R2, R9, 0x1, R2 ;  /* 0x0000000109027824 */ /* 0x000fd400078e0202 */
[----:B------:R-:W-:Y:S05]  /*f5c0*/  @!P0 BRA `(.L_x_952) ;  /* 0x0000000000488947 */ /* 0x000fea0003800000 */
[C---:B------:R-:W-:Y:S01]  /*f5d0*/  ISETP.GT.AND P1, PT, R9.reuse, RZ, PT ;  /* 0x000000ff0900720c */ /* 0x040fe20003f24270 */
[----:B------:R-:W-:Y:S01]  /*f5e0*/  BSSY B0, `(.L_x_953) ;  /* 0x000000e000007945 */ /* 0x000fe20003800000 */
[----:B------:R-:W-:-:S11]  /*f5f0*/  VIADD R7, R9, 0xffffffff ;  /* 0xffffffff09077836 */ /* 0x000fd60000000000 */
        /* <DEDUP_REMOVED lines=8> */
.L_x_954:
[----:B------:R-:W-:-:S13]  /*f680*/  ISETP.NE.AND P1, PT, R3, 0x1, PT ;  /* 0x000000010300780c */ /* 0x000fda0003f25270 */
[----:B------:R-:W0:Y:S02]  /*f690*/  @P1 LDC.64 R4, c[0x0][0x9e8] ;  /* 0x00027a00ff041b82 */ /* 0x000e240000000a00 */
[----:B0-----:R-:W-:-:S05]  /*f6a0*/  @P1 IMAD.HI.U32 R4, R7, R4, RZ ;  /* 0x0000000407041227 */ /* 0x001fca00078e00ff */
[----:B------:R-:W-:-:S07]  /*f6b0*/  @P1 SHF.R.U32.HI R7, RZ, R5, R4 ;  /* 0x00000005ff071219 */ /* 0x000fce0000011604 */
.L_x_955:
[----:B------:R-:W-:Y:S05]  /*f6c0*/  BSYNC B0 ;  /* 0x0000000000007941 */ /* 0x000fea0003800000 */
.L_x_953:
[----:B------:R-:W-:-:S05]  /*f6d0*/  IMAD R7, R7, R3, R3 ;  /* 0x0000000307077224 */ /* 0x000fca00078e0203 */
[----:B------:R-:W-:-:S07]  /*f6e0*/  VIMNMX R2, R2, R7, PT ;  /* 0x0000000702027248 */ /* 0x000fce0003fe0100 */
.L_x_952:
[----:B------:R-:W-:Y:S01]  /*f6f0*/  VIADD R2, R2, 0x7f ;  /* 0x0000007f02027836 */ /* 0x000fe20000000000 */
[----:B------:R-:W-:Y:S01]  /*f700*/  ULDC UR4, c[0x0][0x9dc] ;  /* 0x0002770000047ab9 */ /* 0x000fe20000000800 */
[----:B------:R-:W-:-:S03]  /*f710*/  IMAD R7, R17, 0xc0, -R6 ;  /* 0x000000c011077824 */ /* 0x000fc600078e0a06 */
[----:B------:R-:W-:Y:S01]  /*f720*/  SHF.R.S32.HI R5, RZ, 0x1f, R2 ;  /* 0x0000001fff057819 */ /* 0x000fe20000011402 */
[----:B------:R-:W-:-:S03]  /*f730*/  IMAD.IADD R7, R0, 0x1, R7 ;  /* 0x0000000100077824 */ /* 0x000fc600078e0207 */
[----:B------:R-:W-:Y:S01]  /*f740*/  LEA.HI R4, R5, R2, RZ, 0x7 ;  /* 0x0000000205047211 */ /* 0x000fe200078f38ff */
[----:B------:R-:W-:Y:S02]  /*f750*/  VIADD R2, R0, 0x7f ;  /* 0x0000007f00027836 */ /* 0x000fe40000000000 */
[----:B------:R-:W-:Y:S01]  /*f760*/  VIADD R0, R7, -UR4 ;  /* 0x8000000407007c36 */ /* 0x000fe20008000000 */
[----:B------:R-:W-:Y:S02]  /*f770*/  SHF.R.S32.HI R4, RZ, 0x7, R4 ;  /* 0x00000007ff047819 */ /* 0x000fe40000011404 */
[----:B------:R-:W-:-:S04]  /*f780*/  SHF.R.S32.HI R5, RZ, 0x1f, R2 ;  /* 0x0000001fff057819 */ /* 0x000fc80000011402 */
[----:B------:R-:W-:-:S04]  /*f790*/  LEA.HI R5, R5, R2, RZ, 0x7 ;  /* 0x0000000205057211 */ /* 0x000fc800078f38ff */
[----:B------:R-:W-:-:S04]  /*f7a0*/  SHF.R.S32.HI R5, RZ, 0x7, R5 ;  /* 0x00000007ff057819 */ /* 0x000fc80000011405 */
[----:B------:R-:W-:Y:S01]  /*f7b0*/  VIMNMX R28, R5, R4, PT ;  /* 0x00000004051c7248 */ /* 0x000fe20003fe0100 */
[----:B------:R-:W-:Y:S06]  /*f7c0*/  @!P0 BRA `(.L_x_956) ;  /* 0x0000000000448947 */ /* 0x000fec0003800000 */
[----:B------:R-:W-:Y:S01]  /*f7d0*/  ISETP.GT.AND P0, PT, R7, -0x1, PT ;  /* 0xffffffff0700780c */ /* 0x000fe20003f04270 */
[----:B------:R-:W-:-:S12]  /*f7e0*/  BSSY B0, `(.L_x_957) ;  /* 0x000000d000007945 */ /* 0x000fd80003800000 */
        /* <DEDUP_REMOVED lines=8> */
.L_x_958:
[----:B------:R-:W-:-:S13]  /*f870*/  ISETP.NE.AND P0, PT, R3, 0x1, PT ;  /* 0x000000010300780c */ /* 0x000fda0003f05270 */
[----:B------:R-:W0:Y:S02]  /*f880*/  @P0 LDC.64 R4, c[0x0][0x9e8] ;  /* 0x00027a00ff040b82 */ /* 0x000e240000000a00 */
[----:B0-----:R-:W-:-:S05]  /*f890*/  @P0 IMAD.HI.U32 R4, R7, R4, RZ ;  /* 0x0000000407040227 */ /* 0x001fca00078e00ff */
[----:B------:R-:W-:-:S07]  /*f8a0*/  @P0 SHF.R.U32.HI R7, RZ, R5, R4 ;  /* 0x00000005ff070219 */ /* 0x000fce0000011604 */
.L_x_959:
[----:B------:R-:W-:Y:S05]  /*f8b0*/  BSYNC B0 ;  /* 0x0000000000007941 */ /* 0x000fea0003800000 */
.L_x_957:
[----:B------:R-:W-:-:S05]  /*f8c0*/  IMAD R3, R7, R3, RZ ;  /* 0x0000000307037224 */ /* 0x000fca00078e02ff */
[----:B------:R-:W-:-:S07]  /*f8d0*/  VIMNMX R0, R0, R3, !PT ;  /* 0x0000000300007248 */ /* 0x000fce0007fe0100 */
.L_x_956:
[----:B------:R-:W-:Y:S01]  /*f8e0*/  SHF.R.S32.HI R3, RZ, 0x1f, R0 ;  /* 0x0000001fff037819 */ /* 0x000fe20000011400 */
[----:B------:R-:W-:Y:S03]  /*f8f0*/  BSSY B6, `(.L_x_960) ;  /* 0x000022d000067945 */ /* 0x000fe60003800000 */
[----:B------:R-:W-:-:S04]  /*f900*/  LEA.HI R3, R3, R0, RZ, 0x7 ;  /* 0x0000000003037211 */ /* 0x000fc800078f38ff */
[----:B------:R-:W-:-:S04]  /*f910*/  SHF.R.S32.HI R3, RZ, 0x7, R3 ;  /* 0x00000007ff037819 */ /* 0x000fc80000011403 */
[----:B------:R-:W-:-:S04]  /*f920*/  VIMNMX R26, RZ, R3, !PT ;  /* 0x00000003ff1a7248 */ /* 0x000fc80007fe0100 */
[----:B------:R-:W-:-:S13]  /*f930*/  ISETP.GT.AND P0, PT, R28, R26, PT ;  /* 0x0000001a1c00720c */ /* 0x000fda0003f04270 */
[----:B------:R-:W-:Y:S05]  /*f940*/  @P0 BRA `(.L_x_961) ;  /* 0x00000000003c0947 */ /* 0x000fea0003800000 */
[----:B------:R-:W-:-:S13]  /*f950*/  ISETP.NE.AND P1, PT, R27, RZ, PT ;  /* 0x000000ff1b00720c */ /* 0x000fda0003f25270 */
[----:B------:R-:W-:Y:S05]  /*f960*/  @P1 BRA `(.L_x_962) ;  /* 0x0000002000941947 */ /* 0x000fea0003800000 */
[----:B------:R-:W0:Y:S01]  /*f970*/  S2R R7, SR_LANEID ;  /* 0x0000000000077919 */ /* 0x000e220000000000 */
[----:B------:R-:W-:Y:S01]  /*f980*/  VOTEU.ANY UR4, UPT, PT ;  /* 0x0000000000047886 */ /* 0x000fe200038e0100 */
[----:B------:R-:W1:Y:S01]  /*f990*/  LDC.64 R2, c[0x0][0xc38] ;  /* 0x00030e00ff027b82 */ /* 0x000e620000000a00 */
[----:B------:R-:W0:Y:S08]  /*f9a0*/  FLO.U32 R0, UR4 ;  /* 0x0000000400007d00 */ /* 0x000e3000080e0000 */
[----:B------:R-:W1:Y:S01]  /*f9b0*/  POPC R5, UR4 ;  /* 0x0000000400057d09 */ /* 0x000e620008000000 */
[----:B0-----:R-:W-:-:S13]  /*f9c0*/  ISETP.EQ.U32.AND P0, PT, R0, R7, PT ;  /* 0x000000070000720c */ /* 0x001fda0003f02070 */
[----:B-1----:R-:W2:Y:S01]  /*f9d0*/  @P0 ATOMG.E.ADD.STRONG.GPU PT, R3, desc[UR46][R2.64], R5 ;  /* 0x00000005020309a8 */ /* 0x002ea200081ee1ee */
[----:B------:R-:W0:Y:S02]  /*f9e0*/  S2R R4, SR_LTMASK ;  /* 0x0000000000047919 */ /* 0x000e240000003900 */
[----:B0-----:R-:W-:-:S04]  /*f9f0*/  LOP3.LUT R4, R4, UR4, RZ, 0xc0, !PT ;  /* 0x0000000404047c12 */ /* 0x001fc8000f8ec0ff */
[----:B------:R-:W0:Y:S01]  /*fa00*/  POPC R7, R4 ;  /* 0x0000000400077309 */ /* 0x000e220000000000 */
[----:B--2---:R-:W0:Y:S02]  /*fa10*/  SHFL.IDX PT, R0, R3, R0, 0x1f ;  /* 0x00001f0003007589 */ /* 0x004e2400000e0000 */
[----:B0-----:R-:W-:Y:S01]  /*fa20*/  IADD3 R16, R0, UR37, R7 ;  /* 0x0000002500107c10 */ /* 0x001fe2000fffe007 */
[----:B------:R-:W-:Y:S06]  /*fa30*/  BRA `(.L_x_962) ;  /* 0x0000002000607947 */ /* 0x000fec0003800000 */
.L_x_961:
        /* <DEDUP_REMOVED lines=22> */
.L_x_963:
[----:B------:R-:W-:-:S05]  /*fba0*/  VIADD R0, R25, 0x400 ;  /* 0x0000040019007836 */ /* 0x000fca0000000000 */
[----:B------:R-:W-:-:S13]  /*fbb0*/  LOP3.LUT P0, RZ, R0, 0x3ff, RZ, 0xc0, !PT ;  /* 0x000003ff00ff7812 */ /* 0x000fda000780c0ff */
[----:B------:R-:W-:Y:S05]  /*fbc0*/  @!P0 BRA `(.L_x_964) ;  /* 0x0000000000808947 */ /* 0x000fea0003800000 */
[----:B------:R-:W-:Y:S01]  /*fbd0*/  MOV R0, 0x0 ;  /* 0x0000000000007802 */ /* 0x000fe20000000f00 */
[----:B------:R-:W-:Y:S01]  /*fbe0*/  ULDC.64 UR6, c[0x4][0xa8] ;  /* 0x01002a0000067ab9 */ /* 0x000fe20000000a00 */
[----:B------:R-:W-:Y:S01]  /*fbf0*/  ULDC.64 UR8, c[0x4][0xb0] ;  /* 0x01002c0000087ab9 */ /* 0x000fe20000000a00 */
[----:B------:R-:W-:Y:S01]  /*fc00*/  ULDC.64 UR4, c[0x4][0x10] ;  /* 0x0100040000047ab9 */ /* 0x000fe20000000a00 */
[----:B------:R0:W1:Y:S01]  /*fc10*/  LDC.64 R2, c[0x4][R0] ;  /* 0x0100000000027b82 */ /* 0x0000620000000a00 */
        /* <DEDUP_REMOVED lines=8> */
[----:B0-----:R-:W-:-:S07]  /*fca0*/  IMAD.MOV.U32 R13, RZ, RZ, RZ ;  /* 0x000000ffff0d7224 */ /* 0x001fce00078e00ff */
[----:B------:R-:W-:-:S07]  /*fcb0*/  LEPC R20, `(.L_x_965) ;  /* 0x000000001014794e */ /* 0x000fce0000000000 */
[----:B-1----:R-:W-:Y:S05]  /*fcc0*/  CALL.ABS.NOINC R2 ;  /* 0x0000000002007343 */ /* 0x002fea0003c00000 */
.L_x_965:
        /* <DEDUP_REMOVED lines=16> */
.L_x_964:
[----:B------:R-:W2:Y:S01]  /*fdd0*/  LDL.LU R20, [R1] ;  /* 0x0000000001147983 */ /* 0x000ea20000300800 */
[----:B------:R-:W-:Y:S01]  /*fde0*/  ULDC.64 UR4, c[0x0][0x9f8] ;  /* 0x00027e0000047ab9 */ /* 0x000fe20000000a00 */
[----:B------:R-:W0:Y:S01]  /*fdf0*/  LDC R0, c[0x0][0x428] ;  /* 0x00010a00ff007b82 */ /* 0x000e220000000800 */
[----:B------:R-:W-:Y:S01]  /*fe00*/  ISETP.NE.U32.AND P0, PT, RZ, UR4, PT ;  /* 0x00000004ff007c0c */ /* 0x000fe2000bf05070 */
[----:B------:R-:W-:-:S03]  /*fe10*/  IMAD.MOV.U32 R6, RZ, RZ, R19 ;  /* 0x000000ffff067224 */ /* 0x000fc600078e0013 */
[----:B------:R-:W-:Y:S01]  /*fe20*/  ISETP.NE.AND.EX P0, PT, RZ, UR5, PT, P0 ;  /* 0x00000005ff007c0c */ /* 0x000fe2000bf05300 */
[----:B------:R-:W-:-:S12]  /*fe30*/  ULDC.64 UR4, c[0x0][0xa00] ;  /* 0x0002800000047ab9 */ /* 0x000fd80000000a00 */
[----:B------:R-:W1:Y:S02]  /*fe40*/  @P0 LDC.64 R2, c[0x0][0x9f8] ;  /* 0x00027e00ff020b82 */ /* 0x000e640000000a00 */
[----:B-1----:R-:W-:-:S05]  /*fe50*/  @P0 IMAD.WIDE R2, R19, 0x4, R2 ;  /* 0x0000000413020825 */ /* 0x002fca00078e0202 */
[----:B------:R1:W5:Y:S01]  /*fe60*/  @P0 LDG.E R6, desc[UR46][R2.64] ;  /* 0x0000002e02060981 */ /* 0x000362000c1e1900 */
[----:B0-----:R-:W-:Y:S01]  /*fe70*/  ISETP.NE.AND P0, PT, R0, 0x1, PT ;  /* 0x000000010000780c */ /* 0x001fe20003f05270 */
[----:B------:R-:W-:Y:S01]  /*fe80*/  IMAD.MOV.U32 R0, RZ, RZ, R18 ;  /* 0x000000ffff007224 */ /* 0x000fe200078e0012 */
[----:B------:R-:W-:-:S04]  /*fe90*/  ISETP.NE.AND P6, PT, R27, RZ, PT ;  /* 0x000000ff1b00720c */ /* 0x000fc80003fc5270 */
[----:B------:R-:W-:-:S07]  /*fea0*/  PLOP3.LUT P1, PT, P6, PT, PT, 0x8, 0x0 ;  /* 0x000000000000781c */ /* 0x000fce000372e170 */
[----:B------:R-:W0:Y:S02]  /*feb0*/  @P0 LDC R5, c[0x0][0x42c] ;  /* 0x00010b00ff050b82 */ /* 0x000e240000000800 */
[----:B------:R-:W-:-:S05]  /*fec0*/  VOTEU.ALL UP1, P6 ;  /* 0x00000000003f7886 */ /* 0x000fca0003020000 */
[----:B------:R-:W-:Y:S01]  /*fed0*/  @!UP1 UIADD3 UR8, UP0, UR38, 0x270, URZ ;  /* 0x0000027026089890 */ /* 0x000fe2000ff1e03f */
[----:B------:R-:W3:Y:S03]  /*fee0*/  @P0 LDC R7, c[0x0][0x430] ;  /* 0x00010c00ff070b82 */ /* 0x000ee60000000800 */
[----:B------:R-:W-:-:S03]  /*fef0*/  @!UP1 UIADD3.X UR9, URZ, UR39, URZ, UP0, !UPT ;  /* 0x000000273f099290 */ /* 0x000fc600087fe43f */
[----:B------:R-:W-:Y:S01]  /*ff00*/  VOTEU.ALL UP0, P6 ;  /* 0x00000000003f7886 */ /* 0x000fe20003000000 */
[----:B0-----:R-:W-:-:S05]  /*ff10*/  @P0 IMAD.HI.U32 R4, R18, R5, RZ ;  /* 0x0000000512040227 */ /* 0x001fca00078e00ff */
[----:B---3--:R-:W-:Y:S02]  /*ff20*/  @P0 SHF.R.U32.HI R0, RZ, R7, R4 ;  /* 0x00000007ff000219 */ /* 0x008fe40000011604 */
[----:B------:R-:W-:-:S04]  /*ff30*/  ISETP.NE.U32.AND P0, PT, RZ, UR4, PT ;  /* 0x00000004ff007c0c */ /* 0x000fc8000bf05070 */
[----:B------:R-:W-:-:S04]  /*ff40*/  ISETP.NE.AND.EX P0, PT, RZ, UR5, PT, P0 ;  /* 0x00000005ff007c0c */ /* 0x000fc8000bf05300 */
[----:B------:R-:W-:Y:S01]  /*ff50*/  SEL R10, R19, RZ, !P0 ;  /* 0x000000ff130a7207 */ /* 0x000fe20004000000 */
[----:B-12---:R-:W-:-:S08]  /*ff60*/  IMAD R17, R17, 0xc0, R20 ;  /* 0x000000c011117824 */ /* 0x006fd000078e0214 */
.L_x_966:
        /* <DEDUP_REMOVED lines=11> */
[----:B------:R-:W-:Y:S01]  /*10020*/  ULDC.64 UR4, c[0x0][0xa08] ;  /* 0x0002820000047ab9 */ /* 0x000fe20000000a00 */
[----:B------:R-:W-:Y:S01]  /*10030*/  VIADD R7, R28, 0xffffffff ;  /* 0xffffffff1c077836 */ /* 0x000fe20000000000 */
[----:B0-----:R-:W-:Y:S01]  /*10040*/  LOP3.LUT P0, RZ, R2, UR4, RZ, 0xfc, !PT ;  /* 0x0000000402ff7c12 */ /* 0x001fe2000f80fcff */
[----:B------:R-:W-:-:S03]  /*10050*/  UMOV UR4, 0xffffffff ;  /* 0xffffffff00047882 */ /* 0x000fc60000000000 */
[----:B------:R-:W-:-:S04]  /*10060*/  LOP3.LUT P0, RZ, R3, UR5, RZ, 0xfc, P0 ;  /* 0x0000000503ff7c12 */ /* 0x000fc8000800fcff */
[----:B-----5:R-:W-:Y:S01]  /*10070*/  SEL R8, R6, RZ, !P0 ;  /* 0x000000ff06087207 */ /* 0x020fe20004000000 */
[----:B------:R-:W-:Y:S08]  /*10080*/  BRA.DIV UR4, `(.L_x_967) ;  /* 0x0000002e04707947 */ /* 0x000ff0000b800000 */
.L_x_1037:
[----:B------:R-:W-:Y:S01]  /*10090*/  UMOV UR4, 0xffffffff ;  /* 0xffffffff00047882 */ /* 0x000fe20000000000 */
[----:B------:R-:W-:Y:S02]  /*100a0*/  SHF.R.S32.HI R9, RZ, 0x1f, R6 ;  /* 0x0000001fff097819 */ /* 0x000fe40000011406 */
[----:B------:R-:W-:Y:S05]  /*100b0*/  BRA.DIV UR4, `(.L_x_968) ;  /* 0x0000002e04987947 */ /* 0x000fea000b800000 */
[----:B------:R-:W-:-:S13]  /*100c0*/  ELECT P6, URZ, PT ;  /* 0x00000000003f782f */ /* 0x000fda00038c0000 */
.L_x_1040:
[----:B------:R-:W-:Y:S05]  /*100d0*/  @!P6 BRA `(.L_x_969) ;  /* 0x0000000000cce947 */ /* 0x000fea0003800000 */
[----:B------:R-:W-:-:S04]  /*100e0*/  ISETP.NE.U32.AND P0, PT, R2, RZ, PT ;  /* 0x000000ff0200720c */ /* 0x000fc80003f05070 */
        /* <DEDUP_REMOVED lines=20> */
.L_x_970:
[----:B------:R-:W-:Y:S01]  /*10230*/  IMAD R5, R22, 0x8, R25 ;  /* 0x0000000816057824 */ /* 0x000fe200078e0219 */
[----:B------:R-:W-:-:S04]  /*10240*/  SHF.L.U32 R4, R24, 0x1f, RZ ;  /* 0x0000001f18047819 */ /* 0x000fc800000006ff */
[----:B------:R-:W1:Y:S02]  /*10250*/  SYNCS.PHASECHK.TRANS64.TRYWAIT P0, [R5+URZ+0x16840], R4 ;  /* 0x01684004050075a7 */ /* 0x000e64000800017f */
[----:B-1----:R-:W-:Y:S05]  /*10260*/  @!P0 BRA `(.L_x_971) ;  /* 0x0000002c004c8947 */ /* 0x002fea0003800000 */
.L_x_1041:
[----:B------:R-:W2:Y:S02]  /*10270*/  S2R R11, SR_TID.X ;  /* 0x00000000000b7919 */ /* 0x000ea40000002100 */
[----:B--2---:R-:W-:-:S04]  /*10280*/  LOP3.LUT R11, R11, 0x7f, RZ, 0xc0, !PT ;  /* 0x0000007f0b0b7812 */ /* 0x004fc800078ec0ff */
[----:B------:R-:W-:-:S13]  /*10290*/  ISETP.NE.AND P0, PT, R11, RZ, PT ;  /* 0x000000ff0b00720c */ /* 0x000fda0003f05270 */
[----:B------:R-:W-:Y:S05]  /*102a0*/  @P0 BRA `(.L_x_972) ;  /* 0x0000000000140947 */ /* 0x000fea0003800000 */
[----:B------:R-:W-:Y:S01]  /*102b0*/  ISETP.NE.AND P1, PT, R27, RZ, PT ;  /* 0x000000ff1b00720c */ /* 0x000fe20003f25270 */
[----:B-1----:R-:W-:-:S04]  /*102c0*/  IMAD.MOV.U32 R4, RZ, RZ, 0x4000 ;  /* 0x00004000ff047424 */ /* 0x002fc800078e00ff */
[----:B------:R2:W-:Y:S08]  /*102d0*/  SYNCS.ARRIVE.TRANS64 RZ, [R5+URZ+0x16830], R4 ;  /* 0x0168300405ff79a7 */ /* 0x0005f0000800003f */
[----:B------:R-:W-:Y:S05]  /*102e0*/  @!P1 BRA `(.L_x_972) ;  /* 0x0000000000049947 */ /* 0x000fea0003800000 */
[----:B------:R-:W-:Y:S01]  /*102f0*/  BPT.TRAP 0x1 ;  /* 0x000000040000795c */ /* 0x000fe20000300000 */
.L_x_972:
[----:B-12---:R-:W-:Y:S01]  /*10300*/  IMAD R4, R22, 0x4000, R25 ;  /* 0x0000400016047824 */ /* 0x006fe200078e0219 */
        /* <DEDUP_REMOVED lines=11> */
[----:B------:R-:W-:Y:S02]  /*103c0*/  ULEA UR11, UR11, UR4, 0x7 ;  /* 0x000000040b0b7291 */ /* 0x000fe4000f8e383f */
[----:B------:R-:W-:Y:S01]  /*103d0*/  UIADD3 UR8, UR8, 0xe400, URZ ;  /* 0x0000e40008087890 */ /* 0x000fe2000fffe03f */
[----:B------:R-:W-:-:S08]  /*103e0*/  UMOV UR4, 0x0 ;  /* 0x0000000000047882 */ /* 0x000fd00000000000 */
[----:B------:R1:W-:Y:S02]  /*103f0*/  UTMALDG.4D [UR8], [UR6], desc[UR4] ;  /* 0x00000408060075b4 */ /* 0x0003e40008019000 */
[----:B-1----:R-:W-:Y:S01]  /*10400*/  NOP ;  /* 0x0000000000007918 */ /* 0x002fe20000000000 */
.L_x_969:
[----:B------:R-:W-:Y:S05]  /*10410*/  WARPSYNC.ALL ;  /* 0x0000000000007948 */ /* 0x000fea0003800000 */
[----:B------:R-:W-:Y:S01]  /*10420*/  BAR.SYNC.DEFER_BLOCKING 0x8, 0x1a0 ;  /* 0x0206800000007b1d */ /* 0x000fe20000010000 */
[----:B------:R-:W-:Y:S02]  /*10430*/  ELECT P0, URZ, PT ;  /* 0x00000000003f782f */ /* 0x000fe40003800000 */
[----:B------:R-:W-:Y:S01]  /*10440*/  R2UR UR9, R25 ;  /* 0x00000000190972ca */ /* 0x000fe200000e0000 */
[----:B------:R-:W-:Y:S01]  /*10450*/  VIADD R29, R29, 0x1 ;  /* 0x000000011d1d7836 */ /* 0x000fe20000000000 */
[----:B------:R-:W-:-:S09]  /*10460*/  UIADD3 UR4, UP0, UR38, 0x270, URZ ;  /* 0x0000027026047890 */ /* 0x000fd2000ff1e03f */
[----:B------:R-:W-:Y:S01]  /*10470*/  @P0 R2UR UR13, R10 ;  /* 0x000000000a0d02ca */ /* 0x000fe200000e0000 */
[----:B------:R-:W-:Y:S01]  /*10480*/  UMOV UR6, 0x0 ;  /* 0x0000000000067882 */ /* 0x000fe20000000000 */
[----:B------:R-:W-:Y:S01]  /*10490*/  @P0 R2UR UR12, R18 ;  /* 0x00000000120c02ca */ /* 0x000fe200000e0000 */
[----:B------:R-:W-:Y:S01]  /*104a0*/  UIADD3.X UR5, URZ, UR39, URZ, UP0, !UPT ;  /* 0x000000273f057290 */ /* 0x000fe200087fe43f */
[----:B------:R-:W-:Y:S01]  /*104b0*/  @P0 R2UR UR11, R17 ;  /* 0x00000000110b02ca */ /* 0x000fe200000e0000 */
[----:B------:R-:W-:Y:S01]  /*104c0*/  UMOV UR7, 0x12f00000 ;  /* 0x12f0000000077882 */ /* 0x000fe20000000000 */
[----:B------:R-:W-:Y:S01]  /*104d0*/  UMOV UR10, URZ ;  /* 0x0000003f000a7c82 */ /* 0x000fe20008000000 */
[----:B------:R-:W-:Y:S01]  /*104e0*/  BSSY B0, `(.L_x_973) ;  /* 0x000000c000007945 */ /* 0x000fe20003800000 */
[----:B------:R-:W-:Y:S01]  /*104f0*/  @P0 IMAD.MOV.U32 R4, RZ, RZ, 0x6000 ;  /* 0x00006000ff040424 */ /* 0x000fe200078e00ff */
[----:B------:R-:W-:Y:S02]  /*10500*/  UIADD3 UR8, UR9, 0x8400, URZ ;  /* 0x0000840009087890 */ /* 0x000fe4000fffe03f */
[----:B------:R-:W-:Y:S01]  /*10510*/  UIADD3 UR9, UR9, 0x16800, URZ ;  /* 0x0001680009097890 */ /* 0x000fe2000fffe03f */
[----:B------:R1:W-:Y:S08]  /*10520*/  @P0 SYNCS.ARRIVE.TRANS64 RZ, [R25+URZ+0x16800], R4 ;  /* 0x0168000419ff09a7 */ /* 0x0003f0000800003f */
[----:B------:R2:W-:Y:S01]  /*10530*/  UTMALDG.4D [UR8], [UR4], desc[UR6] ;  /* 0x00000608040075b4 */ /* 0x0005e20008019000 */
[----:B-1----:R-:W-:-:S04]  /*10540*/  LEA.HI R4, R29, R29, RZ, 0x1 ;  /* 0x0000001d1d047211 */ /* 0x002fc800078f08ff */
[----:B------:R-:W-:-:S05]  /*10550*/  LOP3.LUT R4, R4, 0xfffffffe, RZ, 0xc0, !PT ;  /* 0xfffffffe04047812 */ /* 0x000fca00078ec0ff */
[----:B------:R-:W-:-:S05]  /*10560*/  IMAD.IADD R4, R29, 0x1, -R4 ;  /* 0x000000011d047824 */ /* 0x000fca00078e0a04 */
[----:B------:R-:W-:-:S04]  /*10570*/  SHF.L.U32 R4, R4, 0x1f, RZ ;  /* 0x0000001f04047819 */ /* 0x000fc800000006ff */
[----:B------:R-:W1:Y:S02]  /*10580*/  SYNCS.PHASECHK.TRANS64.TRYWAIT P0, [R25+URZ+0x16820], R4 ;  /* 0x01682004190075a7 */ /* 0x000e64000800017f */
[----:B-12---:R-:W-:Y:S05]  /*10590*/  @!P0 BRA `(.L_x_974) ;  /* 0x0000002800948947 */ /* 0x006fea0003800000 */
.L_x_1042:
[----:B------:R-:W-:Y:S05]  /*105a0*/  BSYNC B0 ;  /* 0x0000000000007941 */ /* 0x000fea0003800000 */
.L_x_973:
[----:B------:R-:W-:Y:S01]  /*105b0*/  VIADD R10, R28, 0xfffffffe ;  /* 0xfffffffe1c0a7836 */ /* 0x000fe20000000000 */
[----:B------:R-:W-:Y:S04]  /*105c0*/  BSSY B0, `(.L_x_975) ;  /* 0x0000129000007945 */ /* 0x000fe80003800000 */
[----:B------:R-:W-:-:S13]  /*105d0*/  ISETP.GE.AND P0, PT, R10, R26, PT ;  /* 0x0000001a0a00720c */ /* 0x000fda0003f06270 */
[----:B------:R-:W-:Y:S05]  /*105e0*/  @!P0 BRA `(.L_x_976) ;  /* 0x0000001000988947 */ /* 0x000fea0003800000 */
[----:B-1----:R-:W-:Y:S01]  /*105f0*/  IMAD.MOV R4, RZ, RZ, -R28 ;  /* 0x000000ffff047224 */ /* 0x002fe200078e0a1c */
[----:B------:R-:W-:Y:S01]  /*10600*/  LOP3.LUT R11, RZ, R26, RZ, 0x33, !PT ;  /* 0x0000001aff0b7212 */ /* 0x000fe200078e33ff */
[----:B------:R-:W-:Y:S03]  /*10610*/  BSSY B1, `(.L_x_977) ;  /* 0x0000064000017945 */ /* 0x000fe60003800000 */
[----:B------:R-:W-:-:S05]  /*10620*/  VIADDMNMX R11, R4, 0x1, R11, !PT ;  /* 0x00000001040b7846 */ /* 0x000fca000780010b */
        /* <DEDUP_REMOVED lines=33> */
.L_x_981:
[----:B0-----:R-:W-:Y:S01]  /*10840*/  IMAD R3, R12, 0x8, R25 ;  /* 0x000000080c037824 */ /* 0x001fe200078e0219 */
[----:B------:R-:W-:-:S04]  /*10850*/  SHF.L.U32 R2, R13, 0x1f, RZ ;  /* 0x0000001f0d027819 */ /* 0x000fc800000006ff */
[----:B------:R-:W0:Y:S02]  /*10860*/  SYNCS.PHASECHK.TRANS64.TRYWAIT P0, [R3+URZ+0x16840], R2 ;  /* 0x01684002030075a7 */ /* 0x000e24000800017f */
[----:B0-----:R-:W-:Y:S05]  /*10870*/  @!P0 BRA `(.L_x_982) ;  /* 0x0000002400f08947 */ /* 0x001fea0003800000 */
.L_x_1043:
[----:B------:R-:W1:Y:S02]  /*10880*/  S2R R5, SR_TID.X ;  /* 0x0000000000057919 */ /* 0x000e640000002100 */
[----:B-1----:R-:W-:-:S04]  /*10890*/  LOP3.LUT R5, R5, 0x7f, RZ, 0xc0, !PT ;  /* 0x0000007f05057812 */ /* 0x002fc800078ec0ff */
[----:B------:R-:W-:-:S13]  /*108a0*/  ISETP.NE.AND P1, PT, R5, RZ, PT ;  /* 0x000000ff0500720c */ /* 0x000fda0003f25270 */
[----:B------:R-:W-:Y:S05]  /*108b0*/  @P1 BRA `(.L_x_983) ;  /* 0x0000000000141947 */ /* 0x000fea0003800000 */
[----:B------:R-:W-:Y:S01]  /*108c0*/  ISETP.NE.AND P0, PT, R27, RZ, PT ;  /* 0x000000ff1b00720c */ /* 0x000fe20003f05270 */
[----:B0-----:R-:W-:-:S04]  /*108d0*/  IMAD.MOV.U32 R2, RZ, RZ, 0x4000 ;  /* 0x00004000ff027424 */ /* 0x001fc800078e00ff */
[----:B------:R1:W-:Y:S08]  /*108e0*/  SYNCS.ARRIVE.TRANS64 RZ, [R3+URZ+0x16830], R2 ;  /* 0x0168300203ff79a7 */ /* 0x0003f0000800003f */
[----:B------:R-:W-:Y:S05]  /*108f0*/  @!P0 BRA `(.L_x_983) ;  /* 0x0000000000048947 */ /* 0x000fea0003800000 */
[----:B------:R-:W-:Y:S01]  /*10900*/  BPT.TRAP 0x1 ;  /* 0x000000040000795c */ /* 0x000fe20000300000 */
.L_x_983:
[----:B01----:R-:W-:Y:S01]  /*10910*/  IMAD R2, R12, 0x4000, R25 ;  /* 0x000040000c027824 */ /* 0x003fe200078e0219 */
        /* <DEDUP_REMOVED lines=14> */
[----:B------:R-:W-:Y:S02]  /*10a00*/  ULEA UR11, UR11, UR4, 0x7 ;  /* 0x000000040b0b7291 */ /* 0x000fe4000f8e383f */
[----:B------:R-:W-:Y:S01]  /*10a10*/  UIADD3 UR8, UR8, 0xe400, URZ ;  /* 0x0000e40008087890 */ /* 0x000fe2000fffe03f */
[----:B------:R-:W-:-:S08]  /*10a20*/  UMOV UR4, 0x0 ;  /* 0x0000000000047882 */ /* 0x000fd00000000000 */
[----:B------:R0:W-:Y:S01]  /*10a30*/  UTMALDG.4D [UR8], [UR6], desc[UR4] ;  /* 0x00000408060075b4 */ /* 0x0001e20008019000 */
[----:B------:R-:W1:Y:S02]  /*10a40*/  SYNCS.PHASECHK.TRANS64.TRYWAIT P0, [R2+URZ+0x60], R5 ;  /* 0x00006005020075a7 */ /* 0x000e64000800017f */
[----:B01----:R-:W-:Y:S05]  /*10a50*/  @!P0 BRA `(.L_x_984) ;  /* 0x00000024008c8947 */ /* 0x003fea0003800000 */
.L_x_1044:
[----:B------:R-:W-:Y:S05]  /*10a60*/  @P1 BRA `(.L_x_985) ;  /* 0x0000000000181947 */ /* 0x000fea0003800000 */
[----:B------:R-:W-:Y:S01]  /*10a70*/  ISETP.NE.AND P0, PT, R27, RZ, PT ;  /* 0x000000ff1b00720c */ /* 0x000fe20003f05270 */
[----:B0-----:R-:W-:Y:S02]  /*10a80*/  IMAD R2, R22, 0x8, R25 ;  /* 0x0000000816027824 */ /* 0x001fe400078e0219 */
[----:B------:R-:W-:-:S04]  /*10a90*/  IMAD.MOV.U32 R3, RZ, RZ, 0x4000 ;  /* 0x00004000ff037424 */ /* 0x000fc800078e00ff */
[----:B------:R1:W-:Y:S06]  /*10aa0*/  SYNCS.ARRIVE.TRANS64 RZ, [R2+URZ+0x16850], R3 ;  /* 0x0168500302ff79a7 */ /* 0x0003ec000800003f */
[----:B------:R-:W-:Y:S05]  /*10ab0*/  @!P0 BRA `(.L_x_985) ;  /* 0x0000000000048947 */ /* 0x000fea0003800000 */
[----:B------:R-:W-:Y:S01]  /*10ac0*/  BPT.TRAP 0x1 ;  /* 0x000000040000795c */ /* 0x000fe20000300000 */
.L_x_985:
[C-C-:B01----:R-:W-:Y:S01]  /*10ad0*/  IMAD R2, R22.reuse, 0x8, R25.reuse ;  /* 0x0000000816027824 */ /* 0x143fe200078e0219 */
        /* <DEDUP_REMOVED lines=13> */
[----:B------:R-:W-:Y:S02]  /*10bb0*/  ULEA UR11, UR11, UR4, 0x7 ;  /* 0x000000040b0b7291 */ /* 0x000fe4000f8e383f */
[----:B------:R-:W-:Y:S02]  /*10bc0*/  UIADD3 UR9, UR9, 0x16850, URZ ;  /* 0x0001685009097890 */ /* 0x000fe4000fffe03f */
[----:B------:R-:W-:Y:S01]  /*10bd0*/  UIADD3 UR8, UR8, 0x400, URZ ;  /* 0x0000040008087890 */ /* 0x000fe2000fffe03f */
[----:B------:R-:W-:-:S08]  /*10be0*/  UMOV UR4, 0x0 ;  /* 0x0000000000047882 */ /* 0x000fd00000000000 */
[----:B------:R0:W-:Y:S02]  /*10bf0*/  UTMALDG.4D [UR8], [UR6], desc[UR4] ;  /* 0x00000408060075b4 */ /* 0x0001e40008019000 */
[----:B0-----:R-:W-:Y:S01]  /*10c00*/  NOP ;  /* 0x0000000000007918 */ /* 0x001fe20000000000 */
.L_x_980:
[----:B------:R-:W-:Y:S05]  /*10c10*/  BSYNC B2 ;  /* 0x0000000000027941 */ /* 0x000fea0003800000 */
.L_x_979:
[----:B------:R-:W-:Y:S02]  /*10c20*/  IMAD.MOV.U32 R22, RZ, RZ, R12 ;  /* 0x000000ffff167224 */ /* 0x000fe400078e000c */
[----:B------:R-:W-:Y:S02]  /*10c30*/  IMAD.MOV.U32 R24, RZ, RZ, R13 ;  /* 0x000000ffff187224 */ /* 0x000fe400078e000d */
[----:B------:R-:W-:-:S07]  /*10c40*/  VIADD R10, R28, 0xfffffffd ;  /* 0xfffffffd1c0a7836 */ /* 0x000fce0000000000 */
.L_x_978:
[----:B------:R-:W-:Y:S05]  /*10c50*/  BSYNC B1 ;  /* 0x0000000000017941 */ /* 0x000fea0003800000 */
.L_x_977:
[----:B------:R-:W-:Y:S01]  /*10c60*/  VIADD R11, R11, 0xfffffffe ;  /* 0xfffffffe0b0b7836 */ /* 0x000fe20000000000 */
[----:B------:R-:W-:-:S04]  /*10c70*/  LOP3.LUT R28, RZ, R28, RZ, 0x33, !PT ;  /* 0x0000001cff1c7212 */ /* 0x000fc800078e33ff */
[----:B------:R-:W-:-:S13]  /*10c80*/  ISETP.NE.AND P0, PT, R11, R28, PT ;  /* 0x0000001c0b00720c */ /* 0x000fda0003f05270 */
[----:B------:R-:W-:Y:S05]  /*10c90*/  @!P0 BRA `(.L_x_976) ;  /* 0x0000000800ec8947 */ /* 0x000fea0003800000 */
[----:B------:R-:W-:-:S07]  /*10ca0*/  IMAD.MOV.U32 R4, RZ, RZ, R8 ;  /* 0x000000ffff047224 */ /* 0x000fce00078e0008 */
.L_x_1000:
[----:B------:R-:W-:Y:S01]  /*10cb0*/  VIADD R11, R22, 0x1 ;  /* 0x00000001160b7836 */ /* 0x000fe20000000000 */
[----:B------:R-:W-:Y:S05]  /*10cc0*/  YIELD ;  /* 0x0000000000007946 */ /* 0x000fea0003800000 */
[----:B------:R-:W-:Y:S01]  /*10cd0*/  ISETP.NE.AND P0, PT, R11, 0x2, PT ;  /* 0x000000020b00780c */ /* 0x000fe20003f05270 */
[----:B------:R-:W-:Y:S03]  /*10ce0*/  BSSY B1, `(.L_x_986) ;  /* 0x0000057000017945 */ /* 0x000fe60003800000 */
[----:B01----:R-:W-:-:S02]  /*10cf0*/  SEL R3, RZ, 0x1, P0 ;  /* 0x00000001ff037807 */ /* 0x003fc40000000000 */
[----:B------:R-:W-:Y:S02]  /*10d00*/  SEL R11, R11, RZ, P0 ;  /* 0x000000ff0b0b7207 */ /* 0x000fe40000000000 */
[----:B0-----:R-:W-:Y:S01]  /*10d10*/  LOP3.LUT R12, R24, R3, RZ, 0x3c, !PT ;  /* 0x00000003180c7212 */ /* 0x001fe200078e3cff */
        /* <DEDUP_REMOVED lines=24> */
.L_x_988:
[----:B------:R-:W-:Y:S01]  /*10ea0*/  IMAD R3, R11, 0x8, R25 ;  /* 0x000000080b037824 */ /* 0x000fe200078e0219 */
[----:B------:R-:W-:-:S04]  /*10eb0*/  SHF.L.U32 R2, R12, 0x1f, RZ ;  /* 0x0000001f0c027819 */ /* 0x000fc800000006ff */
[----:B------:R-:W1:Y:S02]  /*10ec0*/  SYNCS.PHASECHK.TRANS64.TRYWAIT P0, [R3+URZ+0x16840], R2 ;  /* 0x01684002030075a7 */ /* 0x000e64000800017f */
[----:B-1----:R-:W-:Y:S05]  /*10ed0*/  @!P0 BRA `(.L_x_989) ;  /* 0x0000002000808947 */ /* 0x002fea0003800000 */
.L_x_1045:
[----:B0-----:R-:W0:Y:S02]  /*10ee0*/  S2R R5, SR_TID.X ;  /* 0x0000000000057919 */ /* 0x001e240000002100 */
[----:B0-----:R-:W-:-:S04]  /*10ef0*/  LOP3.LUT R5, R5, 0x7f, RZ, 0xc0, !PT ;  /* 0x0000007f05057812 */ /* 0x001fc800078ec0ff */
[----:B------:R-:W-:-:S13]  /*10f00*/  ISETP.NE.AND P0, PT, R5, RZ, PT ;  /* 0x000000ff0500720c */ /* 0x000fda0003f05270 */
[----:B------:R-:W-:Y:S05]  /*10f10*/  @P0 BRA `(.L_x_990) ;  /* 0x0000000000140947 */ /* 0x000fea0003800000 */
[----:B------:R-:W-:Y:S01]  /*10f20*/  ISETP.NE.AND P1, PT, R27, RZ, PT ;  /* 0x000000ff1b00720c */ /* 0x000fe20003f25270 */
[----:B-1----:R-:W-:-:S04]  /*10f30*/  IMAD.MOV.U32 R2, RZ, RZ, 0x4000 ;  /* 0x00004000ff027424 */ /* 0x002fc800078e00ff */
[----:B------:R0:W-:Y:S08]  /*10f40*/  SYNCS.ARRIVE.TRANS64 RZ, [R3+URZ+0x16830], R2 ;  /* 0x0168300203ff79a7 */ /* 0x0001f0000800003f */
[----:B------:R-:W-:Y:S05]  /*10f50*/  @!P1 BRA `(.L_x_990) ;  /* 0x0000000000049947 */ /* 0x000fea0003800000 */
[----:B------:R-:W-:Y:S01]  /*10f60*/  BPT.TRAP 0x1 ;  /* 0x000000040000795c */ /* 0x000fe20000300000 */
.L_x_990:
        /* <DEDUP_REMOVED lines=21> */
.L_x_1046:
[----:B------:R-:W-:Y:S05]  /*110c0*/  @P0 BRA `(.L_x_992) ;  /* 0x0000000000140947 */ /* 0x000fea0003800000 */
[----:B------:R-:W-:Y:S01]  /*110d0*/  ISETP.NE.AND P1, PT, R27, RZ, PT ;  /* 0x000000ff1b00720c */ /* 0x000fe20003f25270 */
[----:B------:R-:W-:-:S04]  /*110e0*/  IMAD.MOV.U32 R2, RZ, RZ, 0x4000 ;  /* 0x00004000ff027424 */ /* 0x000fc800078e00ff */
[----:B------:R1:W-:Y:S08]  /*110f0*/  SYNCS.ARRIVE.TRANS64 RZ, [R3+URZ+0x50], R2 ;  /* 0x0000500203ff79a7 */ /* 0x0003f0000800003f */
[----:B------:R-:W-:Y:S05]  /*11100*/  @!P1 BRA `(.L_x_992) ;  /* 0x0000000000049947 */ /* 0x000fea0003800000 */
[----:B------:R-:W-:Y:S01]  /*11110*/  BPT.TRAP 0x1 ;  /* 0x000000040000795c */ /* 0x000fe20000300000 */
.L_x_992:
        /* <DEDUP_REMOVED lines=15> */
[----:B------:R-:W-:-:S03]  /*11210*/  ULEA UR11, UR11, UR4, 0x7 ;  /* 0x000000040b0b7291 */ /* 0x000fc6000f8e383f */
[----:B------:R-:W-:-:S06]  /*11220*/  UMOV UR4, 0x0 ;  /* 0x0000000000047882 */ /* 0x000fcc0000000000 */
[----:B------:R2:W-:Y:S02]  /*11230*/  UTMALDG.4D [UR8], [UR6], desc[UR4] ;  /* 0x00000408060075b4 */ /* 0x0005e40008019000 */
[----:B--2---:R-:W-:Y:S01]  /*11240*/  NOP ;  /* 0x0000000000007918 */ /* 0x004fe20000000000 */
.L_x_987:
[----:B------:R-:W-:Y:S05]  /*11250*/  BSYNC B1 ;  /* 0x0000000000017941 */ /* 0x000fea0003800000 */
.L_x_986:
[----:B------:R-:W-:Y:S01]  /*11260*/  VIADD R22, R11, 0x1 ;  /* 0x000000010b167836 */ /* 0x000fe20000000000 */
[----:B------:R-:W-:Y:S01]  /*11270*/  BSSY B1, `(.L_x_993) ;  /* 0x000005a000017945 */ /* 0x000fe20003800000 */
[----:B------:R-:W-:-:S03]  /*11280*/  VIADD R13, R10, 0xffffffff ;  /* 0xffffffff0a0d7836 */ /* 0x000fc60000000000 */
[----:B------:R-:W-:-:S04]  /*11290*/  ISETP.NE.AND P0, PT, R22, 0x2, PT ;  /* 0x000000021600780c */ /* 0x000fc80003f05270 */
[----:B01----:R-:W-:Y:S02]  /*112a0*/  SEL R3, RZ, 0x1, P0 ;  /* 0x00000001ff037807 */ /* 0x003fe40000000000 */
        /* <DEDUP_REMOVED lines=26> */
.L_x_995:
[----:B------:R-:W-:Y:S01]  /*11450*/  IMAD R2, R22, 0x8, R25 ;  /* 0x0000000816027824 */ /* 0x000fe200078e0219 */
[----:B------:R-:W-:-:S04]  /*11460*/  SHF.L.U32 R3, R24, 0x1f, RZ ;  /* 0x0000001f18037819 */ /* 0x000fc800000006ff */
[----:B------:R-:W1:Y:S02]  /*11470*/  SYNCS.PHASECHK.TRANS64.TRYWAIT P0, [R2+URZ+0x16840], R3 ;  /* 0x01684003020075a7 */ /* 0x000e64000800017f */
[----:B-1----:R-:W-:Y:S05]  /*11480*/  @!P0 BRA `(.L_x_996) ;  /* 0x0000001c003c8947 */ /* 0x002fea0003800000 */
.L_x_1047:
        /* <DEDUP_REMOVED lines=9> */
.L_x_997:
[----:B01----:R-:W-:Y:S01]  /*11520*/  IMAD R2, R22, 0x4000, R25 ;  /* 0x0000400016027824 */ /* 0x003fe200078e0219 */
        /* <DEDUP_REMOVED lines=13> */
[----:B------:R-:W-:Y:S01]  /*11600*/  ULEA UR11, UR11, UR4, 0x7 ;  /* 0x000000040b0b7291 */ /* 0x000fe2000f8e383f */
[----:B------:R-:W-:Y:S01]  /*11610*/  SHF.L.U32 R3, R12, 0x1f, RZ ;  /* 0x0000001f0c037819 */ /* 0x000fe200000006ff */
[----:B------:R-:W-:Y:S01]  /*11620*/  UIADD3 UR8, UR8, 0xe400, URZ ;  /* 0x0000e40008087890 */ /* 0x000fe2000fffe03f */
[----:B------:R-:W-:-:S09]  /*11630*/  UMOV UR4, 0x0 ;  /* 0x0000000000047882 */ /* 0x000fd20000000000 */
[----:B------:R-:W-:-:S09]  /*11640*/  UIADD3 UR9, UR9, 0x30, URZ ;  /* 0x0000003009097890 */ /* 0x000fd2000fffe03f */
[----:B------:R0:W-:Y:S01]  /*11650*/  UTMALDG.4D [UR8], [UR6], desc[UR4] ;  /* 0x00000408060075b4 */ /* 0x0001e20008019000 */
[----:B------:R-:W1:Y:S02]  /*11660*/  SYNCS.PHASECHK.TRANS64.TRYWAIT P1, [R2+URZ+0x60], R3 ;  /* 0x00006003020075a7 */ /* 0x000e64000802017f */
[----:B01----:R-:W-:Y:S05]  /*11670*/  @!P1 BRA `(.L_x_998) ;  /* 0x0000001800d49947 */ /* 0x003fea0003800000 */
.L_x_1048:
[----:B------:R-:W-:Y:S05]  /*11680*/  @P0 BRA `(.L_x_999) ;  /* 0x0000000000140947 */ /* 0x000fea0003800000 */
[----:B------:R-:W-:Y:S01]  /*11690*/  ISETP.NE.AND P1, PT, R27, RZ, PT ;  /* 0x000000ff1b00720c */ /* 0x000fe20003f25270 */
[----:B0-----:R-:W-:-:S04]  /*116a0*/  IMAD.MOV.U32 R3, RZ, RZ, 0x4000 ;  /* 0x00004000ff037424 */ /* 0x001fc800078e00ff */
[----:B------:R1:W-:Y:S08]  /*116b0*/  SYNCS.ARRIVE.TRANS64 RZ, [R2+URZ+0x50], R3 ;  /* 0x0000500302ff79a7 */ /* 0x0003f0000800003f */
[----:B------:R-:W-:Y:S05]  /*116c0*/  @!P1 BRA `(.L_x_999) ;  /* 0x0000000000049947 */ /* 0x000fea0003800000 */
[----:B------:R-:W-:Y:S01]  /*116d0*/  BPT.TRAP 0x1 ;  /* 0x000000040000795c */ /* 0x000fe20000300000 */
.L_x_999:
        /* <DEDUP_REMOVED lines=19> */
.L_x_994:
[----:B------:R-:W-:Y:S05]  /*11810*/  BSYNC B1 ;  /* 0x0000000000017941 */ /* 0x000fea0003800000 */
.L_x_993:
[----:B------:R-:W-:Y:S01]  /*11820*/  ISETP.GT.AND P0, PT, R13, R26, PT ;  /* 0x0000001a0d00720c */ /* 0x000fe20003f04270 */
[----:B------:R-:W-:-:S12]  /*11830*/  VIADD R10, R10, 0xfffffffe ;  /* 0xfffffffe0a0a7836 */ /* 0x000fd80000000000 */
[----:B------:R-:W-:Y:S05]  /*11840*/  @P0 BRA `(.L_x_1000) ;  /* 0xfffffff400180947 */ /* 0x000fea000383ffff */
.L_x_976:
[----:B------:R-:W-:Y:S05]  /*11850*/  BSYNC B0 ;  /* 0x0000000000007941 */ /* 0x000fea0003800000 */
.L_x_975:
[----:B------:R-:W-:Y:S01]  /*11860*/  ISETP.NE.AND P0, PT, R27, RZ, PT ;  /* 0x000000ff1b00720c */ /* 0x000fe20003f05270 */
[----:B------:R-:W-:-:S12]  /*11870*/  BSSY B0, `(.L_x_1001) ;  /* 0x000000e000007945 */ /* 0x000fd80003800000 */
[----:B------:R-:W-:Y:S05]  /*11880*/  @P0 BRA `(.L_x_1002) ;  /* 0x0000000000300947 */ /* 0x000fea0003800000 */
[----:B------:R-:W2:Y:S01]  /*11890*/  S2R R9, SR_LANEID ;  /* 0x0000000000097919 */ /* 0x000ea20000000000 */
[----:B------:R-:W-:Y:S01]  /*118a0*/  VOTEU.ANY UR4, UPT, PT ;  /* 0x0000000000047886 */ /* 0x000fe200038e0100 */
[----:B01----:R-:W0:Y:S01]  /*118b0*/  LDC.64 R2, c[0x0][0xc38] ;  /* 0x00030e00ff027b82 */ /* 0x003e220000000a00 */
[----:B------:R-:W2:Y:S08]  /*118c0*/  FLO.U32 R4, UR4 ;  /* 0x0000000400047d00 */ /* 0x000eb000080e0000 */
[----:B------:R-:W0:Y:S01]  /*118d0*/  POPC R5, UR4 ;  /* 0x0000000400057d09 */ /* 0x000e220008000000 */
[----:B--2---:R-:W-:-:S13]  /*118e0*/  ISETP.EQ.U32.AND P0, PT, R4, R9, PT ;  /* 0x000000090400720c */ /* 0x004fda0003f02070 */
[----:B0-----:R-:W2:Y:S01]  /*118f0*/  @P0 ATOMG.E.ADD.STRONG.GPU PT, R3, desc[UR46][R2.64], R5 ;  /* 0x00000005020309a8 */ /* 0x001ea200081ee1ee */
[----:B------:R-:W0:Y:S02]  /*11900*/  S2R R6, SR_LTMASK ;  /* 0x0000000000067919 */ /* 0x000e240000003900 */
[----:B0-----:R-:W-:-:S04]  /*11910*/  LOP3.LUT R6, R6, UR4, RZ, 0xc0, !PT ;  /* 0x0000000406067c12 */ /* 0x001fc8000f8ec0ff */
[----:B------:R-:W0:Y:S01]  /*11920*/  POPC R9, R6 ;  /* 0x0000000600097309 */ /* 0x000e220000000000 */
[----:B--2---:R-:W0:Y:S02]  /*11930*/  SHFL.IDX PT, R4, R3, R4, 0x1f ;  /* 0x00001f0403047589 */ /* 0x004e2400000e0000 */
[----:B0-----:R-:W-:-:S07]  /*11940*/  IADD3 R16, R4, UR37, R9 ;  /* 0x0000002504107c10 */ /* 0x001fce000fffe009 */
.L_x_1002:
[----:B------:R-:W-:Y:S05]  /*11950*/  BSYNC B0 ;  /* 0x0000000000007941 */ /* 0x000fea0003800000 */
.L_x_1001:
[----:B------:R-:W-:Y:S04]  /*11960*/  BSSY B0, `(.L_x_1003) ;  /* 0x0000020000007945 */ /* 0x000fe80003800000 */
[----:B------:R-:W-:Y:S05]  /*11970*/  @!P6 BRA `(.L_x_1004) ;  /* 0x000000000078e947 */ /* 0x000fea0003800000 */
[----:B01----:R-:W-:Y:S01]  /*11980*/  IMAD R3, R22, 0x8, R25 ;  /* 0x0000000816037824 */ /* 0x003fe200078e0219 */
[----:B------:R-:W-:-:S04]  /*11990*/  SHF.L.U32 R2, R24, 0x1f, RZ ;  /* 0x0000001f18027819 */ /* 0x000fc800000006ff */
[----:B------:R-:W0:Y:S02]  /*119a0*/  SYNCS.PHASECHK.TRANS64.TRYWAIT P0, [R3+URZ+0x16860], R2 ;  /* 0x01686002030075a7 */ /* 0x000e24000800017f */
[----:B0-----:R-:W-:Y:S05]  /*119b0*/  @!P0 BRA `(.L_x_1005) ;  /* 0x0000001800188947 */ /* 0x001fea0003800000 */
.L_x_1049:
        /* <DEDUP_REMOVED lines=9> */
.L_x_1006:
        /* <DEDUP_REMOVED lines=11> */
[----:B------:R-:W-:Y:S02]  /*11b00*/  ULEA UR11, UR11, UR4, 0x7 ;  /* 0x000000040b0b7291 */ /* 0x000fe4000f8e383f */
[----:B------:R-:W-:Y:S02]  /*11b10*/  UIADD3 UR9, UR9, 0x16850, URZ ;  /* 0x0001685009097890 */ /* 0x000fe4000fffe03f */
[----:B------:R-:W-:Y:S01]  /*11b20*/  UIADD3 UR8, UR8, 0x400, URZ ;  /* 0x0000040008087890 */ /* 0x000fe2000fffe03f */
[----:B------:R-:W-:-:S08]  /*11b30*/  UMOV UR4, 0x0 ;  /* 0x0000000000047882 */ /* 0x000fd00000000000 */
[----:B------:R2:W-:Y:S02]  /*11b40*/  UTMALDG.4D [UR8], [UR6], desc[UR4] ;  /* 0x00000408060075b4 */ /* 0x0005e40008019000 */
[----:B--2---:R-:W-:Y:S01]  /*11b50*/  NOP ;  /* 0x0000000000007918 */ /* 0x004fe20000000000 */
.L_x_1004:
[----:B------:R-:W-:Y:S05]  /*11b60*/  BSYNC B0 ;  /* 0x0000000000007941 */ /* 0x000fea0003800000 */
.L_x_1003:
[----:B------:R-:W-:-:S05]  /*11b70*/  VIADD R22, R22, 0x1 ;  /* 0x0000000116167836 */ /* 0x000fca0000000000 */
[----:B------:R-:W-:-:S04]  /*11b80*/  ISETP.NE.AND P0, PT, R22, 0x2, PT ;  /* 0x000000021600780c */ /* 0x000fc80003f05270 */
[----:B01----:R-:W-:Y:S02]  /*11b90*/  SEL R3, RZ, 0x1, P0 ;  /* 0x00000001ff037807 */ /* 0x003fe40000000000 */
[----:B------:R-:W-:Y:S02]  /*11ba0*/  SEL R22, R22, RZ, P0 ;  /* 0x000000ff16167207 */ /* 0x000fe40000000000 */
[----:B------:R-:W-:-:S07]  /*11bb0*/  LOP3.LUT R24, R24, R3, RZ, 0x3c, !PT ;  /* 0x0000000318187212 */ /* 0x000fce00078e3cff */
.L_x_962:
[----:B------:R-:W-:Y:S05]  /*11bc0*/  BSYNC B6 ;  /* 0x0000000000067941 */ /* 0x000fea0003800000 */
.L_x_960:
[----:B------:R-:W-:-:S03]  /*11bd0*/  UMOV UR4, 0xffffffff ;  /* 0xffffffff00047882 */ /* 0x000fc60000000000 */
[----:B------:R-:W-:Y:S05]  /*11be0*/  BRA.DIV UR4, `(.L_x_1007) ;  /* 0x0000001604a07947 */ /* 0x000fea000b800000 */
[----:B------:R0:W1:Y:S04]  /*11bf0*/  SHFL.IDX PT, R5, R16, RZ, 0x1f ;  /* 0x00001fff10057589 */ /* 0x00006800000e0000 */
[----:B------:R0:W2:Y:S02]  /*11c00*/  SHFL.IDX PT, R4, R16, 0x1, 0x1f ;  /* 0x00201f0010047f89 */ /* 0x0000a400000e0000 */
.L_x_1053:
        /* <DEDUP_REMOVED lines=8> */
[----:B------:R-:W3:Y:S02]  /*11c90*/  LDC.64 R2, c[0x0][0xc58] ;  /* 0x00031600ff027b82 */ /* 0x000ee40000000a00 */
[----:B---3--:R-:W-:-:S06]  /*11ca0*/  IMAD.WIDE R2, R7, 0x4, R2 ;  /* 0x0000000407027825 */ /* 0x008fcc00078e0202 */
[----:B------:R3:W5:Y:S02]  /*11cb0*/  LDG.E R2, desc[UR46][R2.64] ;  /* 0x0000002e02027981 */ /* 0x000764000c1e1900 */
.L_x_1009:
[----:B------:R-:W-:Y:S05]  /*11cc0*/  BSYNC B0 ;  /* 0x0000000000007941 */ /* 0x000fea0003800000 */
.L_x_1008:
[----:B------:R-:W-:-:S03]  /*11cd0*/  UMOV UR4, 0xffffffff ;  /* 0xffffffff00047882 */ /* 0x000fc60000000000 */
[----:B------:R-:W-:Y:S05]  /*11ce0*/  BRA.DIV UR4, `(.L_x_1010) ;  /* 0x0000001604ac7947 */ /* 0x000fea000b800000 */
[----:B-----5:R-:W4:Y:S01]  /*11cf0*/  SHFL.UP PT, R14, R2, 0x1, RZ ;  /* 0x04200000020e7989 */ /* 0x020f2200000e00ff */
[C---:B------:R-:W-:Y:S02]  /*11d00*/  ISETP.NE.AND P0, PT, R27.reuse, RZ, PT ;  /* 0x000000ff1b00720c */ /* 0x040fe40003f05270 */
[C---:B------:R-:W-:Y:S02]  /*11d10*/  ISETP.GE.U32.AND P1, PT, R27.reuse, 0x2, PT ;  /* 0x000000021b00780c */ /* 0x040fe40003f26070 */
[----:B----4-:R-:W-:Y:S02]  /*11d20*/  SEL R13, R14, RZ, P0 ;  /* 0x000000ff0e0d7207 */ /* 0x010fe40000000000 */
[----:B------:R-:W-:-:S03]  /*11d30*/  ISETP.GE.U32.AND P0, PT, R27, 0x4, PT ;  /* 0x000000041b00780c */ /* 0x000fc60003f06070 */
[----:B------:R-:W-:-:S05]  /*11d40*/  IMAD.IADD R13, R2, 0x1, R13 ;  /* 0x00000001020d7824 */ /* 0x000fca00078e020d */
[----:B------:R-:W4:Y:S02]  /*11d50*/  SHFL.UP PT, R14, R13, 0x2, RZ ;  /* 0x044000000d0e7989 */ /* 0x000f2400000e00ff */
[----:B----4-:R-:W-:Y:S02]  /*11d60*/  SEL R14, R14, RZ, P1 ;  /* 0x000000ff0e0e7207 */ /* 0x010fe40000800000 */
[----:B------:R-:W-:-:S03]  /*11d70*/  ISETP.GE.U32.AND P1, PT, R27, 0x8, PT ;  /* 0x000000081b00780c */ /* 0x000fc60003f26070 */
[----:B---3--:R-:W-:-:S05]  /*11d80*/  IMAD.IADD R3, R13, 0x1, R14 ;  /* 0x000000010d037824 */ /* 0x008fca00078e020e */
[----:B------:R-:W3:Y:S02]  /*11d90*/  SHFL.UP PT, R14, R3, 0x4, RZ ;  /* 0x04800000030e7989 */ /* 0x000ee400000e00ff */
[----:B---3--:R-:W-:Y:S02]  /*11da0*/  SEL R6, R14, RZ, P0 ;  /* 0x000000ff0e067207 */ /* 0x008fe40000000000 */
[----:B------:R-:W-:-:S03]  /*11db0*/  ISETP.GE.U32.AND P0, PT, R27, 0x10, PT ;  /* 0x000000101b00780c */ /* 0x000fc60003f06070 */
[----:B------:R-:W-:-:S05]  /*11dc0*/  IMAD.IADD R6, R3, 0x1, R6 ;  /* 0x0000000103067824 */ /* 0x000fca00078e0206 */
[----:B------:R-:W3:Y:S02]  /*11dd0*/  SHFL.UP PT, R14, R6, 0x8, RZ ;  /* 0x05000000060e7989 */ /* 0x000ee400000e00ff */
[----:B---3--:R-:W-:-:S05]  /*11de0*/  SEL R7, R14, RZ, P1 ;  /* 0x000000ff0e077207 */ /* 0x008fca0000800000 */
[----:B------:R-:W-:-:S05]  /*11df0*/  IMAD.IADD R7, R6, 0x1, R7 ;  /* 0x0000000106077824 */ /* 0x000fca00078e0207 */
[----:B------:R-:W3:Y:S02]  /*11e00*/  SHFL.UP PT, R14, R7, 0x10, RZ ;  /* 0x06000000070e7989 */ /* 0x000ee400000e00ff */
[----:B---3--:R-:W-:-:S05]  /*11e10*/  SEL R8, R14, RZ, P0 ;  /* 0x000000ff0e087207 */ /* 0x008fca0000000000 */
[----:B------:R-:W-:-:S05]  /*11e20*/  IMAD.IADD R8, R7, 0x1, R8 ;  /* 0x0000000107087824 */ /* 0x000fca00078e0208 */
[----:B------:R3:W4:Y:S02]  /*11e30*/  SHFL.IDX PT, R14, R8, 0x1f, 0x1f ;  /* 0x03e01f00080e7f89 */ /* 0x00072400000e0000 */
.L_x_1061:
[----:B------:R-:W-:Y:S02]  /*11e40*/  ULDC UR4, c[0x0][0xc10] ;  /* 0x0003040000047ab9 */ /* 0x000fe40000000800 */
[----:B------:R-:W-:-:S04]  /*11e50*/  IMAD.U32 R6, RZ, RZ, UR4 ;  /* 0x00000004ff067e24 */ /* 0x000fc8000f8e00ff */
[----:B----4-:R-:W-:-:S04]  /*11e60*/  IMAD R7, R14, R6, RZ ;  /* 0x000000060e077224 */ /* 0x010fc800078e02ff */
[----:B--2---:R-:W-:-:S05]  /*11e70*/  IMAD.IADD R4, R4, 0x1, R7 ;  /* 0x0000000104047824 */ /* 0x004fca00078e0207 */
[----:B-1----:R-:W-:-:S13]  /*11e80*/  ISETP.GT.AND P0, PT, R4, R5, PT ;  /* 0x000000050400720c */ /* 0x002fda0003f04270 */
[----:B------:R-:W-:Y:S05]  /*11e90*/  @P0 BRA `(.L_x_1011) ;  /* 0x0000000000ac0947 */ /* 0x000fea0003800000 */
[----:B------:R-:W1:Y:S02]  /*11ea0*/  LDC R0, c[0x0][0xc14] ;  /* 0x00030500ff007b82 */ /* 0x000e640000000800 */
.L_x_1016:
[----:B------:R-:W-:-:S05]  /*11eb0*/  VIADD R19, R19, 0x1f ;  /* 0x0000001f13137836 */ /* 0x000fca0000000000 */
[----:B-1----:R-:W-:-:S13]  /*11ec0*/  ISETP.GE.AND P0, PT, R19, R0, PT ;  /* 0x000000001300720c */ /* 0x002fda0003f06270 */
[----:B------:R-:W-:Y:S05]  /*11ed0*/  @P0 BRA `(.L_x_1012) ;  /* 0x0000000400e00947 */ /* 0x000fea0003800000 */
[C---:B------:R-:W-:Y:S01]  /*11ee0*/  IMAD.IADD R7, R27.reuse, 0x1, R19 ;  /* 0x000000011b077824 */ /* 0x040fe200078e0213 */
[----:B------:R-:W-:Y:S01]  /*11ef0*/  ISETP.NE.AND P1, PT, R27, 0x1f, PT ;  /* 0x0000001f1b00780c */ /* 0x000fe20003f25270 */
[----:B------:R-:W-:Y:S01]  /*11f00*/  BSSY B0, `(.L_x_1013) ;  /* 0x0000007000007945 */ /* 0x000fe20003800000 */
[----:B------:R-:W-:Y:S02]  /*11f10*/  IMAD.MOV.U32 R2, RZ, RZ, RZ ;  /* 0x000000ffff027224 */ /* 0x000fe400078e00ff */
[----:B------:R-:W-:-:S13]  /*11f20*/  ISETP.GE.OR P0, PT, R7, R0, !P1 ;  /* 0x000000000700720c */ /* 0x000fda0004f06670 */
[----:B------:R-:W-:Y:S05]  /*11f30*/  @P0 BRA `(.L_x_1014) ;  /* 0x00000000000c0947 */ /* 0x000fea0003800000 */
[----:B------:R-:W1:Y:S02]  /*11f40*/  LDC.64 R2, c[0x0][0xc58] ;  /* 0x00031600ff027b82 */ /* 0x000e640000000a00 */
[----:B-1----:R-:W-:-:S06]  /*11f50*/  IMAD.WIDE R2, R7, 0x4, R2 ;  /* 0x0000000407027825 */ /* 0x002fcc00078e0202 */
[----:B------:R1:W5:Y:S02]  /*11f60*/  LDG.E R2, desc[UR46][R2.64] ;  /* 0x0000002e02027981 */ /* 0x000364000c1e1900 */
.L_x_1014:
[----:B------:R-:W-:Y:S05]  /*11f70*/  BSYNC B0 ;  /* 0x0000000000007941 */ /* 0x000fea0003800000 */
.L_x_1013:
[----:B------:R-:W-:-:S03]  /*11f80*/  UMOV UR4, 0xffffffff ;  /* 0xffffffff00047882 */ /* 0x000fc60000000000 */
[----:B------:R-:W-:Y:S05]  /*11f90*/  BRA.DIV UR4, `(.L_x_1015) ;  /* 0x0000001604d07947 */ /* 0x000fea000b800000 */
[----:B-----5:R-:W2:Y:S01]  /*11fa0*/  SHFL.UP PT, R14, R2, 0x1, RZ ;  /* 0x04200000020e7989 */ /* 0x020ea200000e00ff */
[C---:B------:R-:W-:Y:S02]  /*11fb0*/  ISETP.NE.AND P0, PT, R27.reuse, RZ, PT ;  /* 0x000000ff1b00720c */ /* 0x040fe40003f05270 */
[C---:B------:R-:W-:Y:S02]  /*11fc0*/  ISETP.GE.U32.AND P1, PT, R27.reuse, 0x2, PT ;  /* 0x000000021b00780c */ /* 0x040fe40003f26070 */
[----:B--2---:R-:W-:Y:S02]  /*11fd0*/  SEL R13, R14, RZ, P0 ;  /* 0x000000ff0e0d7207 */ /* 0x004fe40000000000 */
[----:B------:R-:W-:-:S03]  /*11fe0*/  ISETP.GE.U32.AND P0, PT, R27, 0x4, PT ;  /* 0x000000041b00780c */ /* 0x000fc60003f06070 */
[----:B------:R-:W-:-:S05]  /*11ff0*/  IMAD.IADD R13, R2, 0x1, R13 ;  /* 0x00000001020d7824 */ /* 0x000fca00078e020d */
[----:B------:R-:W2:Y:S02]  /*12000*/  SHFL.UP PT, R14, R13, 0x2, RZ ;  /* 0x044000000d0e7989 */ /* 0x000ea400000e00ff */
[----:B--2---:R-:W-:Y:S02]  /*12010*/  SEL R14, R14, RZ, P1 ;  /* 0x000000ff0e0e7207 */ /* 0x004fe40000800000 */
[----:B------:R-:W-:-:S03]  /*12020*/  ISETP.GE.U32.AND P1, PT, R27, 0x8, PT ;  /* 0x000000081b00780c */ /* 0x000fc60003f26070 */
[----:B-1----:R-:W-:-:S05]  /*12030*/  IMAD.IADD R3, R13, 0x1, R14 ;  /* 0x000000010d037824 */ /* 0x002fca00078e020e */
[----:B------:R-:W1:Y:S02]  /*12040*/  SHFL.UP PT, R14, R3, 0x4, RZ ;  /* 0x04800000030e7989 */ /* 0x000e6400000e00ff */
[----:B-1----:R-:W-:Y:S02]  /*12050*/  SEL R6, R14, RZ, P0 ;  /* 0x000000ff0e067207 */ /* 0x002fe40000000000 */
[----:B------:R-:W-:-:S03]  /*12060*/  ISETP.GE.U32.AND P0, PT, R27, 0x10, PT ;  /* 0x000000101b00780c */ /* 0x000fc60003f06070 */
[----:B------:R-:W-:-:S05]  /*12070*/  IMAD.IADD R6, R3, 0x1, R6 ;  /* 0x0000000103067824 */ /* 0x000fca00078e0206 */
[----:B------:R-:W1:Y:S02]  /*12080*/  SHFL.UP PT, R14, R6, 0x8, RZ ;  /* 0x05000000060e7989 */ /* 0x000e6400000e00ff */
[----:B-1----:R-:W-:-:S05]  /*12090*/  SEL R7, R14, RZ, P1 ;  /* 0x000000ff0e077207 */ /* 0x002fca0000800000 */
[----:B------:R-:W-:-:S05]  /*120a0*/  IMAD.IADD R7, R6, 0x1, R7 ;  /* 0x0000000106077824 */ /* 0x000fca00078e0207 */
[----:B------:R-:W3:Y:S02]  /*120b0*/  SHFL.UP PT, R14, R7, 0x10, RZ ;  /* 0x06000000070e7989 */ /* 0x000ee400000e00ff */
[----:B---3--:R-:W-:-:S05]  /*120c0*/  SEL R8, R14, RZ, P0 ;  /* 0x000000ff0e087207 */ /* 0x008fca0000000000 */
[----:B------:R-:W-:-:S05]  /*120d0*/  IMAD.IADD R8, R7, 0x1, R8 ;  /* 0x0000000107087824 */ /* 0x000fca00078e0208 */
[----:B------:R1:W2:Y:S02]  /*120e0*/  SHFL.IDX PT, R14, R8, 0x1f, 0x1f ;  /* 0x03e01f00080e7f89 */ /* 0x0002a400000e0000 */
.L_x_1069:
[----:B------:R-:W-:Y:S02]  /*120f0*/  ULDC UR4, c[0x0][0xc10] ;  /* 0x0003040000047ab9 */ /* 0x000fe40000000800 */
[----:B------:R-:W-:-:S04]  /*12100*/  IMAD.U32 R6, RZ, RZ, UR4 ;  /* 0x00000004ff067e24 */ /* 0x000fc8000f8e00ff */
[----:B--2---:R-:W-:-:S04]  /*12110*/  IMAD R7, R14, R6, RZ ;  /* 0x000000060e077224 */ /* 0x004fc800078e02ff */
[----:B------:R-:W-:-:S05]  /*12120*/  IMAD.IADD R4, R7, 0x1, R4 ;  /* 0x0000000107047824 */ /* 0x000fca00078e0204 */
[----:B------:R-:W-:-:S13]  /*12130*/  ISETP.GT.AND P0, PT, R4, R5, PT ;  /* 0x000000050400720c */ /* 0x000fda0003f04270 */
[----:B------:R-:W-:Y:S05]  /*12140*/  @!P0 BRA `(.L_x_1016) ;  /* 0xfffffffc00588947 */ /* 0x000fea000383ffff */
.L_x_1011:
[----:B------:R-:W-:Y:S01]  /*12150*/  IMAD.IADD R7, R4, 0x1, -R7 ;  /* 0x0000000104077824 */ /* 0x000fe200078e0a07 */
[----:B------:R-:W-:-:S03]  /*12160*/  UMOV UR4, 0xffffffff ;  /* 0xffffffff00047882 */ /* 0x000fc60000000000 */
[----:B------:R-:W-:-:S05]  /*12170*/  IMAD R4, R8, R6, R7 ;  /* 0x0000000608047224 */ /* 0x000fca00078e0207 */
[----:B------:R-:W-:Y:S01]  /*12180*/  ISETP.GT.AND P6, PT, R4, R5, PT ;  /* 0x000000050400720c */ /* 0x000fe20003fc4270 */
[----:B------:R-:W-:-:S12]  /*12190*/  BRA.DIV UR4, `(.L_x_1017) ;  /* 0x0000001a04207947 */ /* 0x000fd8000b800000 */
[----:B------:R-:W-:-:S04]  /*121a0*/  VOTE.ANY R3, PT, !P6 ;  /* 0x0000000000037806 */ /* 0x000fc800070e0100 */
[----:B------:R-:W2:Y:S02]  /*121b0*/  POPC R4, R3 ;  /* 0x0000000300047309 */ /* 0x000ea40000000000 */
[----:B--2---:R2:W4:Y:S02]  /*121c0*/  SHFL.IDX PT, R17, R2, R4, 0x1f ;  /* 0x00001f0402117589 */ /* 0x00452400000e0000 */
.L_x_1073:
[----:B------:R-:W-:Y:S01]  /*121d0*/  ISETP.NE.AND P0, PT, R3, RZ, PT ;  /* 0x000000ff0300720c */ /* 0x000fe20003f05270 */
[----:B------:R-:W-:-:S12]  /*121e0*/  IMAD.MOV.U32 R14, RZ, RZ, RZ ;  /* 0x000000ffff0e7224 */ /* 0x000fd800078e00ff */
[----:B------:R-:W-:Y:S05]  /*121f0*/  @!P0 BRA `(.L_x_1018) ;  /* 0x0000000000108947 */ /* 0x000fea0003800000 */
[----:B------:R-:W-:Y:S01]  /*12200*/  UMOV UR4, 0xffffffff ;  /* 0xffffffff00047882 */ /* 0x000fe20000000000 */
[----:B------:R-:W-:Y:S02]  /*12210*/  VIADD R12, R4, 0xffffffff ;  /* 0xffffffff040c7836 */ /* 0x000fe40000000000 */
[----:B------:R-:W-:Y:S05]  /*12220*/  BRA.DIV UR4, `(.L_x_1019) ;  /* 0x0000001a04447947 */ /* 0x000fea000b800000 */
[----:B------:R0:W0:Y:S02]  /*12230*/  SHFL.IDX PT, R14, R8, R12, 0x1f ;  /* 0x00001f0c080e7589 */ /* 0x00002400000e0000 */
.L_x_1018:
[----:B--2---:R-:W2:Y:S01]  /*12240*/  LDC.64 R2, c[0x0][0xc68] ;  /* 0x00031a00ff027b82 */ /* 0x004ea20000000a00 */
[----:B------:R-:W-:-:S04]  /*12250*/  IMAD.IADD R19, R4, 0x1, R19 ;  /* 0x0000000104137824 */ /* 0x000fc800078e0213 */
[----:B--2---:R-:W-:-:S05]  /*12260*/  IMAD.WIDE R2, R19, 0x4, R2 ;  /* 0x0000000413027825 */ /* 0x004fca00078e0202 */
[----:B01-3--:R0:W4:Y:S01]  /*12270*/  LDG.E R8, desc[UR46][R2.64] ;  /* 0x0000002e02087981 */ /* 0x00b122000c1e1900 */
[----:B------:R-:W-:-:S04]  /*12280*/  IMAD R16, R14, R6, R7 ;  /* 0x000000060e107224 */ /* 0x000fc800078e0207 */
[----:B------:R-:W-:Y:S02]  /*12290*/  IMAD.IADD R5, R5, 0x1, -R16 ;  /* 0x0000000105057824 */ /* 0x000fe400078e0a10 */
[----:B0-----:R-:W-:Y:S02]  /*122a0*/  IMAD.MOV.U32 R2, RZ, RZ, RZ ;  /* 0x000000ffff027224 */ /* 0x001fe400078e00ff */
[----:B----4-:R-:W-:-:S05]  /*122b0*/  IMAD R4, R17, R8, RZ ;  /* 0x0000000811047224 */ /* 0x010fca00078e02ff */
[----:B------:R-:W-:-:S04]  /*122c0*/  IABS R9, R4 ;  /* 0x0000000400097213 */ /* 0x000fc80000000000 */
[----:B------:R-:W0:Y:S08]  /*122d0*/  I2F.RP R10, R9 ;  /* 0x00000009000a7306 */ /* 0x000e300000209400 */
[----:B0-----:R-:W0:Y:S02]  /*122e0*/  MUFU.RCP R10, R10 ;  /* 0x0000000a000a7308 */ /* 0x001e240000001000 */
[----:B0-----:R-:W-:-:S06]  /*122f0*/  VIADD R11, R10, 0xffffffe ;  /* 0x0ffffffe0a0b7836 */ /* 0x001fcc0000000000 */
[----:B------:R-:W0:Y:S02]  /*12300*/  F2I.FTZ.U32.TRUNC.NTZ R3, R11 ;  /* 0x0000000b00037305 */ /* 0x000e24000021f000 */
[----:B0-----:R-:W-:-:S04]  /*12310*/  IMAD.MOV R12, RZ, RZ, -R3 ;  /* 0x000000ffff0c7224 */ /* 0x001fc800078e0a03 */
[----:B------:R-:W-:-:S04]  /*12320*/  IMAD R7, R12, R9, RZ ;  /* 0x000000090c077224 */ /* 0x000fc800078e02ff */
[----:B------:R-:W-:Y:S01]  /*12330*/  IMAD.HI.U32 R2, R3, R7, R2 ;  /* 0x0000000703027227 */ /* 0x000fe200078e0002 */
[----:B------:R-:W-:Y:S02]  /*12340*/  IABS R3, R5 ;  /* 0x0000000500037213 */ /* 0x000fe40000000000 */
[----:B------:R-:W-:-:S03]  /*12350*/  IABS R7, R4 ;  /* 0x0000000400077213 */ /* 0x000fc60000000000 */
[----:B------:R-:W-:-:S04]  /*12360*/  IMAD.HI.U32 R2, R2, R3, RZ ;  /* 0x0000000302027227 */ /* 0x000fc800078e00ff */
[----:B------:R-:W-:-:S04]  /*12370*/  IMAD.MOV R10, RZ, RZ, -R7 ;  /* 0x000000ffff0a7224 */ /* 0x000fc800078e0a07 */
        /* <DEDUP_REMOVED lines=16> */
[----:B------:R-:W-:Y:S01]  /*12480*/  VIADDMNMX R6, R3, R6, R8, PT ;  /* 0x0000000603067246 */ /* 0x000fe20003800108 */
[----:B------:R-:W-:-:S03]  /*12490*/  IMAD.IADD R7, R4, 0x1, R7 ;  /* 0x0000000104077824 */ /* 0x000fc600078e0207 */
[----:B------:R-:W-:-:S04]  /*124a0*/  IABS R8, R6 ;  /* 0x0000000600087213 */ /* 0x000fc80000000000 */
[----:B------:R-:W0:Y:S08]  /*124b0*/  I2F.RP R9, R8 ;  /* 0x0000000800097306 */ /* 0x000e300000209400 */
[----:B0-----:R-:W0:Y:S02]  /*124c0*/  MUFU.RCP R9, R9 ;  /* 0x0000000900097308 */ /* 0x001e240000001000 */
[----:B0-----:R-:W-:Y:S01]  /*124d0*/  VIADD R3, R9, 0xffffffe ;  /* 0x0ffffffe09037836 */ /* 0x001fe20000000000 */
[----:B------:R-:W-:-:S05]  /*124e0*/  IABS R9, R6 ;  /* 0x0000000600097213 */ /* 0x000fca0000000000 */
[----:B------:R-:W0:Y:S02]  /*124f0*/  F2I.FTZ.U32.TRUNC.NTZ R3, R3 ;  /* 0x0000000300037305 */ /* 0x000e24000021f000 */
[----:B0-----:R-:W-:-:S04]  /*12500*/  IMAD.MOV R11, RZ, RZ, -R3 ;  /* 0x000000ffff0b7224 */ /* 0x001fc800078e0a03 */
[----:B------:R-:W-:-:S04]  /*12510*/  IMAD R5, R11, R8, RZ ;  /* 0x000000080b057224 */ /* 0x000fc800078e02ff */
[----:B------:R-:W-:Y:S01]  /*12520*/  IMAD.HI.U32 R2, R3, R5, R2 ;  /* 0x0000000503027227 */ /* 0x000fe200078e0002 */
[----:B------:R-:W-:-:S03]  /*12530*/  IABS R5, R4 ;  /* 0x0000000400057213 */ /* 0x000fc60000000000 */
        /* <DEDUP_REMOVED lines=18> */
.L_x_1012:
[----:B------:R-:W-:Y:S01]  /*12660*/  UMOV UR4, URZ ;  /* 0x0000003f00047c82 */ /* 0x000fe20008000000 */
[----:B------:R-:W-:Y:S01]  /*12670*/  UMOV UR5, URZ ;  /* 0x0000003f00057c82 */ /* 0x000fe20008000000 */
[----:B------:R-:W-:Y:S01]  /*12680*/  ULDC UR6, c[0x0][0xc14] ;  /* 0x0003050000067ab9 */ /* 0x000fe20000000800 */
[----:B0-----:R-:W-:Y:S02]  /*12690*/  IMAD.MOV.U32 R16, RZ, RZ, R5 ;  /* 0x000000ffff107224 */ /* 0x001fe400078e0005 */
[----:B------:R-:W-:Y:S02]  /*126a0*/  IMAD.U32 R17, RZ, RZ, UR4 ;  /* 0x00000004ff117e24 */ /* 0x000fe4000f8e00ff */
[----:B------:R-:W-:Y:S02]  /*126b0*/  IMAD.U32 R18, RZ, RZ, UR5 ;  /* 0x00000005ff127e24 */ /* 0x000fe4000f8e00ff */
[----:B------:R-:W-:-:S07]  /*126c0*/  IMAD.U32 R19, RZ, RZ, UR6 ;  /* 0x00000006ff137e24 */ /* 0x000fce000f8e00ff */
.L_x_1020:
        /* <DEDUP_REMOVED lines=10> */
.L_x_948:
[----:B------:R-:W2:Y:S01]  /*12770*/  S2R R3, SR_CgaCtaId ;  /* 0x0000000000037919 */ /* 0x000ea20000008800 */
[----:B------:R-:W-:Y:S01]  /*12780*/  VIADD R29, R29, 0x1 ;  /* 0x000000011d1d7836 */ /* 0x000fe20000000000 */
[----:B-1----:R-:W-:Y:S01]  /*12790*/  MOV R2, 0x400 ;  /* 0x0000040000027802 */ /* 0x002fe20000000f00 */
[----:B------:R-:W-:Y:S03]  /*127a0*/  BSSY B0, `(.L_x_1022) ;  /* 0x0000008000007945 */ /* 0x000fe60003800000 */
[----:B0-----:R-:W-:-:S04]  /*127b0*/  LEA.HI R0, R29, R29, RZ, 0x1 ;  /* 0x0000001d1d007211 */ /* 0x001fc800078f08ff */
[----:B------:R-:W-:-:S05]  /*127c0*/  LOP3.LUT R0, R0, 0xfffffffe, RZ, 0xc0, !PT ;  /* 0xfffffffe00007812 */ /* 0x000fca00078ec0ff */
[----:B------:R-:W-:-:S05]  /*127d0*/  IMAD.IADD R0, R29, 0x1, -R0 ;  /* 0x000000011d007824 */ /* 0x000fca00078e0a00 */
[----:B------:R-:W-:Y:S02]  /*127e0*/  SHF.L.U32 R0, R0, 0x1f, RZ ;  /* 0x0000001f00007819 */ /* 0x000fe400000006ff */
[----:B--2---:R-:W-:-:S04]  /*127f0*/  LEA R9, R3, R2, 0x18 ;  /* 0x0000000203097211 */ /* 0x004fc800078ec0ff */
[----:B------:R-:W0:Y:S02]  /*12800*/  SYNCS.PHASECHK.TRANS64.TRYWAIT P0, [R9+URZ+0x16820], R0 ;  /* 0x01682000090075a7 */ /* 0x000e24000800017f */
[----:B0-----:R-:W-:Y:S05]  /*12810*/  @!P0 BRA `(.L_x_1023) ;  /* 0x0000001000ec8947 */ /* 0x001fea0003800000 */
.L_x_1076:
[----:B------:R-:W-:Y:S05]  /*12820*/  BSYNC B0 ;  /* 0x0000000000007941 */ /* 0x000fea0003800000 */
.L_x_1022:
[----:B------:R-:W-:-:S03]  /*12830*/  UMOV UR4, 0xffffffff ;  /* 0xffffffff00047882 */ /* 0x000fc60000000000 */
[----:B------:R-:W-:Y:S05]  /*12840*/  BRA.DIV UR4, `(.L_x_1024) ;  /* 0x0000001204f47947 */ /* 0x000fea000b800000 */
[----:B0-----:R-:W0:Y:S02]  /*12850*/  S2R R0, SR_TID.X ;  /* 0x0000000000007919 */ /* 0x001e240000002100 */
[----:B0-----:R-:W-:-:S04]  /*12860*/  SHF.R.U32.HI R0, RZ, 0x5, R0 ;  /* 0x00000005ff007819 */ /* 0x001fc80000011600 */
[----:B------:R-:W-:-:S05]  /*12870*/  LOP3.LUT R0, R0, 0x3, RZ, 0xc0, !PT ;  /* 0x0000000300007812 */ /* 0x000fca00078ec0ff */
[----:B------:R0:W1:Y:S02]  /*12880*/  SHFL.IDX PT, R14, R0, RZ, 0x1f ;  /* 0x00001fff000e7589 */ /* 0x00006400000e0000 */
.L_x_1079:
[----:B-1----:R-:W-:Y:S01]  /*12890*/  ISETP.NE.AND P0, PT, R14, RZ, PT ;  /* 0x000000ff0e00720c */ /* 0x002fe20003f05270 */
[----:B------:R-:W-:-:S12]  /*128a0*/  BSSY B0, `(.L_x_1025) ;  /* 0x0000024000007945 */ /* 0x000fd80003800000 */
[----:B------:R-:W-:Y:S05]  /*128b0*/  @P0 BRA `(.L_x_1026) ;  /* 0x0000000000880947 */ /* 0x000fea0003800000 */
[----:B------:R-:W-:-:S03]  /*128c0*/  UMOV UR4, 0xffffffff ;  /* 0xffffffff00047882 */ /* 0x000fc60000000000 */
[----:B------:R-:W-:Y:S05]  /*128d0*/  BRA.DIV UR4, `(.L_x_1027) ;  /* 0x0000001604047947 */ /* 0x000fea000b800000 */
[----:B------:R-:W-:-:S13]  /*128e0*/  ELECT P6, URZ, PT ;  /* 0x00000000003f782f */ /* 0x000fda00038c0000 */
.L_x_1082:
[----:B------:R-:W-:Y:S05]  /*128f0*/  @!P6 BRA `(.L_x_1026) ;  /* 0x000000000078e947 */ /* 0x000fea0003800000 */
[----:B------:R-:W-:-:S06]  /*12900*/  ULOP3.LUT UR4, UR36, 0x2, URZ, 0xfc, !UPT ;  /* 0x0000000224047892 */ /* 0x000fcc000f8efc3f */
[----:B0-----:R-:W-:-:S05]  /*12910*/  IMAD.U32 R0, RZ, RZ, UR4 ;  /* 0x00000004ff007e24 */ /* 0x001fca000f8e00ff */
[----:B------:R-:W-:-:S13]  /*12920*/  ISETP.NE.AND P2, PT, R0, 0x3, PT ;  /* 0x000000030000780c */ /* 0x000fda0003f45270 */
[----:B------:R-:W-:Y:S05]  /*12930*/  @!P2 BRA `(.L_x_1028) ;  /* 0x000000000004a947 */ /* 0x000fea0003800000 */
[----:B------:R-:W-:Y:S01]  /*12940*/  BPT.TRAP 0x1 ;  /* 0x000000040000795c */ /* 0x000fe20000300000 */
.L_x_1028:
        /* <DEDUP_REMOVED lines=12> */
.L_x_1083:
[----:B------:R-:W1:Y:S02]  /*12a10*/  SYNCS.PHASECHK.TRANS64.TRYWAIT P0, [R3+URZ], R0 ;  /* 0x00000000030075a7 */ /* 0x000e64000800017f */
[----:B-1----:R-:W-:Y:S05]  /*12a20*/  @!P0 BRA `(.L_x_1030) ;  /* 0x0000001000e48947 */ /* 0x002fea0003800000 */
.L_x_1084:
[----:B------:R-:W-:Y:S05]  /*12a30*/  @!P2 BRA `(.L_x_1031) ;  /* 0x000000000004a947 */ /* 0x000fea0003800000 */
[----:B------:R-:W-:Y:S01]  /*12a40*/  BPT.TRAP 0x1 ;  /* 0x000000040000795c */ /* 0x000fe20000300000 */
.L_x_1031:
[----:B-1----:R-:W-:-:S04]  /*12a50*/  VIADD R3, R9, 0x16860 ;  /* 0x0001686009037836 */ /* 0x002fc80000000000 */
[----:B------:R-:W-:-:S04]  /*12a60*/  IMAD R5, R22, 0x8, R3 ;  /* 0x0000000816057824 */ /* 0x000fc800078e0203 */
[----:B------:R-:W1:Y:S02]  /*12a70*/  SYNCS.PHASECHK.TRANS64.TRYWAIT P0, [R5+URZ], R2 ;  /* 0x00000002050075a7 */ /* 0x000e64000800017f */
[----:B-1----:R-:W-:Y:S05]  /*12a80*/  @!P0 BRA `(.L_x_1032) ;  /* 0x0000001000e08947 */ /* 0x002fea0003800000 */
.L_x_1085:
[----:B------:R-:W-:-:S07]  /*12a90*/  IMAD R3, R4, 0x8, R3 ;  /* 0x0000000804037824 */ /* 0x000fce00078e0203 */
.L_x_1033:
[----:B--2---:R2:W4:Y:S02]  /*12aa0*/  SYNCS.PHASECHK.TRANS64.TRYWAIT P0, [R3+URZ], R0 ;  /* 0x00000000030075a7 */ /* 0x004524000800017f */
[----:B----4-:R-:W-:Y:S05]  /*12ab0*/  @!P0 NANOSLEEP.SYNCS 0x989680 ;  /* 0x009896800000895d */ /* 0x010fea0003900000 */
[----:B------:R-:W4:Y:S02]  /*12ac0*/  @!P0 SYNCS.PHASECHK.TRANS64 P0, [R3+URZ], R0 ;  /* 0x00000000030085a7 */ /* 0x000f24000800007f */
[----:B----4-:R-:W-:Y:S05]  /*12ad0*/  @!P0 BRA `(.L_x_1033) ;  /* 0xfffffffc00f08947 */ /* 0x010fea000383ffff */
.L_x_1026:
[----:B------:R-:W-:Y:S05]  /*12ae0*/  BSYNC B0 ;  /* 0x0000000000007941 */ /* 0x000fea0003800000 */
.L_x_1025:
[----:B------:R-:W-:Y:S05]  /*12af0*/  EXIT ;  /* 0x000000000000794d */ /* 0x000fea0003800000 */
.L_x_852:
[----:B0-----:R-:W-:-:S04]  /*12b00*/  IMAD.U32 R3, RZ, RZ, UR45 ;  /* 0x0000002dff037e24 */ /* 0x001fc8000f8e00ff */
[----:B------:R0:W1:Y:S03]  /*12b10*/  SYNCS.PHASECHK.TRANS64.TRYWAIT P1, [R3+URZ+0x16800], R0 ;  /* 0x01680000030075a7 */ /* 0x000066000802017f */
[----:B-1----:R-:W-:Y:S05]  /*12b20*/  @!P1 NANOSLEEP.SYNCS 0x989680 ;  /* 0x009896800000995d */ /* 0x002fea0003900000 */
[----:B------:R-:W1:Y:S02]  /*12b30*/  @!P1 SYNCS.PHASECHK.TRANS64 P1, [R3+URZ+0x16800], R0 ;  /* 0x01680000030095a7 */ /* 0x000e64000802007f */
[----:B-1----:R-:W-:Y:S05]  /*12b40*/  @!P1 BRA `(.L_x_852) ;  /* 0xfffffffc00ec9947 */ /* 0x002fea000383ffff */
[----:B------:R-:W-:Y:S05]  /*12b50*/  BRA `(.L_x_1034) ;  /* 0xfffffeec00907947 */ /* 0x000fea000383ffff */
.L_x_856:
[----:B-1----:R1:W2:Y:S02]  /*12b60*/  SYNCS.PHASECHK.TRANS64.TRYWAIT P2, [R5+URZ+0x16830], R0 ;  /* 0x01683000050075a7 */ /* 0x0022a4000804017f */
[----:B--2---:R-:W-:Y:S05]  /*12b70*/  @!P2 NANOSLEEP.SYNCS 0x989680 ;  /* 0x009896800000a95d */ /* 0x004fea0003900000 */
[----:B------:R-:W2:Y:S02]  /*12b80*/  @!P2 SYNCS.PHASECHK.TRANS64 P2, [R5+URZ+0x16830], R0 ;  /* 0x016830000500a5a7 */ /* 0x000ea4000804007f */
[----:B--2---:R-:W-:Y:S05]  /*12b90*/  @!P2 BRA `(.L_x_856) ;  /* 0xfffffffc00f0a947 */ /* 0x004fea000383ffff */
[----:B------:R-:W-:Y:S05]  /*12ba0*/  BRA `(.L_x_855) ;  /* 0xfffffeec00b47947 */ /* 0x000fea000383ffff */
.L_x_872:
[----:B-1----:R-:W-:-:S04]  /*12bb0*/  IMAD.U32 R15, RZ, RZ, UR6 ;  /* 0x00000006ff0f7e24 */ /* 0x002fc8000f8e00ff */
[----:B------:R1:W2:Y:S03]  /*12bc0*/  SYNCS.PHASECHK.TRANS64.TRYWAIT P2, [R15+URZ+0x16830], R8 ;  /* 0x016830080f0075a7 */ /* 0x0002a6000804017f */
[----:B--2---:R-:W-:Y:S05]  /*12bd0*/  @!P2 NANOSLEEP.SYNCS 0x989680 ;  /* 0x009896800000a95d */ /* 0x004fea0003900000 */
[----:B------:R-:W2:Y:S02]  /*12be0*/  @!P2 SYNCS.PHASECHK.TRANS64 P2, [R15+URZ+0x16830], R8 ;  /* 0x016830080f00a5a7 */ /* 0x000ea4000804007f */
[----:B--2---:R-:W-:Y:S05]  /*12bf0*/  @!P2 BRA `(.L_x_872) ;  /* 0xfffffffc00eca947 */ /* 0x004fea000383ffff */
[----:B------:R-:W-:Y:S05]  /*12c00*/  BRA `(.L_x_869) ;  /* 0xffffff1c00f07947 */ /* 0x000fea000383ffff */
.L_x_876:
[----:B-1----:R-:W-:-:S04]  /*12c10*/  IMAD.U32 R15, RZ, RZ, UR6 ;  /* 0x00000006ff0f7e24 */ /* 0x002fc8000f8e00ff */
[----:B------:R1:W2:Y:S03]  /*12c20*/  SYNCS.PHASECHK.TRANS64.TRYWAIT P2, [R15+URZ+0x16850], R8 ;  /* 0x016850080f0075a7 */ /* 0x0002a6000804017f */
[----:B--2---:R-:W-:Y:S05]  /*12c30*/  @!P2 NANOSLEEP.SYNCS 0x989680 ;  /* 0x009896800000a95d */ /* 0x004fea0003900000 */
[----:B------:R-:W2:Y:S02]  /*12c40*/  @!P2 SYNCS.PHASECHK.TRANS64 P2, [R15+URZ+0x16850], R8 ;  /* 0x016850080f00a5a7 */ /* 0x000ea4000804007f */
[----:B--2---:R-:W-:Y:S05]  /*12c50*/  @!P2 BRA `(.L_x_876) ;  /* 0xfffffffc00eca947 */ /* 0x004fea000383ffff */
[----:B------:R-:W-:Y:S05]  /*12c60*/  BRA `(.L_x_873) ;  /* 0xffffff2000687947 */ /* 0x000fea000383ffff */
.L_x_893:
[----:B-1----:R-:W-:-:S04]  /*12c70*/  IMAD.U32 R11, RZ, RZ, UR6 ;  /* 0x00000006ff0b7e24 */ /* 0x002fc8000f8e00ff */
[----:B------:R1:W2:Y:S03]  /*12c80*/  SYNCS.PHASECHK.TRANS64.TRYWAIT P2, [R11+URZ+0x16830], R0 ;  /* 0x016830000b0075a7 */ /* 0x0002a6000804017f */
[----:B--2---:R-:W-:Y:S05]  /*12c90*/  @!P2 NANOSLEEP.SYNCS 0x989680 ;  /* 0x009896800000a95d */ /* 0x004fea0003900000 */
[----:B------:R-:W2:Y:S02]  /*12ca0*/  @!P2 SYNCS.PHASECHK.TRANS64 P2, [R11+URZ+0x16830], R0 ;  /* 0x016830000b00a5a7 */ /* 0x000ea4000804007f */
[----:B--2---:R-:W-:Y:S05]  /*12cb0*/  @!P2 BRA `(.L_x_893) ;  /* 0xfffffffc00eca947 */ /* 0x004fea000383ffff */
[----:B------:R-:W-:Y:S05]  /*12cc0*/  BRA `(.L_x_890) ;  /* 0xffffff4c00947947 */ /* 0x000fea000383ffff */
.L_x_897:
[----:B-1----:R-:W-:-:S04]  /*12cd0*/  IMAD.U32 R11, RZ, RZ, UR6 ;  /* 0x00000006ff0b7e24 */ /* 0x002fc8000f8e00ff */
[----:B------:R1:W2:Y:S03]  /*12ce0*/  SYNCS.PHASECHK.TRANS64.TRYWAIT P2, [R11+URZ+0x16850], R0 ;  /* 0x016850000b0075a7 */ /* 0x0002a6000804017f */
[----:B--2---:R-:W-:Y:S05]  /*12cf0*/  @!P2 NANOSLEEP.SYNCS 0x989680 ;  /* 0x009896800000a95d */ /* 0x004fea0003900000 */
[----:B------:R-:W2:Y:S02]  /*12d00*/  @!P2 SYNCS.PHASECHK.TRANS64 P2, [R11+URZ+0x16850], R0 ;  /* 0x016850000b00a5a7 */ /* 0x000ea4000804007f */
[----:B--2---:R-:W-:Y:S05]  /*12d10*/  @!P2 BRA `(.L_x_897) ;  /* 0xfffffffc00eca947 */ /* 0x004fea000383ffff */
[----:B------:R-:W-:Y:S05]  /*12d20*/  BRA `(.L_x_894) ;  /* 0xffffff50000c7947 */ /* 0x000fea000383ffff */
.L_x_903:
[----:B-1----:R-:W-:-:S04]  /*12d30*/  IMAD.U32 R21, RZ, RZ, UR6 ;  /* 0x00000006ff157e24 */ /* 0x002fc8000f8e00ff */
[----:B------:R1:W2:Y:S03]  /*12d40*/  SYNCS.PHASECHK.TRANS64.TRYWAIT P2, [R21+URZ+0x16830], R0 ;  /* 0x01683000150075a7 */ /* 0x0002a6000804017f */
[----:B--2---:R-:W-:Y:S05]  /*12d50*/  @!P2 NANOSLEEP.SYNCS 0x989680 ;  /* 0x009896800000a95d */ /* 0x004fea0003900000 */
[----:B------:R-:W2:Y:S02]  /*12d60*/  @!P2 SYNCS.PHASECHK.TRANS64 P2, [R21+URZ+0x16830], R0 ;  /* 0x016830001500a5a7 */ /* 0x000ea4000804007f */
[----:B--2---:R-:W-:Y:S05]  /*12d70*/  @!P2 BRA `(.L_x_903) ;  /* 0xfffffffc00eca947 */ /* 0x004fea000383ffff */
[----:B------:R-:W-:Y:S05]  /*12d80*/  BRA `(.L_x_900) ;  /* 0xffffff6800c47947 */ /* 0x000fea000383ffff */
.L_x_907:
[----:B-1----:R-:W-:-:S04]  /*12d90*/  IMAD.U32 R21, RZ, RZ, UR6 ;  /* 0x00000006ff157e24 */ /* 0x002fc8000f8e00ff */
[----:B------:R1:W2:Y:S03]  /*12da0*/  SYNCS.PHASECHK.TRANS64.TRYWAIT P2, [R21+URZ+0x16850], R0 ;  /* 0x01685000150075a7 */ /* 0x0002a6000804017f */
[----:B--2---:R-:W-:Y:S05]  /*12db0*/  @!P2 NANOSLEEP.SYNCS 0x989680 ;  /* 0x009896800000a95d */ /* 0x004fea0003900000 */
[----:B------:R-:W2:Y:S02]  /*12dc0*/  @!P2 SYNCS.PHASECHK.TRANS64 P2, [R21+URZ+0x16850], R0 ;  /* 0x016850001500a5a7 */ /* 0x000ea4000804007f */
[----:B--2---:R-:W-:Y:S05]  /*12dd0*/  @!P2 BRA `(.L_x_907) ;  /* 0xfffffffc00eca947 */ /* 0x004fea000383ffff */
[----:B------:R-:W-:Y:S05]  /*12de0*/  BRA `(.L_x_904) ;  /* 0xffffff6c003c7947 */ /* 0x000fea000383ffff */
.L_x_920:
[----:B-1----:R-:W-:-:S04]  /*12df0*/  IMAD.U32 R4, RZ, RZ, UR5 ;  /* 0x00000005ff047e24 */ /* 0x002fc8000f8e00ff */
[----:B------:R1:W2:Y:S03]  /*12e00*/  SYNCS.PHASECHK.TRANS64.TRYWAIT P0, [R4+URZ+0x16850], R3 ;  /* 0x01685003040075a7 */ /* 0x0002a6000800017f */
[----:B--2---:R-:W-:Y:S05]  /*12e10*/  @!P0 NANOSLEEP.SYNCS 0x989680 ;  /* 0x009896800000895d */ /* 0x004fea0003900000 */
[----:B------:R-:W2:Y:S02]  /*12e20*/  @!P0 SYNCS.PHASECHK.TRANS64 P0, [R4+URZ+0x16850], R3 ;  /* 0x01685003040085a7 */ /* 0x000ea4000800007f */
[----:B--2---:R-:W-:Y:S05]  /*12e30*/  @!P0 BRA `(.L_x_920) ;  /* 0xfffffffc00ec8947 */ /* 0x004fea000383ffff */
[----:B------:R-:W-:Y:S05]  /*12e40*/  BRA `(.L_x_919) ;  /* 0xffffff9400a07947 */ /* 0x000fea000383ffff */
.L_x_967:
        /* <DEDUP_REMOVED lines=8> */
[----:B------:R-:W-:Y:S05]  /*12ed0*/  WARPSYNC.COLLECTIVE R15, `(.L_x_1036) ;  /* 0x000000000f087348 */ /* 0x000fea0003c00000 */
[----:B------:R0:W1:Y:S02]  /*12ee0*/  SHFL.IDX P6, R14, R13, R12, R11 ;  /* 0x0000000c0d0e7389 */ /* 0x00006400000c000b */
[----:B01----:R-:W-:Y:S01]  /*12ef0*/  ENDCOLLECTIVE ;  /* 0x000000000000791b */ /* 0x003fe20003800000 */
.L_x_1036:
[----:B------:R-:W-:Y:S05]  /*12f00*/  BSYNC B0 ;  /* 0x0000000000007941 */ /* 0x000fea0003800000 */
.L_x_1035:
[----:B------:R-:W-:Y:S05]  /*12f10*/  BRA `(.L_x_1037) ;  /* 0xffffffd0005c7947 */ /* 0x000fea000383ffff */
.L_x_968:
[----:B------:R-:W-:Y:S01]  /*12f20*/  BSSY B0, `(.L_x_1038) ;  /* 0x0000006000007945 */ /* 0x000fe20003800000 */
[----:B------:R-:W-:-:S07]  /*12f30*/  IMAD.MOV.U32 R15, RZ, RZ, -0x1 ;  /* 0xffffffffff0f7424 */ /* 0x000fce00078e00ff */
[----:B------:R-:W-:Y:S05]  /*12f40*/  WARPSYNC.COLLECTIVE R15, `(.L_x_1039) ;  /* 0x000000000f0c7348 */ /* 0x000fea0003c00000 */
[----:B------:R-:W-:Y:S02]  /*12f50*/  ELECT P6, UR62, PT ;  /* 0x00000000003e782f */ /* 0x000fe400038c0000 */
[----:B------:R-:W-:Y:S01]  /*12f60*/  MOV R14, UR62 ;  /* 0x0000003e000e7c02 */ /* 0x000fe20008000f00 */
[----:B------:R-:W-:Y:S10]  /*12f70*/  ENDCOLLECTIVE ;  /* 0x000000000000791b */ /* 0x000ff40003800000 */
.L_x_1039:
[----:B------:R-:W-:Y:S05]  /*12f80*/  BSYNC B0 ;  /* 0x0000000000007941 */ /* 0x000fea0003800000 */
.L_x_1038:
[----:B------:R-:W-:Y:S05]  /*12f90*/  BRA `(.L_x_1040) ;  /* 0xffffffd0004c7947 */ /* 0x000fea000383ffff */
.L_x_971:
[----:B-1----:R1:W2:Y:S02]  /*12fa0*/  SYNCS.PHASECHK.TRANS64.TRYWAIT P0, [R5+URZ+0x16840], R4 ;  /* 0x01684004050075a7 */ /* 0x0022a4000800017f */
[----:B--2---:R-:W-:Y:S05]  /*12fb0*/  @!P0 NANOSLEEP.SYNCS 0x989680 ;  /* 0x009896800000895d */ /* 0x004fea0003900000 */
[----:B------:R-:W2:Y:S02]  /*12fc0*/  @!P0 SYNCS.PHASECHK.TRANS64 P0, [R5+URZ+0x16840], R4 ;  /* 0x01684004050085a7 */ /* 0x000ea4000800007f */
[----:B--2---:R-:W-:Y:S05]  /*12fd0*/  @!P0 BRA `(.L_x_971) ;  /* 0xfffffffc00f08947 */ /* 0x004fea000383ffff */
[----:B------:R-:W-:Y:S05]  /*12fe0*/  BRA `(.L_x_1041) ;  /* 0xffffffd000a07947 */ /* 0x000fea000383ffff */
.L_x_974:
[----:B-1----:R1:W2:Y:S02]  /*12ff0*/  SYNCS.PHASECHK.TRANS64.TRYWAIT P0, [R25+URZ+0x16820], R4 ;  /* 0x01682004190075a7 */ /* 0x0022a4000800017f */
[----:B--2---:R-:W-:Y:S05]  /*13000*/  @!P0 NANOSLEEP.SYNCS 0x989680 ;  /* 0x009896800000895d */ /* 0x004fea0003900000 */
[----:B------:R-:W2:Y:S02]  /*13010*/  @!P0 SYNCS.PHASECHK.TRANS64 P0, [R25+URZ+0x16820], R4 ;  /* 0x01682004190085a7 */ /* 0x000ea4000800007f */
[----:B--2---:R-:W-:Y:S05]  /*13020*/  @!P0 BRA `(.L_x_974) ;  /* 0xfffffffc00f08947 */ /* 0x004fea000383ffff */
[----:B------:R-:W-:Y:S05]  /*13030*/  BRA `(.L_x_1042) ;  /* 0xffffffd400587947 */ /* 0x000fea000383ffff */
.L_x_982:
[----:B0-----:R0:W1:Y:S02]  /*13040*/  SYNCS.PHASECHK.TRANS64.TRYWAIT P0, [R3+URZ+0x16840], R2 ;  /* 0x01684002030075a7 */ /* 0x001064000800017f */
[----:B-1----:R-:W-:Y:S05]  /*13050*/  @!P0 NANOSLEEP.SYNCS 0x989680 ;  /* 0x009896800000895d */ /* 0x002fea0003900000 */
[----:B------:R-:W1:Y:S02]  /*13060*/  @!P0 SYNCS.PHASECHK.TRANS64 P0, [R3+URZ+0x16840], R2 ;  /* 0x01684002030085a7 */ /* 0x000e64000800007f */
[----:B-1----:R-:W-:Y:S05]  /*13070*/  @!P0 BRA `(.L_x_982) ;  /* 0xfffffffc00f08947 */ /* 0x002fea000383ffff */
[----:B------:R-:W-:Y:S05]  /*13080*/  BRA `(.L_x_1043) ;  /* 0xffffffd400fc7947 */ /* 0x000fea000383ffff */
.L_x_984:
[----:B0-----:R0:W1:Y:S02]  /*13090*/  SYNCS.PHASECHK.TRANS64.TRYWAIT P0, [R2+URZ+0x60], R5 ;  /* 0x00006005020075a7 */ /* 0x001064000800017f */
[----:B-1----:R-:W-:Y:S05]  /*130a0*/  @!P0 NANOSLEEP.SYNCS 0x989680 ;  /* 0x009896800000895d */ /* 0x002fea0003900000 */
[----:B------:R-:W1:Y:S02]  /*130b0*/  @!P0 SYNCS.PHASECHK.TRANS64 P0, [R2+URZ+0x60], R5 ;  /* 0x00006005020085a7 */ /* 0x000e64000800007f */
[----:B-1----:R-:W-:Y:S05]  /*130c0*/  @!P0 BRA `(.L_x_984) ;  /* 0xfffffffc00f08947 */ /* 0x002fea000383ffff */
[----:B------:R-:W-:Y:S05]  /*130d0*/  BRA `(.L_x_1044) ;  /* 0xffffffd800607947 */ /* 0x000fea000383ffff */
.L_x_989:
[----:B-1----:R1:W2:Y:S02]  /*130e0*/  SYNCS.PHASECHK.TRANS64.TRYWAIT P0, [R3+URZ+0x16840], R2 ;  /* 0x01684002030075a7 */ /* 0x0022a4000800017f */
[----:B--2---:R-:W-:Y:S05]  /*130f0*/  @!P0 NANOSLEEP.SYNCS 0x989680 ;  /* 0x009896800000895d */ /* 0x004fea0003900000 */
[----:B------:R-:W2:Y:S02]  /*13100*/  @!P0 SYNCS.PHASECHK.TRANS64 P0, [R3+URZ+0x16840], R2 ;  /* 0x01684002030085a7 */ /* 0x000ea4000800007f */
[----:B--2---:R-:W-:Y:S05]  /*13110*/  @!P0 BRA `(.L_x_989) ;  /* 0xfffffffc00f08947 */ /* 0x004fea000383ffff */
[----:B------:R-:W-:Y:S05]  /*13120*/  BRA `(.L_x_1045) ;  /* 0xffffffdc006c7947 */ /* 0x000fea000383ffff */
.L_x_991:
[----:B0-----:R0:W1:Y:S02]  /*13130*/  SYNCS.PHASECHK.TRANS64.TRYWAIT P1, [R3+URZ+0x60], R24 ;  /* 0x00006018030075a7 */ /* 0x001064000802017f */
[----:B-1----:R-:W-:Y:S05]  /*13140*/  @!P1 NANOSLEEP.SYNCS 0x989680 ;  /* 0x009896800000995d */ /* 0x002fea0003900000 */
[----:B------:R-:W1:Y:S02]  /*13150*/  @!P1 SYNCS.PHASECHK.TRANS64 P1, [R3+URZ+0x60], R24 ;  /* 0x00006018030095a7 */ /* 0x000e64000802007f */
[----:B-1----:R-:W-:Y:S05]  /*13160*/  @!P1 BRA `(.L_x_991) ;  /* 0xfffffffc00f09947 */ /* 0x002fea000383ffff */
[----:B------:R-:W-:Y:S05]  /*13170*/  BRA `(.L_x_1046) ;  /* 0xffffffdc00d07947 */ /* 0x000fea000383ffff */
.L_x_996:
[----:B-1----:R1:W2:Y:S02]  /*13180*/  SYNCS.PHASECHK.TRANS64.TRYWAIT P0, [R2+URZ+0x16840], R3 ;  /* 0x01684003020075a7 */ /* 0x0022a4000800017f */
[----:B--2---:R-:W-:Y:S05]  /*13190*/  @!P0 NANOSLEEP.SYNCS 0x989680 ;  /* 0x009896800000895d */ /* 0x004fea0003900000 */
[----:B------:R-:W2:Y:S02]  /*131a0*/  @!P0 SYNCS.PHASECHK.TRANS64 P0, [R2+URZ+0x16840], R3 ;  /* 0x01684003020085a7 */ /* 0x000ea4000800007f */
[----:B--2---:R-:W-:Y:S05]  /*131b0*/  @!P0 BRA `(.L_x_996) ;  /* 0xfffffffc00f08947 */ /* 0x004fea000383ffff */
[----:B------:R-:W-:Y:S05]  /*131c0*/  BRA `(.L_x_1047) ;  /* 0xffffffe000b07947 */ /* 0x000fea000383ffff */
.L_x_998:
[----:B0-----:R0:W1:Y:S02]  /*131d0*/  SYNCS.PHASECHK.TRANS64.TRYWAIT P1, [R2+URZ+0x60], R3 ;  /* 0x00006003020075a7 */ /* 0x001064000802017f */
[----:B-1----:R-:W-:Y:S05]  /*131e0*/  @!P1 NANOSLEEP.SYNCS 0x989680 ;  /* 0x009896800000995d */ /* 0x002fea0003900000 */
[----:B------:R-:W1:Y:S02]  /*131f0*/  @!P1 SYNCS.PHASECHK.TRANS64 P1, [R2+URZ+0x60], R3 ;  /* 0x00006003020095a7 */ /* 0x000e64000802007f */
[----:B-1----:R-:W-:Y:S05]  /*13200*/  @!P1 BRA `(.L_x_998) ;  /* 0xfffffffc00f09947 */ /* 0x002fea000383ffff */
[----:B------:R-:W-:Y:S05]  /*13210*/  BRA `(.L_x_1048) ;  /* 0xffffffe400187947 */ /* 0x000fea000383ffff */
.L_x_1005:
[----:B0-----:R0:W1:Y:S02]  /*13220*/  SYNCS.PHASECHK.TRANS64.TRYWAIT P0, [R3+URZ+0x16860], R2 ;  /* 0x01686002030075a7 */ /* 0x001064000800017f */
[----:B-1----:R-:W-:Y:S05]  /*13230*/  @!P0 NANOSLEEP.SYNCS 0x989680 ;  /* 0x009896800000895d */ /* 0x002fea0003900000 */
[----:B------:R-:W1:Y:S02]  /*13240*/  @!P0 SYNCS.PHASECHK.TRANS64 P0, [R3+URZ+0x16860], R2 ;  /* 0x01686002030085a7 */ /* 0x000e64000800007f */
[----:B-1----:R-:W-:Y:S05]  /*13250*/  @!P0 BRA `(.L_x_1005) ;  /* 0xfffffffc00f08947 */ /* 0x002fea000383ffff */
[----:B------:R-:W-:Y:S05]  /*13260*/  BRA `(.L_x_1049) ;  /* 0xffffffe400d47947 */ /* 0x000fea000383ffff */
.L_x_1007:
[----:B------:R-:W-:Y:S01]  /*13270*/  BSSY B0, `(.L_x_1050) ;  /* 0x0000008000007945 */ /* 0x000fe20003800000 */
[----:B------:R-:W-:Y:S02]  /*13280*/  IMAD.MOV.U32 R13, RZ, RZ, R16 ;  /* 0x000000ffff0d7224 */ /* 0x000fe400078e0010 */
[----:B------:R-:W-:Y:S02]  /*13290*/  IMAD.MOV.U32 R12, RZ, RZ, RZ ;  /* 0x000000ffff0c7224 */ /* 0x000fe400078e00ff */
[----:B------:R-:W-:Y:S02]  /*132a0*/  IMAD.MOV.U32 R11, RZ, RZ, 0x1f ;  /* 0x0000001fff0b7424 */ /* 0x000fe400078e00ff */
[----:B------:R-:W-:-:S07]  /*132b0*/  IMAD.MOV.U32 R15, RZ, RZ, -0x1 ;  /* 0xffffffffff0f7424 */ /* 0x000fce00078e00ff */
[----:B------:R-:W-:Y:S05]  /*132c0*/  WARPSYNC.COLLECTIVE R15, `(.L_x_1051) ;  /* 0x000000000f087348 */ /* 0x000fea0003c00000 */
[----:B------:R0:W1:Y:S02]  /*132d0*/  SHFL.IDX P6, R14, R13, R12, R11 ;  /* 0x0000000c0d0e7389 */ /* 0x00006400000c000b */
[----:B01----:R-:W-:Y:S01]  /*132e0*/  ENDCOLLECTIVE ;  /* 0x000000000000791b */ /* 0x003fe20003800000 */
.L_x_1051:
[----:B------:R-:W-:Y:S05]  /*132f0*/  BSYNC B0 ;  /* 0x0000000000007941 */ /* 0x000fea0003800000 */
.L_x_1050:
        /* <DEDUP_REMOVED lines=8> */
.L_x_1052:
[----:B------:R-:W-:Y:S01]  /*13380*/  IMAD.MOV.U32 R4, RZ, RZ, R14 ;  /* 0x000000ffff047224 */ /* 0x000fe200078e000e */
[----:B------:R-:W-:Y:S06]  /*13390*/  BRA `(.L_x_1053) ;  /* 0xffffffe8001c7947 */ /* 0x000fec000383ffff */
.L_x_1010:
[----:B------:R-:W-:Y:S01]  /*133a0*/  BSSY B0, `(.L_x_1054) ;  /* 0x0000008000007945 */ /* 0x000fe20003800000 */
[----:B-----5:R-:W-:Y:S02]  /*133b0*/  IMAD.MOV.U32 R13, RZ, RZ, R2 ;  /* 0x000000ffff0d7224 */ /* 0x020fe400078e0002 */
[----:B------:R-:W-:Y:S02]  /*133c0*/  IMAD.MOV.U32 R12, RZ, RZ, 0x1 ;  /* 0x00000001ff0c7424 */ /* 0x000fe400078e00ff */
[----:B------:R-:W-:Y:S02]  /*133d0*/  IMAD.MOV.U32 R11, RZ, RZ, RZ ;  /* 0x000000ffff0b7224 */ /* 0x000fe400078e00ff */
[----:B------:R-:W-:-:S07]  /*133e0*/  IMAD.MOV.U32 R15, RZ, RZ, -0x1 ;  /* 0xffffffffff0f7424 */ /* 0x000fce00078e00ff */
[----:B0123--:R-:W-:Y:S05]  /*133f0*/  WARPSYNC.COLLECTIVE R15, `(.L_x_1055) ;  /* 0x000000000f087348 */ /* 0x00ffea0003c00000 */
[----:B------:R4:W0:Y:S02]  /*13400*/  SHFL.UP P6, R14, R13, R12, R11 ;  /* 0x0400000c0d0e7389 */ /* 0x00082400000c000b */
[----:B01234-:R-:W-:Y:S01]  /*13410*/  ENDCOLLECTIVE ;  /* 0x000000000000791b */ /* 0x01ffe20003800000 */
.L_x_1055:
[----:B------:R-:W-:Y:S05]  /*13420*/  BSYNC B0 ;  /* 0x0000000000007941 */ /* 0x000fea0003800000 */
.L_x_1054:
        /* <DEDUP_REMOVED lines=10> */
.L_x_1056:
        /* <DEDUP_REMOVED lines=8> */
.L_x_1057:
        /* <DEDUP_REMOVED lines=8> */
.L_x_1058:
        /* <DEDUP_REMOVED lines=8> */
.L_x_1059:
        /* <DEDUP_REMOVED lines=8> */
.L_x_1060:
[----:B------:R-:W-:Y:S05]  /*136d0*/  BRA `(.L_x_1061) ;  /* 0xffffffe400d87947 */ /* 0x000fea000383ffff */
.L_x_1015:
[----:B------:R-:W-:Y:S01]  /*136e0*/  BSSY B0, `(.L_x_1062) ;  /* 0x0000008000007945 */ /* 0x000fe20003800000 */
[----:B-----5:R-:W-:Y:S02]  /*136f0*/  IMAD.MOV.U32 R13, RZ, RZ, R2 ;  /* 0x000000ffff0d7224 */ /* 0x020fe400078e0002 */
[----:B------:R-:W-:Y:S02]  /*13700*/  IMAD.MOV.U32 R12, RZ, RZ, 0x1 ;  /* 0x00000001ff0c7424 */ /* 0x000fe400078e00ff */
[----:B------:R-:W-:Y:S02]  /*13710*/  IMAD.MOV.U32 R11, RZ, RZ, RZ ;  /* 0x000000ffff0b7224 */ /* 0x000fe400078e00ff */
[----:B------:R-:W-:-:S07]  /*13720*/  IMAD.MOV.U32 R15, RZ, RZ, -0x1 ;  /* 0xffffffffff0f7424 */ /* 0x000fce00078e00ff */
[----:B01-3--:R-:W-:Y:S05]  /*13730*/  WARPSYNC.COLLECTIVE R15, `(.L_x_1063) ;  /* 0x000000000f087348 */ /* 0x00bfea0003c00000 */
[----:B------:R2:W4:Y:S02]  /*13740*/  SHFL.UP P6, R14, R13, R12, R11 ;  /* 0x0400000c0d0e7389 */ /* 0x00052400000c000b */
[----:B01234-:R-:W-:Y:S01]  /*13750*/  ENDCOLLECTIVE ;  /* 0x000000000000791b */ /* 0x01ffe20003800000 */
.L_x_1063:
[----:B------:R-:W-:Y:S05]  /*13760*/  BSYNC B0 ;  /* 0x0000000000007941 */ /* 0x000fea0003800000 */
.L_x_1062:
        /* <DEDUP_REMOVED lines=10> */
.L_x_1064:
        /* <DEDUP_REMOVED lines=8> */
.L_x_1065:
        /* <DEDUP_REMOVED lines=8> */
.L_x_1066:
        /* <DEDUP_REMOVED lines=8> */
.L_x_1067:
        /* <DEDUP_REMOVED lines=8> */
.L_x_1068:
[----:B------:R-:W-:Y:S05]  /*13a10*/  BRA `(.L_x_1069) ;  /* 0xffffffe400b47947 */ /* 0x000fea000383ffff */
.L_x_1017:
[----:B------:R-:W-:Y:S01]  /*13a20*/  BSSY B0, `(.L_x_1070) ;  /* 0x0000006000007945 */ /* 0x000fe20003800000 */
[----:B------:R-:W-:Y:S01]  /*13a30*/  PLOP3.LUT P6, PT, P6, PT, PT, 0x8, 0x0 ;  /* 0x000000000000781c */ /* 0x000fe200037ce170 */
[----:B------:R-:W-:-:S12]  /*13a40*/  IMAD.MOV.U32 R15, RZ, RZ, -0x1 ;  /* 0xffffffffff0f7424 */ /* 0x000fd800078e00ff */
[----:B01-3--:R-:W-:Y:S05]  /*13a50*/  WARPSYNC.COLLECTIVE R15, `(.L_x_1071) ;  /* 0x000000000f087348 */ /* 0x00bfea0003c00000 */
[----:B------:R-:W-:Y:S01]  /*13a60*/  VOTE.ANY R14, PT, P6 ;  /* 0x00000000000e7806 */ /* 0x000fe200030e0100 */
[----:B01-3--:R-:W-:Y:S06]  /*13a70*/  ENDCOLLECTIVE ;  /* 0x000000000000791b */ /* 0x00bfec0003800000 */
.L_x_1071:
[----:B------:R-:W-:Y:S05]  /*13a80*/  BSYNC B0 ;  /* 0x0000000000007941 */ /* 0x000fea0003800000 */
.L_x_1070:
        /* <DEDUP_REMOVED lines=9> */
.L_x_1072:
[----:B------:R-:W-:Y:S01]  /*13b20*/  IMAD.MOV.U32 R17, RZ, RZ, R14 ;  /* 0x000000ffff117224 */ /* 0x000fe200078e000e */
[----:B------:R-:W-:Y:S06]  /*13b30*/  BRA `(.L_x_1073) ;  /* 0xffffffe400a47947 */ /* 0x000fec000383ffff */
.L_x_1019:
[----:B------:R-:W-:Y:S01]  /*13b40*/  BSSY B0, `(.L_x_1074) ;  /* 0x0000007000007945 */ /* 0x000fe20003800000 */
[----:B------:R-:W-:Y:S02]  /*13b50*/  IMAD.MOV.U32 R13, RZ, RZ, R8 ;  /* 0x000000ffff0d7224 */ /* 0x000fe400078e0008 */
[----:B------:R-:W-:Y:S02]  /*13b60*/  IMAD.MOV.U32 R11, RZ, RZ, 0x1f ;  /* 0x0000001fff0b7424 */ /* 0x000fe400078e00ff */
[----:B------:R-:W-:-:S07]  /*13b70*/  IMAD.MOV.U32 R15, RZ, RZ, -0x1 ;  /* 0xffffffffff0f7424 */ /* 0x000fce00078e00ff */
[----:B01234-:R-:W-:Y:S05]  /*13b80*/  WARPSYNC.COLLECTIVE R15, `(.L_x_1075) ;  /* 0x000000000f087348 */ /* 0x01ffea0003c00000 */
[----:B------:R0:W0:Y:S02]  /*13b90*/  SHFL.IDX P6, R14, R13, R12, R11 ;  /* 0x0000000c0d0e7389 */ /* 0x00002400000c000b */
[----:B01234-:R-:W-:Y:S01]  /*13ba0*/  ENDCOLLECTIVE ;  /* 0x000000000000791b */ /* 0x01ffe20003800000 */
.L_x_1075:
[----:B------:R-:W-:Y:S05]  /*13bb0*/  BSYNC B0 ;  /* 0x0000000000007941 */ /* 0x000fea0003800000 */
.L_x_1074:
[----:B------:R-:W-:Y:S05]  /*13bc0*/  BRA `(.L_x_1018) ;  /* 0xffffffe4009c7947 */ /* 0x000fea000383ffff */
.L_x_1023:
[----:B0-----:R0:W1:Y:S02]  /*13bd0*/  SYNCS.PHASECHK.TRANS64.TRYWAIT P0, [R9+URZ+0x16820], R0 ;  /* 0x01682000090075a7 */ /* 0x001064000800017f */
[----:B-1----:R-:W-:Y:S05]  /*13be0*/  @!P0 NANOSLEEP.SYNCS 0x989680 ;  /* 0x009896800000895d */ /* 0x002fea0003900000 */
[----:B------:R-:W1:Y:S02]  /*13bf0*/  @!P0 SYNCS.PHASECHK.TRANS64 P0, [R9+URZ+0x16820], R0 ;  /* 0x01682000090085a7 */ /* 0x000e64000800007f */
[----:B-1----:R-:W-:Y:S05]  /*13c00*/  @!P0 BRA `(.L_x_1023) ;  /* 0xfffffffc00f08947 */ /* 0x002fea000383ffff */
[----:B------:R-:W-:Y:S05]  /*13c10*/  BRA `(.L_x_1076) ;  /* 0xffffffec00007947 */ /* 0x000fea000383ffff */
.L_x_1024:
        /* <DEDUP_REMOVED lines=8> */
[----:B0--3--:R-:W-:Y:S05]  /*13ca0*/  WARPSYNC.COLLECTIVE R15, `(.L_x_1078) ;  /* 0x000000000f087348 */ /* 0x009fea0003c00000 */
[----:B------:R1:W2:Y:S02]  /*13cb0*/  SHFL.IDX P6, R14, R13, R12, R11 ;  /* 0x0000000c0d0e7389 */ /* 0x0002a400000c000b */
[----:B0123--:R-:W-:Y:S01]  /*13cc0*/  ENDCOLLECTIVE ;  /* 0x000000000000791b */ /* 0x00ffe20003800000 */
.L_x_1078:
[----:B------:R-:W-:Y:S05]  /*13cd0*/  BSYNC B0 ;  /* 0x0000000000007941 */ /* 0x000fea0003800000 */
.L_x_1077:
[----:B------:R-:W-:Y:S05]  /*13ce0*/  BRA `(.L_x_1079) ;  /* 0xffffffe800e87947 */ /* 0x000fea000383ffff */
.L_x_1027:
[----:B------:R-:W-:Y:S01]  /*13cf0*/  BSSY B1, `(.L_x_1080) ;  /* 0x0000006000017945 */ /* 0x000fe20003800000 */
[----:B------:R-:W-:-:S07]  /*13d00*/  IMAD.MOV.U32 R15, RZ, RZ, -0x1 ;  /* 0xffffffffff0f7424 */ /* 0x000fce00078e00ff */
[----:B0--3--:R-:W-:Y:S05]  /*13d10*/  WARPSYNC.COLLECTIVE R15, `(.L_x_1081) ;  /* 0x000000000f0c7348 */ /* 0x009fea0003c00000 */
[----:B------:R-:W-:Y:S02]  /*13d20*/  ELECT P6, UR62, PT ;  /* 0x00000000003e782f */ /* 0x000fe400038c0000 */
[----:B------:R-:W-:Y:S01]  /*13d30*/  MOV R14, UR62 ;  /* 0x0000003e000e7c02 */ /* 0x000fe20008000f00 */
[----:B0--3--:R-:W-:Y:S10]  /*13d40*/  ENDCOLLECTIVE ;  /* 0x000000000000791b */ /* 0x009ff40003800000 */
.L_x_1081:
[----:B------:R-:W-:Y:S05]  /*13d50*/  BSYNC B1 ;  /* 0x0000000000017941 */ /* 0x000fea0003800000 */
.L_x_1080:
[----:B------:R-:W-:Y:S05]  /*13d60*/  BRA `(.L_x_1082) ;  /* 0xffffffe800e07947 */ /* 0x000fea000383ffff */
.L_x_1029:
[----:B0-----:R0:W1:Y:S02]  /*13d70*/  SYNCS.PHASECHK.TRANS64.TRYWAIT P0, [R7+URZ], R2 ;  /* 0x00000002070075a7 */ /* 0x001064000800017f */
[----:B-1----:R-:W-:Y:S05]  /*13d80*/  @!P0 NANOSLEEP.SYNCS 0x989680 ;  /* 0x009896800000895d */ /* 0x002fea0003900000 */
[----:B------:R-:W1:Y:S02]  /*13d90*/  @!P0 SYNCS.PHASECHK.TRANS64 P0, [R7+URZ], R2 ;  /* 0x00000002070085a7 */ /* 0x000e64000800007f */
[----:B-1----:R-:W-:Y:S05]  /*13da0*/  @!P0 BRA `(.L_x_1029) ;  /* 0xfffffffc00f08947 */ /* 0x002fea000383ffff */
[----:B------:R-:W-:Y:S05]  /*13db0*/  BRA `(.L_x_1083) ;  /* 0xffffffec00147947 */ /* 0x000fea000383ffff */
.L_x_1030:
[----:B-1----:R1:W2:Y:S02]  /*13dc0*/  SYNCS.PHASECHK.TRANS64.TRYWAIT P0, [R3+URZ], R0 ;  /* 0x00000000030075a7 */ /* 0x0022a4000800017f */
[----:B--2---:R-:W-:Y:S05]  /*13dd0*/  @!P0 NANOSLEEP.SYNCS 0x989680 ;  /* 0x009896800000895d */ /* 0x004fea0003900000 */
[----:B------:R-:W2:Y:S02]  /*13de0*/  @!P0 SYNCS.PHASECHK.TRANS64 P0, [R3+URZ], R0 ;  /* 0x00000000030085a7 */ /* 0x000ea4000800007f */
[----:B--2---:R-:W-:Y:S05]  /*13df0*/  @!P0 BRA `(.L_x_1030) ;  /* 0xfffffffc00f08947 */ /* 0x004fea000383ffff */
[----:B------:R-:W-:Y:S05]  /*13e00*/  BRA `(.L_x_1084) ;  /* 0xffffffec00087947 */ /* 0x000fea000383ffff */
.L_x_1032:
[----:B-1----:R1:W2:Y:S02]  /*13e10*/  SYNCS.PHASECHK.TRANS64.TRYWAIT P0, [R5+URZ], R2 ;  /* 0x00000002050075a7 */ /* 0x0022a4000800017f */
[----:B--2---:R-:W-:Y:S05]  /*13e20*/  @!P0 NANOSLEEP.SYNCS 0x989680 ;  /* 0x009896800000895d */ /* 0x004fea0003900000 */
[----:B------:R-:W2:Y:S02]  /*13e30*/  @!P0 SYNCS.PHASECHK.TRANS64 P0, [R5+URZ], R2 ;  /* 0x00000002050085a7 */ /* 0x000ea4000800007f */
[----:B--2---:R-:W-:Y:S05]  /*13e40*/  @!P0 BRA `(.L_x_1032) ;  /* 0xfffffffc00f08947 */ /* 0x004fea000383ffff */
[----:B------:R-:W-:Y:S05]  /*13e50*/  BRA `(.L_x_1085) ;  /* 0xffffffec000c7947 */ /* 0x000fea000383ffff */
.L_x_1086:
        /* <DEDUP_REMOVED lines=10> */
.L_x_2280:


//--------------------- .text._ZN7cutlass13device_kernelIN5flash11enable_sm90INS1_16FlashAttnFwdSm90INS1_25CollectiveMainloopFwdSm90ILi2EN4cute5tupleIJNS5_1CILi1EEES8_S8_EEENS6_IJNS7_ILi192EEENS7_ILi128EEENS7_ILi64EEEEEELi64ENS_6half_tEfNS_4arch4Sm90ELb0ELb1ELb0ELb1ELb0ELb1ELb0ELb1ELb1ELb0ELb0ELb0EEENS1_21CollectiveEpilogueFwdINS6_IJSA_SC_SB_EEES9_SE_SG_Li384ELb1ELb0ELb0ELb0EEENS1_36VarlenDynamicPersistentTileSchedulerILi192ELi128ELi384ELi32ELb0ELb0ELb1ELb1ELb0ELb1EEEEEEEEEvNT_6ParamsE --------------------------
	.section	.text._ZN7cutlass13device_kernelIN5flash11enable_sm90INS1_16FlashAttnFwdSm90INS1_25CollectiveMainloopFwdSm90ILi2EN4cute5tupleIJNS5_1CILi1EEES8_S8_EEENS6_IJNS7_ILi192EEENS7_ILi128EEENS7_ILi64EEEEEELi64ENS_6half_tEfNS_4arch4Sm90ELb0ELb1ELb0ELb1ELb0ELb1ELb0ELb1ELb1ELb0ELb0ELb0EEENS1_21CollectiveEpilogueFwdINS6_IJSA_SC_SB_EEES9_SE_SG_Li384ELb1ELb0ELb0ELb0EEENS1_36VarlenDynamicPersistentTileSchedulerILi192ELi128ELi384ELi32ELb0ELb0ELb1ELb1ELb0ELb1EEEEEEEEEvNT_6ParamsE,"ax",@progbits
	.align	128
.text._ZN7cutlass13device_kernelIN5flash11enable_sm90INS1_16FlashAttnFwdSm90INS1_25CollectiveMainloopFwdSm90ILi2EN4cute5tupleIJNS5_1CILi1EEES8_S8_EEENS6_IJNS7_ILi192EEENS7_ILi128EEENS7_ILi64EEEEEELi64ENS_6half_tEfNS_4arch4Sm90ELb0ELb1ELb0ELb1ELb0ELb1ELb0ELb1ELb1ELb0ELb0ELb0EEENS1_21CollectiveEpilogueFwdINS6_IJSA_SC_SB_EEES9_SE_SG_Li384ELb1ELb0ELb0ELb0EEENS1_36VarlenDynamicPersistentTileSchedulerILi192ELi128ELi384ELi32ELb0ELb0ELb1ELb1ELb0ELb1EEEEEEEEEvNT_6ParamsE:
        .type           _ZN7cutlass13device_kernelIN5flash11enable_sm90INS1_16FlashAttnFwdSm90INS1_25CollectiveMainloopFwdSm90ILi2EN4cute5tupleIJNS5_1CILi1EEES8_S8_EEENS6_IJNS7_ILi192EEENS7_ILi128EEENS7_ILi64EEEEEELi64ENS_6half_tEfNS_4arch4Sm90ELb0ELb1ELb0ELb1ELb0ELb1ELb0ELb1ELb1ELb0ELb0ELb0EEENS1_21CollectiveEpilogueFwdINS6_IJSA_SC_SB_EEES9_SE_SG_Li384ELb1ELb0ELb0ELb0EEENS1_36VarlenDynamicPersistentTileSchedulerILi192ELi128ELi384ELi32ELb0ELb0ELb1ELb1ELb0ELb1EEEEEEEEEvNT_6ParamsE,@function
        .size           _ZN7cutlass13device_kernelIN5flash11enable_sm90INS1_16FlashAttnFwdSm90INS1_25CollectiveMainloopFwdSm90ILi2EN4cute5tupleIJNS5_1CILi1EEES8_S8_EEENS6_IJNS7_ILi192EEENS7_ILi128EEENS7_ILi64EEEEEELi64ENS_6half_tEfNS_4arch4Sm90ELb0ELb1ELb0ELb1ELb0ELb1ELb0ELb1ELb1ELb0ELb0ELb0EEENS1_21CollectiveEpilogueFwdINS6_IJSA_SC_SB_EEES9_SE_SG_Li384ELb1ELb0ELb0ELb0EEENS1_36VarlenDynamicPersistentTileSchedulerILi192ELi128ELi384ELi32ELb0ELb0ELb1ELb1ELb0ELb1EEEEEEEEEvNT_6ParamsE,(.L_x_2281 - _ZN7cutlass13device_kernelIN5flash11enable_sm90INS1_16FlashAttnFwdSm90INS1_25CollectiveMainloopFwdSm90ILi2EN4cute5tupleIJNS5_1CILi1EEES8_S8_EEENS6_IJNS7_ILi192EEENS7_ILi128EEENS7_ILi64EEEEEELi64ENS_6half_tEfNS_4arch4Sm90ELb0ELb1ELb0ELb1ELb0ELb1ELb0ELb1ELb1ELb0ELb0ELb0EEENS1_21CollectiveEpilogueFwdINS6_IJSA_SC_SB_EEES9_SE_SG_Li384ELb1ELb0ELb0ELb0EEENS1_36VarlenDynamicPersistentTileSchedulerILi192ELi128ELi384ELi32ELb0ELb0ELb1ELb1ELb0ELb1EEEEEEEEEvNT_6ParamsE)
        .other          _ZN7cutlass13device_kernelIN5flash11enable_sm90INS1_16FlashAttnFwdSm90INS1_25CollectiveMainloopFwdSm90ILi2EN4cute5tupleIJNS5_1CILi1EEES8_S8_EEENS6_IJNS7_ILi192EEENS7_ILi128EEENS7_ILi64EEEEEELi64ENS_6half_tEfNS_4arch4Sm90ELb0ELb1ELb0ELb1ELb0ELb1ELb0ELb1ELb1ELb0ELb0ELb0EEENS1_21CollectiveEpilogueFwdINS6_IJSA_SC_SB_EEES9_SE_SG_Li384ELb1ELb0ELb0ELb0EEENS1_36VarlenDynamicPersistentTileSchedulerILi192ELi128ELi384ELi32ELb0ELb0ELb1ELb1ELb0ELb1EEEEEEEEEvNT_6ParamsE,@"STO_CUDA_ENTRY STV_DEFAULT"
_ZN7cutlass13device_kernelIN5flash11enable_sm90INS1_16FlashAttnFwdSm90INS1_25CollectiveMainloopFwdSm90ILi2EN4cute5tupleIJNS5_1CILi1EEES8_S8_EEENS6_IJNS7_ILi192EEENS7_ILi128EEENS7_ILi64EEEEEELi64ENS_6half_tEfNS_4arch4Sm90ELb0ELb1ELb0ELb1ELb0ELb1ELb0ELb1ELb1ELb0ELb0ELb0EEENS1_21CollectiveEpilogueFwdINS6_IJSA_SC_SB_EEES9_SE_SG_Li384ELb1ELb0ELb0ELb0EEENS1_36VarlenDynamicPersistentTileSchedulerILi192ELi128ELi384ELi32ELb0ELb0ELb1ELb1ELb0ELb1EEEEEEEEEvNT_6ParamsE:
        /* <DEDUP_REMOVED lines=27> */
.L_x_1088:
[----:B------:R-:W-:Y:S05]  /*01b0*/  BSYNC B0 ;  /* 0x0000000000007941 */ /* 0x000fea0003800000 */
.L_x_1087:
        /* <DEDUP_REMOVED lines=41> */
.L_x_1089:
        /* <DEDUP_REMOVED lines=22> */
.L_x_1090:
        /* <DEDUP_REMOVED lines=18> */
.L_x_1091:
        /* <DEDUP_REMOVED lines=22> */
.L_x_1092:
        /* <DEDUP_REMOVED lines=22> */
.L_x_1093:
[----:B------:R-:W-:Y:S01]  /*0990*/  PLOP3.LUT P0, PT, PT, PT, UP0, 0x80, 0x0 ;  /* 0x000000000000781c */ /* 0x000fe20003f0f008 */
[----:B------:R-:W-:Y:S01]  /*09a0*/  UMOV UR36, 0x1 ;  /* 0x0000000100247882 */ /* 0x000fe20000000000 */
[----:B------:R-:W-:Y:S01]  /*09b0*/  NOP ;  /* 0x0000000000007918 */ /* 0x000fe20000000000 */
[----:B------:R-:W-:Y:S01]  /*09c0*/  USEL UR36, UR36, 0x2, !UP0 ;  /* 0x0000000224247887 */ /* 0x000fe2000c000000 */
[----:B------:R-:W-:Y:S01]  /*09d0*/  BSSY B7, `(.L_x_1094) ;  /* 0x0001b2d000077945 */ /* 0x000fe20003800000 */
[----:B------:R-:W-:Y:S01]  /*09e0*/  ULDC.64 UR38, c[0x0][0x208] ;  /* 0x0000820000267ab9 */ /* 0x000fe20000000a00 */
[----:B012-4-:R-:W-:Y:S07]  /*09f0*/  BAR.SYNC.DEFER_BLOCKING 0x0 ;  /* 0x0000000000007b1d */ /* 0x017fee0000010000 */
[----:B------:R-:W-:Y:S05]  /*0a00*/  @!P0 BRA `(.L_x_1095) ;  /* 0x0000015c00648947 */ /* 0x000fea0003800000 */
.L_x_1096:
[----:B------:R-:W-:-:S08]  /*0a10*/  NOP ;  /* 0x0000000000007918 */ /* 0x000fd00000000000 */
[----:B------:R-:W0:Y:S02]  /*0a20*/  USETMAXREG.TRY_ALLOC.CTAPOOL UP0, 0xa0 ;  /* 0x000000a0000079c8 */ /* 0x000e240008000600 */
[----:B0-----:R-:W-:-:S13]  /*0a30*/  PLOP3.LUT P0, PT, PT, PT, UP0, 0x80, 0x0 ;  /* 0x000000000000781c */ /* 0x001fda0003f0f008 */
[----:B------:R-:W-:Y:S05]  /*0a40*/  @!P0 BRA `(.L_x_1096) ;  /* 0xfffffffc00f08947 */ /* 0x000fea000383ffff */
[----:B------:R-:W0:Y:S01]  /*0a50*/  S2R R0, SR_TID.X ;  /* 0x0000000000007919 */ /* 0x000e220000002100 */
[----:B------:R-:W1:Y:S01]  /*0a60*/  S2UR UR5, SR_CgaCtaId ;  /* 0x00000000000579c3 */ /* 0x000e620000008800 */
[----:B------:R-:W-:Y:S01]  /*0a70*/  UMOV UR4, 0x400 ;  /* 0x0000040000047882 */ /* 0x000fe20000000000 */
[----:B------:R-:W-:-:S06]  /*0a80*/  LOP3.LUT R22, R22, 0xefffffff, RZ, 0xc0, !PT ;  /* 0xefffffff16167812 */ /* 0x000fcc00078ec0ff */
[----:B------:R-:W-:Y:S06]  /*0a90*/  BAR.ARV 0x8, 0x1a0 ;  /* 0x0206800000007b1d */ /* 0x000fec0000002000 */
[----:B-1----:R-:W-:-:S06]  /*0aa0*/  ULEA UR4, UR5, UR4, 0x18 ;  /* 0x0000000405047291 */ /* 0x002fcc000f8ec03f */
[----:B------:R-:W-:Y:S01]  /*0ab0*/  IMAD.U32 R2, RZ, RZ, UR4 ;  /* 0x00000004ff027e24 */ /* 0x000fe2000f8e00ff */
[----:B0-----:R-:W-:Y:S01]  /*0ac0*/  SHF.R.U32.HI R0, RZ, 0x7, R0 ;  /* 0x00000007ff007819 */ /* 0x001fe20000011600 */
[----:B------:R-:W-:-:S03]  /*0ad0*/  ULDC UR4, c[0x0][0xc14] ;  /* 0x0003050000047ab9 */ /* 0x000fc60000000800 */
[----:B------:R-:W-:-:S13]  /*0ae0*/  ISETP.NE.AND P0, PT, R0, 0x1, PT ;  /* 0x000000010000780c */ /* 0x000fda0003f05270 */
[----:B------:R-:W-:Y:S01]  /*0af0*/  @P0 LOP3.LUT R22, R22, 0x10000000, RZ, 0xfc, !PT ;  /* 0x1000000016160812 */ /* 0x000fe200078efcff */
[----:B------:R-:W-:Y:S08]  /*0b00*/  @!P0 BAR.ARV 0x9, 0x100 ;  /* 0x0244000000008b1d */ /* 0x000ff00000002000 */
[----:B------:R-:W-:Y:S06]  /*0b10*/  BAR.SYNC.DEFER_BLOCKING 0x5, 0x1a0 ;  /* 0x0146800000007b1d */ /* 0x000fec0000010000 */
[----:B------:R-:W0:Y:S02]  /*0b20*/  LDS.128 R12, [R2+0x168d0] ;  /* 0x0168d000020c7984 */ /* 0x000e240000000c00 */
[----:B------:R-:W-:Y:S06]  /*0b30*/  BAR.ARV 0x4, 0x1a0 ;  /* 0x0106800000007b1d */ /* 0x000fec0000002000 */
[----:B0-----:R-:W-:-:S13]  /*0b40*/  ISETP.GE.AND P0, PT, R15, UR4, PT ;  /* 0x000000040f007c0c */ /* 0x001fda000bf06270 */
[----:B------:R-:W-:Y:S05]  /*0b50*/  @P0 BRA `(.L_x_1097) ;  /* 0x000001b000500947 */ /* 0x000fea0003800000 */
[----:B------:R-:W0:Y:S01]  /*0b60*/  S2R R0, SR_TID.X ;  /* 0x0000000000007919 */ /* 0x000e220000002100 */
[----:B------:R-:W-:Y:S01]  /*0b70*/  CS2R R18, SRZ ;  /* 0x0000000000127805 */ /* 0x000fe2000001ff00 */
[----:B------:R-:W-:Y:S01]  /*0b80*/  IMAD.MOV.U32 R16, RZ, RZ, RZ ;  /* 0x000000ffff107224 */ /* 0x000fe200078e00ff */
[----:B------:R-:W-:Y:S01]  /*0b90*/  ULOP3.LUT UR37, UR36, 0x1, URZ, 0xfc, !UPT ;  /* 0x0000000124257892 */ /* 0x000fe2000f8efc3f */
[----:B------:R1:W-:Y:S01]  /*0ba0*/  STL [R1+0x4], R13 ;  /* 0x0000040d01007387 */ /* 0x0003e20000100800 */
[----:B0-----:R-:W-:-:S05]  /*0bb0*/  VIADD R10, R0, 0xffffff80 ;  /* 0xffffff80000a7836 */ /* 0x001fca0000000000 */
[----:B------:R-:W-:-:S04]  /*0bc0*/  SHF.R.S32.HI R0, RZ, 0x1f, R10 ;  /* 0x0000001fff007819 */ /* 0x000fc8000001140a */
[CC--:B------:R-:W-:Y:S02]  /*0bd0*/  LEA.HI R4, R0.reuse, R10.reuse, RZ, 0x2 ;  /* 0x0000000a00047211 */ /* 0x0c0fe400078f10ff */
[-C--:B------:R-:W-:Y:S02]  /*0be0*/  LEA.HI R3, R0, R10.reuse, RZ, 0x7 ;  /* 0x0000000a00037211 */ /* 0x080fe400078f38ff */
[--C-:B------:R-:W-:Y:S02]  /*0bf0*/  SHF.R.S32.HI R17, RZ, 0x2, R4.reuse ;  /* 0x00000002ff117819 */ /* 0x100fe40000011404 */
[----:B------:R-:W-:Y:S02]  /*0c00*/  LOP3.LUT R5, R3, 0xffffff80, RZ, 0xc0, !PT ;  /* 0xffffff8003057812 */ /* 0x000fe400078ec0ff */
[----:B------:R-:W-:Y:S01]  /*0c10*/  LOP3.LUT R3, R4, 0xfffffffc, RZ, 0xc0, !PT ;  /* 0xfffffffc04037812 */ /* 0x000fe200078ec0ff */
[----:B------:R-:W-:Y:S01]  /*0c20*/  VIADD R9, R17, 0x60 ;  /* 0x0000006011097836 */ /* 0x000fe20000000000 */
[----:B------:R-:W-:Y:S01]  /*0c30*/  SHF.R.S32.HI R4, RZ, 0x1f, R4 ;  /* 0x0000001fff047819 */ /* 0x000fe20000011404 */
[----:B------:R-:W-:Y:S01]  /*0c40*/  IMAD.IADD R5, R10, 0x1, -R5 ;  /* 0x000000010a057824 */ /* 0x000fe200078e0a05 */
[----:B------:R-:W-:Y:S01]  /*0c50*/  LEA.HI R0, R0, R10, RZ, 0x5 ;  /* 0x0000000a00007211 */ /* 0x000fe200078f28ff */
[----:B------:R-:W-:Y:S01]  /*0c60*/  IMAD.SHL.U32 R7, R9, 0x40, RZ ;  /* 0x0000004009077824 */ /* 0x000fe200078e00ff */
[----:B------:R-:W-:Y:S01]  /*0c70*/  SHF.R.S32.HI R8, RZ, 0x1f, R9 ;  /* 0x0000001fff087819 */ /* 0x000fe20000011409 */
[----:B------:R-:W-:Y:S01]  /*0c80*/  IMAD.IADD R11, R10, 0x1, -R3 ;  /* 0x000000010a0b7824 */ /* 0x000fe200078e0a03 */
[----:B------:R-:W-:-:S02]  /*0c90*/  SHF.R.S32.HI R6, RZ, 0x1f, R5 ;  /* 0x0000001fff067819 */ /* 0x000fc40000011405 */
[----:B------:R-:W-:Y:S01]  /*0ca0*/  LEA.HI R9, R8, R9, RZ, 0x3 ;  /* 0x0000000908097211 */ /* 0x000fe200078f18ff */
[----:B------:R-:W-:Y:S01]  /*0cb0*/  IMAD.SHL.U32 R3, R11, 0x8, RZ ;  /* 0x000000080b037824 */ /* 0x000fe200078e00ff */
[----:B------:R-:W-:Y:S02]  /*0cc0*/  LOP3.LUT R8, R7, 0x1c0, RZ, 0xc0, !PT ;  /* 0x000001c007087812 */ /* 0x000fe400078ec0ff */
[----:B------:R-:W-:Y:S01]  /*0cd0*/  LEA.HI R6, R6, R5, RZ, 0x2 ;  /* 0x0000000506067211 */ /* 0x000fe200078f10ff */
[----:B------:R-:W-:Y:S01]  /*0ce0*/  IMAD.SHL.U32 R9, R9, 0x40, RZ ;  /* 0x0000004009097824 */ /* 0x000fe200078e00ff */
[----:B------:R-:W-:Y:S02]  /*0cf0*/  LOP3.LUT R3, R8, 0x38, R3, 0xf8, !PT ;  /* 0x0000003808037812 */ /* 0x000fe400078ef803 */
[----:B------:R-:W-:Y:S02]  /*0d00*/  SHF.R.U32.HI R8, RZ, 0x3, R8 ;  /* 0x00000003ff087819 */ /* 0x000fe40000011608 */
[----:B------:R-:W-:-:S02]  /*0d10*/  LOP3.LUT R11, R9, 0xfffffe00, RZ, 0xc0, !PT ;  /* 0xfffffe00090b7812 */ /* 0x000fc400078ec0ff */
[----:B------:R-:W-:Y:S02]  /*0d20*/  LEA.HI R4, R4, R17, RZ, 0x3 ;  /* 0x0000001104047211 */ /* 0x000fe400078f18ff */
[----:B------:R-:W-:Y:S01]  /*0d30*/  LOP3.LUT R6, R6, 0x7ffffffc, RZ, 0xc0, !PT ;  /* 0x7ffffffc06067812 */ /* 0x000fe200078ec0ff */
[----:B------:R1:W-:Y:S01]  /*0d40*/  STL [R1+0x2c], R11 ;  /* 0x00002c0b01007387 */ /* 0x0003e20000100800 */
[----:B------:R-:W-:Y:S02]  /*0d50*/  LOP3.LUT R3, R11, R3, R8, 0xf6, !PT ;  /* 0x000000030b037212 */ /* 0x000fe400078ef608 */
[----:B------:R-:W-:Y:S01]  /*0d60*/  LOP3.LUT R4, R4, 0xfffffff8, RZ, 0xc0, !PT ;  /* 0xfffffff804047812 */ /* 0x000fe200078ec0ff */
[----:B------:R-:W-:Y:S01]  /*0d70*/  IMAD.IADD R155, R5, 0x1, -R6 ;  /* 0x00000001059b7824 */ /* 0x000fe200078e0a06 */
[----:B------:R-:W-:Y:S01]  /*0d80*/  SHF.R.S32.HI R5, RZ, 0x5, R0 ;  /* 0x00000005ff057819 */ /* 0x000fe20000011400 */
[----:B------:R-:W-:Y:S01]  /*0d90*/  IMAD R0, R3, 0x2, R2 ;  /* 0x0000000203007824 */ /* 0x000fe200078e0202 */
[----:B------:R1:W-:Y:S01]  /*0da0*/  STL [R1+0x8], R14 ;  /* 0x0000080e01007387 */ /* 0x0003e20000100800 */
[----:B------:R-:W-:-:S03]  /*0db0*/  IMAD.IADD R4, R17, 0x1, -R4 ;  /* 0x0000000111047824 */ /* 0x000fc600078e0a04 */
[----:B------:R1:W-:Y:S04]  /*0dc0*/  STL [R1+0xc], R15 ;  /* 0x00000c0f01007387 */ /* 0x0003e80000100800 */
[----:B------:R1:W-:Y:S04]  /*0dd0*/  STL [R1+0x38], RZ ;  /* 0x000038ff01007387 */ /* 0x0003e80000100800 */
[----:B------:R1:W-:Y:S04]  /*0de0*/  STL [R1+0x10], RZ ;  /* 0x000010ff01007387 */ /* 0x0003e80000100800 */
[----:B------:R1:W-:Y:S04]  /*0df0*/  STL [R1+0x40], R0 ;  /* 0x0000400001007387 */ /* 0x0003e80000100800 */
[----:B------:R1:W-:Y:S02]  /*0e00*/  STL [R1+0x28], R4 ;  /* 0x0000280401007387 */ /* 0x0003e40000100800 */
.L_x_1311:
[----:B------:R-:W2:Y:S01]  /*0e10*/  LDL R34, [R1+0xc] ;  /* 0x00000c0001227983 */ /* 0x000ea20000100800 */
[----:B------:R-:W-:Y:S05]  /*0e20*/  YIELD ;  /* 0x0000000000007946 */ /* 0x000fea0003800000 */
[----:B------:R-:W-:Y:S01]  /*0e30*/  ULDC.64 UR4, c[0x0][0xa28] ;  /* 0x00028a0000047ab9 */ /* 0x000fe20000000a00 */
[----:B01-345:R-:W2:Y:S01]  /*0e40*/  LDC.64 R6, c[0x0][0xa08] ;  /* 0x00028200ff067b82 */ /* 0x03bea20000000a00 */
[----:B------:R-:W-:Y:S01]  /*0e50*/  ISETP.NE.U32.AND P1, PT, RZ, UR4, PT ;  /* 0x00000004ff007c0c */ /* 0x000fe2000bf25070 */
[----:B-1----:R-:W-:Y:S02]  /*0e60*/  IMAD.MOV.U32 R0, RZ, RZ, RZ ;  /* 0x000000ffff007224 */ /* 0x002fe400078e00ff */
[----:B------:R-:W-:Y:S01]  /*0e70*/  IMAD.MOV.U32 R32, RZ, RZ, RZ ;  /* 0x000000ffff207224 */ /* 0x000fe200078e00ff */
[----:B------:R-:W-:Y:S01]  /*0e80*/  ISETP.NE.AND.EX P1, PT, RZ, UR5, PT, P1 ;  /* 0x00000005ff007c0c */ /* 0x000fe2000bf25310 */
[----:B------:R-:W-:-:S02]  /*0e90*/  ULDC.64 UR4, c[0x0][0xa18] ;  /* 0x0002860000047ab9 */ /* 0x000fc40000000a00 */
[----:B------:R-:W-:-:S04]  /*0ea0*/  ISETP.NE.U32.AND P2, PT, RZ, UR4, PT ;  /* 0x00000004ff007c0c */ /* 0x000fc8000bf45070 */
[----:B------:R-:W-:Y:S01]  /*0eb0*/  ISETP.NE.AND.EX P2, PT, RZ, UR5, PT, P2 ;  /* 0x00000005ff007c0c */ /* 0x000fe2000bf45320 */
[----:B------:R-:W-:Y:S02]  /*0ec0*/  ULDC.64 UR4, c[0x0][0xa08] ;  /* 0x0002820000047ab9 */ /* 0x000fe40000000a00 */
[----:B------:R-:W-:-:S03]  /*0ed0*/  ISETP.NE.U32.AND P0, PT, RZ, UR4, PT ;  /* 0x00000004ff007c0c */ /* 0x000fc6000bf05070 */
[----:B------:R-:W0:Y:S08]  /*0ee0*/  @P1 LDC.64 R4, c[0x0][0xa28] ;  /* 0x00028a00ff041b82 */ /* 0x000e300000000a00 */
[----:B------:R-:W1:Y:S01]  /*0ef0*/  @P2 LDC.64 R8, c[0x0][0xa18] ;  /* 0x00028600ff082b82 */ /* 0x000e620000000a00 */
[----:B------:R-:W-:Y:S01]  /*0f00*/  ULDC UR4, c[0x0][0x288] ;  /* 0x0000a20000047ab9 */ /* 0x000fe20000000800 */
[----:B------:R-:W-:Y:S01]  /*0f10*/  ISETP.NE.AND.EX P0, PT, RZ, UR5, PT, P0 ;  /* 0x00000005ff007c0c */ /* 0x000fe2000bf05300 */
[----:B------:R-:W-:Y:S01]  /*0f20*/  IMAD.U32 R3, RZ, RZ, UR4 ;  /* 0x00000004ff037e24 */ /* 0x000fe2000f8e00ff */
[----:B------:R-:W-:Y:S01]  /*0f30*/  ULDC.64 UR4, c[0x0][0x3f8] ;  /* 0x0000fe0000047ab9 */ /* 0x000fe20000000a00 */
[----:B--2---:R-:W-:-:S04]  /*0f40*/  IMAD.WIDE R10, R34, 0x4, R6 ;  /* 0x00000004220a7825 */ /* 0x004fc800078e0206 */
[----:B-1----:R-:W-:-:S06]  /*0f50*/  @P2 IMAD.WIDE R6, R34, 0x4, R8 ;  /* 0x0000000422062825 */ /* 0x002fcc00078e0208 */
[----:B------:R1:W5:Y:S01]  /*0f60*/  @P0 LDG.E R32, desc[UR38][R10.64] ;  /* 0x000000260a200981 */ /* 0x000362000c1e1900 */
[----:B0-----:R-:W-:-:S03]  /*0f70*/  @P1 IMAD.WIDE R4, R34, 0x4, R4 ;  /* 0x0000000422041825 */ /* 0x001fc600078e0204 */
[----:B------:R-:W2:Y:S04]  /*0f80*/  @P2 LDG.E R3, desc[UR38][R6.64] ;  /* 0x0000002606032981 */ /* 0x000ea8000c1e1900 */
        /* <DEDUP_REMOVED lines=10> */
[----:B--2---:R1:W-:Y:S01]  /*1030*/  STL [R1+0x20], R3 ;  /* 0x0000200301007387 */ /* 0x0043e20000100800 */
[----:B------:R-:W-:Y:S01]  /*1040*/  IMAD.MOV.U32 R14, RZ, RZ, R3 ;  /* 0x000000ffff0e7224 */ /* 0x000fe200078e0003 */
[----:B------:R-:W-:Y:S06]  /*1050*/  @P2 BRA `(.L_x_1098) ;  /* 0x0000000000282947 */ /* 0x000fec0003800000 */
[----:B------:R-:W-:Y:S02]  /*1060*/  ULDC.64 UR4, c[0x0][0xa00] ;  /* 0x0002800000047ab9 */ /* 0x000fe40000000a00 */
[----:B------:R-:W-:-:S04]  /*1070*/  ISETP.NE.U32.AND P1, PT, RZ, UR4, PT ;  /* 0x00000004ff007c0c */ /* 0x000fc8000bf25070 */
[----:B------:R-:W-:-:S13]  /*1080*/  ISETP.NE.AND.EX P1, PT, RZ, UR5, PT, P1 ;  /* 0x00000005ff007c0c */ /* 0x000fda000bf25310 */
[----:B------:R-:W-:Y:S05]  /*1090*/  @!P1 BRA `(.L_x_1098) ;  /* 0x0000000000189947 */ /* 0x000fea0003800000 */
[----:B-1----:R-:W0:Y:S02]  /*10a0*/  LDC.64 R4, c[0x0][0xa00] ;  /* 0x00028000ff047b82 */ /* 0x002e240000000a00 */
[----:B0-----:R-:W-:-:S05]  /*10b0*/  IMAD.WIDE R4, R34, 0x4, R4 ;  /* 0x0000000422047825 */ /* 0x001fca00078e0204 */
[----:B------:R-:W2:Y:S04]  /*10c0*/  LDG.E R3, desc[UR38][R4.64] ;  /* 0x0000002604037981 */ /* 0x000ea8000c1e1900 */
[----:B------:R-:W2:Y:S02]  /*10d0*/  LDG.E R6, desc[UR38][R4.64+0x4] ;  /* 0x0000042604067981 */ /* 0x000ea4000c1e1900 */
[----:B--2---:R-:W-:-:S05]  /*10e0*/  IMAD.IADD R14, R6, 0x1, -R3 ;  /* 0x00000001060e7824 */ /* 0x004fca00078e0a03 */
[----:B------:R0:W-:Y:S02]  /*10f0*/  STL [R1+0x20], R14 ;  /* 0x0000200e01007387 */ /* 0x0001e40000100800 */
.L_x_1098:
[----:B------:R-:W2:Y:S01]  /*1100*/  LDL R13, [R1+0x4] ;  /* 0x00000400010d7983 */ /* 0x000ea20000100800 */
[----:B------:R-:W-:-:S03]  /*1110*/  ULDC.64 UR4, c[0x0][0xa20] ;  /* 0x0002880000047ab9 */ /* 0x000fc60000000a00 */
[----:B------:R-:W3:Y:S01]  /*1120*/  LDL R33, [R1+0x8] ;  /* 0x0000080001217983 */ /* 0x000ee20000100800 */
[----:B------:R-:W-:-:S04]  /*1130*/  ISETP.NE.U32.AND P1, PT, RZ, UR4, PT ;  /* 0x00000004ff007c0c */ /* 0x000fc8000bf25070 */
[----:B------:R-:W-:Y:S01]  /*1140*/  ISETP.NE.AND.EX P1, PT, RZ, UR5, PT, P1 ;  /* 0x00000005ff007c0c */ /* 0x000fe2000bf25310 */
[----:B--2---:R2:W-:Y:S04]  /*1150*/  STL [R1+0x3c], R13 ;  /* 0x00003c0d01007387 */ /* 0x0045e80000100800 */
[----:B---3--:R2:W-:Y:S04]  /*1160*/  STL [R1+0x30], R33 ;  /* 0x0000302101007387 */ /* 0x0085e80000100800 */
[----:B------:R2:W-:Y:S04]  /*1170*/  STL [R1+0x34], R34 ;  /* 0x0000342201007387 */ /* 0x0005e80000100800 */
[----:B------:R-:W-:Y:S05]  /*1180*/  @!P1 BRA `(.L_x_1099) ;  /* 0x0000000000109947 */ /* 0x000fea0003800000 */
[----:B-1----:R-:W1:Y:S02]  /*1190*/  LDC.64 R4, c[0x0][0xa20] ;  /* 0x00028800ff047b82 */ /* 0x002e640000000a00 */
[----:B-1----:R-:W-:-:S05]  /*11a0*/  IMAD.WIDE R4, R34, 0x4, R4 ;  /* 0x0000000422047825 */ /* 0x002fca00078e0204 */
[----:B------:R3:W5:Y:S01]  /*11b0*/  LDG.E R31, desc[UR38][R4.64] ;  /* 0x00000026041f7981 */ /* 0x000762000c1e1900 */
[----:B------:R-:W-:Y:S05]  /*11c0*/  BRA `(.L_x_1100) ;  /* 0x0000000000107947 */ /* 0x000fea0003800000 */
.L_x_1099:
[----:B------:R-:W-:Y:S05]  /*11d0*/  @!P0 BRA `(.L_x_1100) ;  /* 0x00000000000c8947 */ /* 0x000fea0003800000 */
[----:B-1----:R-:W3:Y:S04]  /*11e0*/  LDG.E R4, desc[UR38][R10.64] ;  /* 0x000000260a047981 */ /* 0x002ee8000c1e1900 */
[----:B------:R-:W3:Y:S02]  /*11f0*/  LDG.E R31, desc[UR38][R10.64+0x4] ;  /* 0x000004260a1f7981 */ /* 0x000ee4000c1e1900 */
[----:B---3--:R-:W-:-:S07]  /*1200*/  IMAD.IADD R31, R31, 0x1, -R4 ;  /* 0x000000011f1f7824 */ /* 0x008fce00078e0a04 */
.L_x_1100:
[----:B------:R-:W-:Y:S01]  /*1210*/  ULDC.64 UR4, c[0x0][0xa10] ;  /* 0x0002840000047ab9 */ /* 0x000fe20000000a00 */
[----:B-1----:R-:W1:Y:S01]  /*1220*/  LDC.64 R10, c[0x0][0x9e0] ;  /* 0x00027800ff0a7b82 */ /* 0x002e620000000a00 */
[----:B------:R-:W-:-:S04]  /*1230*/  ISETP.NE.U32.AND P0, PT, RZ, UR4, PT ;  /* 0x00000004ff007c0c */ /* 0x000fc8000bf05070 */
[----:B------:R-:W-:Y:S01]  /*1240*/  ISETP.NE.AND.EX P0, PT, RZ, UR5, PT, P0 ;  /* 0x00000005ff007c0c */ /* 0x000fe2000bf05300 */
[----:B------:R-:W-:Y:S02]  /*1250*/  ULDC.64 UR4, c[0x0][0xa30] ;  /* 0x00028c0000047ab9 */ /* 0x000fe40000000a00 */
[----:B------:R-:W-:-:S04]  /*1260*/  ISETP.NE.U32.AND P1, PT, RZ, UR4, PT ;  /* 0x00000004ff007c0c */ /* 0x000fc8000bf25070 */
[----:B------:R-:W-:-:S06]  /*1270*/  ISETP.NE.AND.EX P1, PT, RZ, UR5, PT, P1 ;  /* 0x00000005ff007c0c */ /* 0x000fcc000bf25310 */
[----:B---3--:R-:W3:Y:S08]  /*1280*/  @P0 LDC.64 R4, c[0x0][0xa10] ;  /* 0x00028400ff040b82 */ /* 0x008ef00000000a00 */
[----:B------:R-:W4:Y:S01]  /*1290*/  @P1 LDC.64 R6, c[0x0][0xa30] ;  /* 0x00028c00ff061b82 */ /* 0x000f220000000a00 */
[----:B---3--:R-:W-:-:S05]  /*12a0*/  @P0 IMAD.WIDE R4, R34, 0x4, R4 ;  /* 0x0000000422040825 */ /* 0x008fca00078e0204 */
[----:B------:R-:W3:Y:S04]  /*12b0*/  @P0 LDG.E R3, desc[UR38][R4.64] ;  /* 0x0000002604030981 */ /* 0x000ee8000c1e1900 */
[----:B------:R-:W3:Y:S01]  /*12c0*/  @P0 LDG.E R8, desc[UR38][R4.64+0x4] ;  /* 0x0000042604080981 */ /* 0x000ee2000c1e1900 */
[----:B-----5:R-:W-:Y:S02]  /*12d0*/  IMAD.IADD R9, R31, 0x1, -R0 ;  /* 0x000000011f097824 */ /* 0x020fe400078e0a00 */
[----:B------:R-:W-:Y:S02]  /*12e0*/  IMAD.MOV.U32 R23, RZ, RZ, R31 ;  /* 0x000000ffff177224 */ /* 0x000fe400078e001f */
[----:B----4-:R-:W-:-:S05]  /*12f0*/  @P1 IMAD.WIDE R6, R34, 0x4, R6 ;  /* 0x0000000422061825 */ /* 0x010fca00078e0206 */
[----:B------:R4:W5:Y:S01]  /*1300*/  @P1 LDG.E R23, desc[UR38][R6.64] ;  /* 0x0000002606171981 */ /* 0x000962000c1e1900 */
[----:B-1----:R-:W-:Y:S01]  /*1310*/  ISETP.GE.AND P1, PT, R11, 0x1, PT ;  /* 0x000000010b00780c */ /* 0x002fe20003f26270 */
[----:B---3--:R-:W-:Y:S02]  /*1320*/  @P0 IMAD.IADD R30, R8, 0x1, -R3 ;  /* 0x00000001081e0824 */ /* 0x008fe400078e0a03 */
[----:B------:R-:W-:Y:S02]  /*1330*/  IMAD R3, R13, 0xc0, RZ ;  /* 0x000000c00d037824 */ /* 0x000fe400078e02ff */
[----:B------:R-:W-:-:S03]  /*1340*/  IMAD.IADD R12, R9, 0x1, R30 ;  /* 0x00000001090c7824 */ /* 0x000fc600078e021e */
[----:B------:R-:W-:Y:S01]  /*1350*/  IADD3 R29, -R14, 0xc0, R3 ;  /* 0x000000c00e1d7810 */ /* 0x000fe20007ffe103 */
[C---:B------:R-:W-:Y:S01]  /*1360*/  VIADD R0, R12.reuse, 0x7f ;  /* 0x0000007f0c007836 */ /* 0x040fe20000000000 */
[----:B------:R4:W-:Y:S03]  /*1370*/  STL [R1+0x1c], R12 ;  /* 0x00001c0c01007387 */ /* 0x0009e60000100800 */
[----:B------:R-:W-:Y:S01]  /*1380*/  IMAD.IADD R29, R12, 0x1, R29 ;  /* 0x000000010c1d7824 */ /* 0x000fe200078e021d */
[----:B------:R-:W-:-:S04]  /*1390*/  SHF.R.S32.HI R3, RZ, 0x1f, R0 ;  /* 0x0000001fff037819 */ /* 0x000fc80000011400 */
[----:B------:R-:W-:Y:S01]  /*13a0*/  LEA.HI R3, R3, R0, RZ, 0x7 ;  /* 0x0000000003037211 */ /* 0x000fe200078f38ff */
[----:B------:R-:W-:-:S03]  /*13b0*/  IMAD.IADD R0, R29, 0x1, R10 ;  /* 0x000000011d007824 */ /* 0x000fc600078e020a */
[----:B------:R-:W-:Y:S01]  /*13c0*/  SHF.R.S32.HI R28, RZ, 0x7, R3 ;  /* 0x00000007ff1c7819 */ /* 0x000fe20000011403 */
[----:B----4-:R-:W-:Y:S06]  /*13d0*/  @!P1 BRA `(.L_x_1101) ;  /* 0x0000000000489947 */ /* 0x010fec0003800000 */
[C---:B------:R-:W-:Y:S01]  /*13e0*/  ISETP.GT.AND P0, PT, R29.reuse, RZ, PT ;  /* 0x000000ff1d00720c */ /* 0x040fe20003f04270 */
[----:B------:R-:W-:Y:S01]  /*13f0*/  BSSY B0, `(.L_x_1102) ;  /* 0x000000e000007945 */ /* 0x000fe20003800000 */
[----:B------:R-:W-:-:S11]  /*1400*/  VIADD R3, R29, 0xffffffff ;  /* 0xffffffff1d037836 */ /* 0x000fd60000000000 */
[----:B------:R-:W-:Y:S05]  /*1410*/  @P0 BRA `(.L_x_1103) ;  /* 0x00000000001c0947 */ /* 0x000fea0003800000 */
[----:B------:R-:W-:Y:S01]  /*1420*/  ISETP.NE.AND P0, PT, R11, 0x1, PT ;  /* 0x000000010b00780c */ /* 0x000fe20003f05270 */
[----:B------:R-:W-:-:S12]  /*1430*/  IMAD.MOV R3, RZ, RZ, -R29 ;  /* 0x000000ffff037224 */ /* 0x000fd800078e0a1d */
[----:B------:R-:W1:Y:S02]  /*1440*/  @P0 LDC.64 R4, c[0x0][0x9e8] ;  /* 0x00027a00ff040b82 */ /* 0x000e640000000a00 */
[----:B-1----:R-:W-:-:S05]  /*1450*/  @P0 IMAD.HI.U32 R4, R3, R4, RZ ;  /* 0x0000000403040227 */ /* 0x002fca00078e00ff */
[----:B------:R-:W-:-:S04]  /*1460*/  @P0 SHF.R.U32.HI R3, RZ, R5, R4 ;  /* 0x00000005ff030219 */ /* 0x000fc80000011604 */
[----:B------:R-:W-:Y:S01]  /*1470*/  LOP3.LUT R3, RZ, R3, RZ, 0x33, !PT ;  /* 0x00000003ff037212 */ /* 0x000fe200078e33ff */
[----:B------:R-:W-:Y:S06]  /*1480*/  BRA `(.L_x_1104) ;  /* 0x0000000000107947 */ /* 0x000fec0003800000 */
.L_x_1103:
[----:B------:R-:W-:-:S13]  /*1490*/  ISETP.NE.AND P0, PT, R11, 0x1, PT ;  /* 0x000000010b00780c */ /* 0x000fda0003f05270 */
[----:B------:R-:W1:Y:S02]  /*14a0*/  @P0 LDC.64 R4, c[0x0][0x9e8] ;  /* 0x00027a00ff040b82 */ /* 0x000e640000000a00 */
[----:B-1----:R-:W-:-:S05]  /*14b0*/  @P0 IMAD.HI.U32 R4, R3, R4, RZ ;  /* 0x0000000403040227 */ /* 0x002fca00078e00ff */
[----:B------:R-:W-:-:S07]  /*14c0*/  @P0 SHF.R.U32.HI R3, RZ, R5, R4 ;  /* 0x00000005ff030219 */ /* 0x000fce0000011604 */
.L_x_1104:
[----:B------:R-:W-:Y:S05]  /*14d0*/  BSYNC B0 ;  /* 0x0000000000007941 */ /* 0x000fea0003800000 */
.L_x_1102:
[----:B------:R-:W-:-:S05]  /*14e0*/  IMAD R3, R3, R11, R11 ;  /* 0x0000000b03037224 */ /* 0x000fca00078e020b */
[----:B------:R-:W-:-:S07]  /*14f0*/  VIMNMX R0, R0, R3, PT ;  /* 0x0000000300007248 */ /* 0x000fce0003fe0100 */
.L_x_1101:
[----:B------:R-:W-:Y:S01]  /*1500*/  IMAD R27, R13, 0xc0, -R14 ;  /* 0x000000c00d1b7824 */ /* 0x000fe200078e0a0e */
[----:B------:R-:W-:-:S03]  /*1510*/  ULDC UR4, c[0x0][0x9dc] ;  /* 0x0002770000047ab9 */ /* 0x000fc60000000800 */
[----:B------:R-:W-:-:S04]  /*1520*/  IMAD.IADD R27, R12, 0x1, R27 ;  /* 0x000000010c1b7824 */ /* 0x000fc800078e021b */
[----:B------:R-:W-:Y:S01]  /*1530*/  VIADD R3, R27, -UR4 ;  /* 0x800000041b037c36 */ /* 0x000fe20008000000 */
[----:B------:R-:W-:Y:S06]  /*1540*/  @!P1 BRA `(.L_x_1105) ;  /* 0x0000000000489947 */ /* 0x000fec0003800000 */
[----:B------:R-:W-:Y:S01]  /*1550*/  ISETP.GT.AND P0, PT, R27, -0x1, PT ;  /* 0xffffffff1b00780c */ /* 0x000fe20003f04270 */
[----:B------:R-:W-:-:S12]  /*1560*/  BSSY B0, `(.L_x_1106) ;  /* 0x000000e000007945 */ /* 0x000fd80003800000 */
[----:B------:R-:W-:Y:S05]  /*1570*/  @P0 BRA `(.L_x_1107) ;  /* 0x00000000001c0947 */ /* 0x000fea0003800000 */
[----:B------:R-:W-:Y:S02]  /*1580*/  ISETP.NE.AND P0, PT, R11, 0x1, PT ;  /* 0x000000010b00780c */ /* 0x000fe40003f05270 */
[----:B------:R-:W-:-:S11]  /*1590*/  LOP3.LUT R5, RZ, R27, RZ, 0x33, !PT ;  /* 0x0000001bff057212 */ /* 0x000fd600078e33ff */
[----:B------:R-:W1:Y:S02]  /*15a0*/  @P0 LDC.64 R6, c[0x0][0x9e8] ;  /* 0x00027a00ff060b82 */ /* 0x000e640000000a00 */
[----:B-1----:R-:W-:-:S05]  /*15b0*/  @P0 IMAD.HI.U32 R4, R5, R6, RZ ;  /* 0x0000000605040227 */ /* 0x002fca00078e00ff */
[----:B------:R-:W-:-:S04]  /*15c0*/  @P0 SHF.R.U32.HI R5, RZ, R7, R4 ;  /* 0x00000007ff050219 */ /* 0x000fc80000011604 */
[----:B------:R-:W-:Y:S01]  /*15d0*/  LOP3.LUT R4, RZ, R5, RZ, 0x33, !PT ;  /* 0x00000005ff047212 */ /* 0x000fe200078e33ff */
[----:B------:R-:W-:Y:S06]  /*15e0*/  BRA `(.L_x_1108) ;  /* 0x0000000000147947 */ /* 0x000fec0003800000 */
.L_x_1107:
[----:B------:R-:W-:Y:S01]  /*15f0*/  ISETP.NE.AND P0, PT, R11, 0x1, PT ;  /* 0x000000010b00780c */ /* 0x000fe20003f05270 */
[----:B------:R-:W-:-:S12]  /*1600*/  IMAD.MOV.U32 R4, RZ, RZ, R27 ;  /* 0x000000ffff047224 */ /* 0x000fd800078e001b */
[----:B------:R-:W1:Y:S02]  /*1610*/  @P0 LDC.64 R6, c[0x0][0x9e8] ;  /* 0x00027a00ff060b82 */ /* 0x000e640000000a00 */
[----:B-1----:R-:W-:-:S05]  /*1620*/  @P0 IMAD.HI.U32 R6, R27, R6, RZ ;  /* 0x000000061b060227 */ /* 0x002fca00078e00ff */
[----:B------:R-:W-:-:S07]  /*1630*/  @P0 SHF.R.U32.HI R4, RZ, R7, R6 ;  /* 0x00000007ff040219 */ /* 0x000fce0000011606 */
.L_x_1108:
[----:B------:R-:W-:Y:S05]  /*1640*/  BSYNC B0 ;  /* 0x0000000000007941 */ /* 0x000fea0003800000 */
.L_x_1106:
[----:B------:R-:W-:-:S05]  /*1650*/  IMAD R4, R4, R11, RZ ;  /* 0x0000000b04047224 */ /* 0x000fca00078e02ff */
[----:B------:R-:W-:-:S07]  /*1660*/  VIMNMX R3, R3, R4, !PT ;  /* 0x0000000403037248 */ /* 0x000fce0007fe0100 */
.L_x_1105:
[----:B------:R-:W-:Y:S01]  /*1670*/  VIADD R0, R0, 0x7f ;  /* 0x0000007f00007836 */ /* 0x000fe20000000000 */
[----:B------:R-:W-:-:S04]  /*1680*/  SHF.R.S32.HI R4, RZ, 0x1f, R3 ;  /* 0x0000001fff047819 */ /* 0x000fc80000011403 */
[----:B------:R-:W-:Y:S02]  /*1690*/  SHF.R.S32.HI R5, RZ, 0x1f, R0 ;  /* 0x0000001fff057819 */ /* 0x000fe40000011400 */
[----:B------:R-:W-:Y:S02]  /*16a0*/  LEA.HI R4, R4, R3, RZ, 0x7 ;  /* 0x0000000304047211 */ /* 0x000fe400078f38ff */
[----:B------:R-:W-:Y:S02]  /*16b0*/  LEA.HI R5, R5, R0, RZ, 0x7 ;  /* 0x0000000005057211 */ /* 0x000fe400078f38ff */
[----:B------:R-:W-:Y:S02]  /*16c0*/  SHF.R.S32.HI R4, RZ, 0x7, R4 ;  /* 0x00000007ff047819 */ /* 0x000fe40000011404 */
[----:B------:R-:W-:Y:S02]  /*16d0*/  SHF.R.S32.HI R5, RZ, 0x7, R5 ;  /* 0x00000007ff057819 */ /* 0x000fe40000011405 */
[----:B------:R-:W-:-:S02]  /*16e0*/  VIMNMX R4, RZ, R4, !PT ;  /* 0x00000004ff047248 */ /* 0x000fc40007fe0100 */
[----:B------:R-:W-:-:S03]  /*16f0*/  VIMNMX R5, R28, R5, PT ;  /* 0x000000051c057248 */ /* 0x000fc60003fe0100 */
[--C-:B------:R-:W-:Y:S02]  /*1700*/  IMAD R4, R4, 0x80, -R9.reuse ;  /* 0x0000008004047824 */ /* 0x100fe400078e0a09 */
[----:B------:R-:W-:-:S03]  /*1710*/  IMAD R5, R5, 0x80, -R9 ;  /* 0x0000008005057824 */ /* 0x000fc600078e0a09 */
[----:B------:R-:W-:Y:S02]  /*1720*/  VIMNMX R4, RZ, R4, !PT ;  /* 0x00000004ff047248 */ /* 0x000fe40007fe0100 */
[----:B------:R-:W-:Y:S02]  /*1730*/  VIMNMX R5, R5, R30, PT ;  /* 0x0000001e05057248 */ /* 0x000fe40003fe0100 */
[----:B------:R-:W-:Y:S02]  /*1740*/  SHF.R.U32.HI R26, RZ, 0x7, R4 ;  /* 0x00000007ff1a7819 */ /* 0x000fe40000011604 */
[----:B------:R-:W-:-:S03]  /*1750*/  ISETP.GT.AND P0, PT, R5, R4, PT ;  /* 0x000000040500720c */ /* 0x000fc60003f04270 */
[----:B------:R-:W-:-:S10]  /*1760*/  IMAD.MOV.U32 R25, RZ, RZ, R26 ;  /* 0x000000ffff197224 */ /* 0x000fd400078e001a */
[----:B------:R-:W-:-:S05]  /*1770*/  @P0 VIADD R0, R5, 0x7f ;  /* 0x0000007f05000836 */ /* 0x000fca0000000000 */
[----:B------:R-:W-:-:S04]  /*1780*/  @P0 SHF.R.S32.HI R3, RZ, 0x1f, R0 ;  /* 0x0000001fff030819 */ /* 0x000fc80000011400 */
[----:B------:R-:W-:-:S04]  /*1790*/  @P0 LEA.HI R3, R3, R0, RZ, 0x7 ;  /* 0x0000000003030211 */ /* 0x000fc800078f38ff */
[----:B------:R-:W-:Y:S02]  /*17a0*/  @P0 SHF.R.S32.HI R25, RZ, 0x7, R3 ;  /* 0x00000007ff190819 */ /* 0x000fe40000011403 */
[----:B------:R-:W-:Y:S02]  /*17b0*/  PLOP3.LUT P0, PT, PT, PT, PT, 0x80, 0x0 ;  /* 0x000000000000781c */ /* 0x000fe40003f0f070 */
[----:B------:R-:W-:-:S13]  /*17c0*/  ISETP.GT.AND P1, PT, R25, R26, PT ;  /* 0x0000001a1900720c */ /* 0x000fda0003f24270 */
[----:B------:R-:W-:Y:S05]  /*17d0*/  @!P1 BRA `(.L_x_1109) ;  /* 0x0000003c00b49947 */ /* 0x000fea0003800000 */
        /* <DEDUP_REMOVED lines=17> */
[----:B0-2---:R-:W-:-:S07]  /*18f0*/  IMAD.MOV.U32 R13, RZ, RZ, RZ ;  /* 0x000000ffff0d7224 */ /* 0x005fce00078e00ff */
[----:B------:R-:W-:-:S07]  /*1900*/  LEPC R20, `(.L_x_1111) ;  /* 0x000000001014794e */ /* 0x000fce0000000000 */
[----:B-1---5:R-:W-:Y:S05]  /*1910*/  CALL.ABS.NOINC R14 ;  /* 0x000000000e007343 */ /* 0x022fea0003c00000 */
.L_x_1111:
[----:B------:R-:W-:Y:S05]  /*1920*/  BSYNC B6 ;  /* 0x0000000000067941 */ /* 0x000fea0003800000 */
.L_x_1110:
        /* <DEDUP_REMOVED lines=20> */
.L_x_1113:
[----:B------:R-:W-:Y:S05]  /*1a70*/  BSYNC B6 ;  /* 0x0000000000067941 */ /* 0x000fea0003800000 */
.L_x_1112:
[----:B------:R-:W-:Y:S01]  /*1a80*/  ULDC.64 UR4, c[0x0][0x9f8] ;  /* 0x00027e0000047ab9 */ /* 0x000fe20000000a00 */
[----:B------:R-:W-:Y:S01]  /*1a90*/  IMAD.MOV.U32 R3, RZ, RZ, R34 ;  /* 0x000000ffff037224 */ /* 0x000fe200078e0022 */
[----:B------:R-:W-:Y:S01]  /*1aa0*/  ISETP.NE.U32.AND P0, PT, RZ, UR4, PT ;  /* 0x00000004ff007c0c */ /* 0x000fe2000bf05070 */
[----:B------:R-:W1:Y:S01]  /*1ab0*/  S2R R20, SR_TID.X ;  /* 0x0000000000147919 */ /* 0x000e620000002100 */
[----:B------:R-:W3:Y:S08]  /*1ac0*/  LDC R0, c[0x0][0x428] ;  /* 0x00010a00ff007b82 */ /* 0x000ef00000000800 */
[----:B------:R-:W4:Y:S01]  /*1ad0*/  LDC.64 R4, c[0x0][0x2f0] ;  /* 0x0000bc00ff047b82 */ /* 0x000f220000000a00 */
[----:B------:R-:W-:Y:S01]  /*1ae0*/  ISETP.NE.AND.EX P0, PT, RZ, UR5, PT, P0 ;  /* 0x00000005ff007c0c */ /* 0x000fe2000bf05300 */
[----:B--2---:R-:W-:Y:S01]  /*1af0*/  IMAD.MOV.U32 R13, RZ, RZ, R33 ;  /* 0x000000ffff0d7224 */ /* 0x004fe200078e0021 */
[----:B------:R-:W-:Y:S01]  /*1b00*/  ULDC.64 UR6, c[0x0][0xa08] ;  /* 0x0002820000067ab9 */ /* 0x000fe20000000a00 */
[----:B------:R-:W-:Y:S01]  /*1b10*/  ULDC.64 UR4, c[0x0][0x2f8] ;  /* 0x0000be0000047ab9 */ /* 0x000fe20000000a00 */
[----:B------:R-:W-:Y:S01]  /*1b20*/  SHF.R.S32.HI R84, RZ, 0x1f, R17 ;  /* 0x0000001fff547819 */ /* 0x000fe20000011411 */
[----:B------:R-:W2:Y:S02]  /*1b30*/  LDL R40, [R1+0x28] ;  /* 0x0000280001287983 */ /* 0x000ea40000100800 */
[----:B------:R-:W0:Y:S08]  /*1b40*/  LDC R39, c[0x0][0x3d4] ;  /* 0x0000f500ff277b82 */ /* 0x000e300000000800 */
[----:B------:R-:W1:Y:S02]  /*1b50*/  @P0 LDC.64 R6, c[0x0][0x9f8] ;  /* 0x00027e00ff060b82 */ /* 0x000e640000000a00 */
[----:B-1----:R-:W-:-:S05]  /*1b60*/  @P0 IMAD.WIDE R6, R34, 0x4, R6 ;  /* 0x0000000422060825 */ /* 0x002fca00078e0206 */
[----:B------:R4:W2:Y:S01]  /*1b70*/  @P0 LDG.E R3, desc[UR38][R6.64] ;  /* 0x0000002606030981 */ /* 0x0008a2000c1e1900 */
[----:B---3--:R-:W-:Y:S01]  /*1b80*/  ISETP.NE.AND P0, PT, R0, 0x1, PT ;  /* 0x000000010000780c */ /* 0x008fe20003f05270 */
[----:B------:R-:W-:Y:S02]  /*1b90*/  VIADD R21, R20, 0xffffff80 ;  /* 0xffffff8014157836 */ /* 0x000fe40000000000 */
[----:B------:R-:W-:-:S03]  /*1ba0*/  IMAD.IADD R34, R32, 0x1, R31 ;  /* 0x0000000120227824 */ /* 0x000fc600078e021f */
[----:B------:R-:W-:Y:S02]  /*1bb0*/  SHF.R.S32.HI R20, RZ, 0x1f, R21 ;  /* 0x0000001fff147819 */ /* 0x000fe40000011415 */
[----:B------:R-:W-:Y:S01]  /*1bc0*/  SHF.R.S32.HI R41, RZ, 0x1f, R34 ;  /* 0x0000001fff297819 */ /* 0x000fe20000011422 */
[----:B----4-:R-:W-:Y:S01]  /*1bd0*/  IMAD.WIDE.U32 R6, R34, R4, RZ ;  /* 0x0000000422067225 */ /* 0x010fe200078e00ff */
[----:B------:R-:W-:-:S03]  /*1be0*/  LEA.HI R20, R20, R21, RZ, 0x2 ;  /* 0x0000001514147211 */ /* 0x000fc600078f10ff */
[----:B------:R-:W1:Y:S01]  /*1bf0*/  @P0 LDC R0, c[0x0][0x42c] ;  /* 0x00010b00ff000b82 */ /* 0x000e620000000800 */
[----:B------:R-:W-:Y:S01]  /*1c00*/  LOP3.LUT R20, R20, 0xfffffffc, RZ, 0xc0, !PT ;  /* 0xfffffffc14147812 */ /* 0x000fe200078ec0ff */
[----:B------:R-:W-:-:S04]  /*1c10*/  IMAD R8, R41, R4, RZ ;  /* 0x0000000429087224 */ /* 0x000fc800078e02ff */
[----:B------:R-:W-:Y:S02]  /*1c20*/  IMAD.IADD R20, R21, 0x1, -R20 ;  /* 0x0000000115147824 */ /* 0x000fe400078e0a14 */
[----:B------:R-:W3:Y:S01]  /*1c30*/  @P0 LDC R9, c[0x0][0x430] ;  /* 0x00010c00ff090b82 */ /* 0x000ee20000000800 */
[----:B------:R-:W4:Y:S01]  /*1c40*/  S2R R21, SR_TID.X ;  /* 0x0000000000157919 */ /* 0x000f220000002100 */
[C---:B------:R-:W-:Y:S02]  /*1c50*/  IMAD.SHL.U32 R64, R20.reuse, 0x8, RZ ;  /* 0x0000000814407824 */ /* 0x040fe400078e00ff */
[----:B------:R-:W-:-:S03]  /*1c60*/  IMAD.SHL.U32 R60, R20, 0x4, RZ ;  /* 0x00000004143c7824 */ /* 0x000fc600078e00ff */
[----:B------:R-:W-:-:S03]  /*1c70*/  SHF.R.S32.HI R65, RZ, 0x1f, R64 ;  /* 0x0000001fff417819 */ /* 0x000fc60000011440 */
[----:B------:R-:W-:-:S04]  /*1c80*/  IMAD.WIDE.U32 R10, R17, R4, R64 ;  /* 0x00000004110a7225 */ /* 0x000fc800078e0040 */
[----:B-1----:R-:W-:-:S05]  /*1c90*/  @P0 IMAD.HI.U32 R0, R33, R0, RZ ;  /* 0x0000000021000227 */ /* 0x002fca00078e00ff */
[----:B---3--:R-:W-:Y:S01]  /*1ca0*/  @P0 SHF.R.U32.HI R13, RZ, R9, R0 ;  /* 0x00000009ff0d0219 */ /* 0x008fe20000011600 */
[----:B------:R-:W-:Y:S01]  /*1cb0*/  IMAD R9, R34, R5, R8 ;  /* 0x0000000522097224 */ /* 0x000fe200078e0208 */
[----:B------:R-:W-:Y:S02]  /*1cc0*/  ISETP.NE.U32.AND P0, PT, RZ, UR6, PT ;  /* 0x00000006ff007c0c */ /* 0x000fe4000bf05070 */
[----:B------:R-:W-:Y:S01]  /*1cd0*/  SHF.R.S32.HI R12, RZ, 0x1f, R13 ;  /* 0x0000001fff0c7819 */ /* 0x000fe2000001140d */
[----:B------:R-:W-:Y:S01]  /*1ce0*/  IMAD.IADD R7, R7, 0x1, R9 ;  /* 0x0000000107077824 */ /* 0x000fe200078e0209 */
[----:B------:R-:W-:-:S03]  /*1cf0*/  ISETP.NE.AND.EX P0, PT, RZ, UR7, PT, P0 ;  /* 0x00000007ff007c0c */ /* 0x000fc6000bf05300 */
[----:B------:R-:W-:Y:S01]  /*1d00*/  IMAD R8, R12, UR4, RZ ;  /* 0x000000040c087c24 */ /* 0x000fe2000f8e02ff */
[----:B----4-:R-:W-:Y:S01]  /*1d10*/  SHF.R.U32.HI R36, RZ, 0x7, R21 ;  /* 0x00000007ff247819 */ /* 0x010fe20000011615 */
[----:B------:R-:W-:-:S03]  /*1d20*/  IMAD.WIDE.U32 R6, R13, UR4, R6 ;  /* 0x000000040d067c25 */ /* 0x000fc6000f8e0006 */
[----:B------:R-:W-:Y:S01]  /*1d30*/  ISETP.NE.AND P6, PT, R36, 0x1, PT ;  /* 0x000000012400780c */ /* 0x000fe20003fc5270 */
[----:B------:R-:W-:Y:S01]  /*1d40*/  IMAD R9, R13, UR5, R8 ;  /* 0x000000050d097c24 */ /* 0x000fe2000f8e0208 */
[----:B------:R-:W-:-:S03]  /*1d50*/  ULDC.64 UR4, c[0x0][0x300] ;  /* 0x0000c00000047ab9 */ /* 0x000fc60000000a00 */
[----:B------:R-:W-:Y:S02]  /*1d60*/  IMAD.IADD R7, R7, 0x1, R9 ;  /* 0x0000000107077824 */ /* 0x000fe400078e0209 */
[----:B------:R-:W1:Y:S01]  /*1d70*/  LDC.64 R8, c[0x0][0x3d8] ;  /* 0x0000f600ff087b82 */ /* 0x000e620000000a00 */
[----:B------:R-:W-:Y:S02]  /*1d80*/  SHF.R.S32.HI R61, RZ, 0x1f, R60 ;  /* 0x0000001fff3d7819 */ /* 0x000fe4000001143c */
[----:B------:R-:W-:Y:S02]  /*1d90*/  SHF.L.U64.HI R80, R4, 0x7, R5 ;  /* 0x0000000704507819 */ /* 0x000fe40000010205 */
[----:B--2---:R-:W-:Y:S02]  /*1da0*/  SEL R59, R3, RZ, !P0 ;  /* 0x000000ff033b7207 */ /* 0x004fe40004000000 */
[----:B------:R-:W-:-:S03]  /*1db0*/  SHF.R.S32.HI R0, RZ, 0x1f, R3 ;  /* 0x0000001fff007819 */ /* 0x000fc60000011403 */
[----:B------:R-:W-:Y:S01]  /*1dc0*/  IMAD.WIDE.U32 R62, R59, UR4, R6 ;  /* 0x000000043b3e7c25 */ /* 0x000fe2000f8e0006 */
[----:B------:R-:W-:Y:S01]  /*1dd0*/  SEL R15, R0, RZ, !P0 ;  /* 0x000000ff000f7207 */ /* 0x000fe20004000000 */
[----:B------:R-:W0:Y:S01]  /*1de0*/  LDC.64 R6, c[0x0][0x3e8] ;  /* 0x0000fa00ff067b82 */ /* 0x000e220000000a00 */
[----:B------:R-:W-:-:S03]  /*1df0*/  IADD3 R82, P0, R62, R10, RZ ;  /* 0x0000000a3e527210 */ /* 0x000fc60007f1e0ff */
[----:B------:R-:W-:-:S04]  /*1e00*/  IMAD R0, R15, UR4, RZ ;  /* 0x000000040f007c24 */ /* 0x000fc8000f8e02ff */
[----:B------:R-:W-:Y:S01]  /*1e10*/  IMAD R83, R59, UR5, R0 ;  /* 0x000000053b537c24 */ /* 0x000fe2000f8e0200 */
[----:B------:R-:W-:Y:S05]  /*1e20*/  @!P6 WARPSYNC.ALL ;  /* 0x000000000000e948 */ /* 0x000fea0003800000 */
[----:B------:R-:W-:Y:S01]  /*1e30*/  ULDC.64 UR4, c[0x0][0x320] ;  /* 0x0000c80000047ab9 */ /* 0x000fe20000000a00 */
[----:B------:R-:W-:Y:S02]  /*1e40*/  IMAD R0, R84, R4, RZ ;  /* 0x0000000454007224 */ /* 0x000fe400078e02ff */
[----:B------:R-:W-:Y:S02]  /*1e50*/  IMAD R12, R12, UR4, RZ ;  /* 0x000000040c0c7c24 */ /* 0x000fe4000f8e02ff */
[----:B------:R-:W-:-:S02]  /*1e60*/  IMAD R0, R17, R5, R0 ;  /* 0x0000000511007224 */ /* 0x000fc400078e0200 */
[C---:B------:R-:W-:Y:S02]  /*1e70*/  IMAD R3, R13.reuse, UR5, R12 ;  /* 0x000000050d037c24 */ /* 0x040fe4000f8e020c */
[----:B------:R-:W-:Y:S01]  /*1e80*/  IMAD.WIDE.U32 R12, R13, UR4, R64 ;  /* 0x000000040d0c7c25 */ /* 0x000fe2000f8e0040 */
[----:B------:R-:W-:-:S03]  /*1e90*/  ULDC.64 UR4, c[0x0][0x328] ;  /* 0x0000ca0000047ab9 */ /* 0x000fc60000000a00 */
[----:B------:R-:W-:Y:S02]  /*1ea0*/  IMAD.IADD R83, R63, 0x1, R83 ;  /* 0x000000013f537824 */ /* 0x000fe400078e0253 */
[----:B------:R-:W-:Y:S02]  /*1eb0*/  IMAD.IADD R13, R13, 0x1, R3 ;  /* 0x000000010d0d7824 */ /* 0x000fe400078e0203 */
[----:B------:R-:W-:Y:S01]  /*1ec0*/  IMAD R3, R15, UR4, RZ ;  /* 0x000000040f037c24 */ /* 0x000fe2000f8e02ff */
[----:B------:R-:W-:Y:S01]  /*1ed0*/  IADD3.X R81, R83, R11, R0, P0, !PT ;  /* 0x0000000b53517210 */ /* 0x000fe200007fe400 */
[----:B0-----:R-:W-:Y:S01]  /*1ee0*/  IMAD R14, R84, R6, RZ ;  /* 0x00000006540e7224 */ /* 0x001fe200078e02ff */
[----:B------:R-:W-:Y:S01]  /*1ef0*/  ISETP.GE.AND P0, PT, R64, R39, PT ;  /* 0x000000274000720c */ /* 0x000fe20003f06270 */
[C---:B------:R-:W-:Y:S02]  /*1f00*/  IMAD R37, R59.reuse, UR5, R3 ;  /* 0x000000053b257c24 */ /* 0x040fe4000f8e0203 */
[----:B------:R-:W-:Y:S01]  /*1f10*/  IMAD.WIDE.U32 R58, R59, UR4, R12 ;  /* 0x000000043b3a7c25 */ /* 0x000fe2000f8e000c */
[----:B------:R-:W-:Y:S01]  /*1f20*/  SEL R3, R39, RZ, P0 ;  /* 0x000000ff27037207 */ /* 0x000fe20000000000 */
[----:B------:R-:W-:-:S02]  /*1f30*/  ULDC UR4, c[0x0][0x2e4] ;  /* 0x0000b90000047ab9 */ /* 0x000fc40000000800 */
[C---:B------:R-:W-:Y:S02]  /*1f40*/  IMAD R33, R17.reuse, R7, R14 ;  /* 0x0000000711217224 */ /* 0x040fe400078e020e */
[----:B------:R-:W-:-:S04]  /*1f50*/  IMAD.WIDE.U32 R12, R17, R6, R60 ;  /* 0x00000006110c7225 */ /* 0x000fc800078e003c */
[----:B------:R-:W-:-:S04]  /*1f60*/  IMAD.WIDE.U32 R20, R17, R6, R64 ;  /* 0x0000000611147225 */ /* 0x000fc800078e0040 */
[-C--:B-1----:R-:W-:Y:S02]  /*1f70*/  IMAD R0, R84, R8.reuse, RZ ;  /* 0x0000000854007224 */ /* 0x082fe400078e02ff */
[----:B------:R-:W-:Y:S02]  /*1f80*/  IMAD.IADD R13, R13, 0x1, R33 ;  /* 0x000000010d0d7824 */ /* 0x000fe400078e0221 */
[----:B------:R-:W-:Y:S02]  /*1f90*/  IMAD.IADD R3, R64, 0x1, R3 ;  /* 0x0000000140037824 */ /* 0x000fe400078e0203 */
[----:B------:R-:W-:Y:S01]  /*1fa0*/  IMAD.IADD R33, R33, 0x1, R21 ;  /* 0x0000000121217824 */ /* 0x000fe200078e0215 */
[----:B-----5:R-:W-:Y:S01]  /*1fb0*/  SHF.R.S32.HI R21, RZ, 0x1f, R23 ;  /* 0x0000001fff157819 */ /* 0x020fe20000011417 */
[C---:B------:R-:W-:Y:S02]  /*1fc0*/  IMAD R31, R17.reuse, R9, R0 ;  /* 0x00000009111f7224 */ /* 0x040fe400078e0200 */
[----:B------:R-:W-:Y:S01]  /*1fd0*/  IMAD.WIDE.U32 R14, R17, R8, R64 ;  /* 0x00000008110e7225 */ /* 0x000fe200078e0040 */
[----:B------:R-:W-:-:S03]  /*1fe0*/  SHF.R.S32.HI R0, RZ, 0x1f, R3 ;  /* 0x0000001fff007819 */ /* 0x000fc60000011403 */
[----:B------:R-:W-:Y:S02]  /*1ff0*/  IMAD.MOV.U32 R32, RZ, RZ, R20 ;  /* 0x000000ffff207224 */ /* 0x000fe400078e0014 */
[----:B------:R-:W-:Y:S02]  /*2000*/  IMAD R20, R21, R8, RZ ;  /* 0x0000000815147224 */ /* 0x000fe400078e02ff */
[----:B------:R-:W-:Y:S01]  /*2010*/  IMAD.IADD R15, R31, 0x1, R15 ;  /* 0x000000011f0f7824 */ /* 0x000fe200078e020f */
[----:B------:R-:W-:Y:S01]  /*2020*/  LEA.HI R3, R0, R3, RZ, 0x3 ;  /* 0x0000000300037211 */ /* 0x000fe200078f18ff */
[----:B------:R-:W-:Y:S02]  /*2030*/  IMAD R5, R23, R9, R20 ;  /* 0x0000000917057224 */ /* 0x000fe400078e0214 */
[----:B------:R-:W-:Y:S02]  /*2040*/  IMAD R0, R21, R6, RZ ;  /* 0x0000000615007224 */ /* 0x000fe400078e02ff */
[----:B------:R-:W-:-:S04]  /*2050*/  IMAD.WIDE.U32 R20, R23, R8, R14 ;  /* 0x0000000817147225 */ /* 0x000fc800078e000e */
[----:B------:R-:W-:-:S04]  /*2060*/  IMAD.WIDE.U32 R14, R23, R6, R12 ;  /* 0x00000006170e7225 */ /* 0x000fc800078e000c */
[----:B------:R-:W-:Y:S02]  /*2070*/  IMAD.WIDE.U32 R12, R23, R6, R32 ;  /* 0x00000006170c7225 */ /* 0x000fe400078e0020 */
[----:B------:R-:W2:Y:S02]  /*2080*/  LDL R32, [R1+0x2c] ;  /* 0x00002c0001207983 */ /* 0x000ea40000100800 */
[----:B------:R-:W-:Y:S02]  /*2090*/  VIADD R72, R36, 0x8 ;  /* 0x0000000824487836 */ /* 0x000fe40000000000 */
[----:B------:R-:W0:Y:S01]  /*20a0*/  S2R R36, SR_TID.X ;  /* 0x0000000000247919 */ /* 0x000e220000002100 */
[----:B------:R-:W-:Y:S02]  /*20b0*/  VIADD R38, R17, 0x60 ;  /* 0x0000006011267836 */ /* 0x000fe40000000000 */
[----:B------:R-:W-:Y:S02]  /*20c0*/  IMAD.SHL.U32 R74, R40, 0x40, RZ ;  /* 0x00000040284a7824 */ /* 0x000fe400078e00ff */
[----:B------:R-:W-:Y:S01]  /*20d0*/  IMAD.SHL.U32 R70, R38, 0x40, RZ ;  /* 0x0000004026467824 */ /* 0x000fe200078e00ff */
[----:B------:R-:W-:-:S02]  /*20e0*/  SHF.R.S32.HI R73, RZ, 0x1f, R38 ;  /* 0x0000001fff497819 */ /* 0x000fc40000011426 */
[----:B------:R-:W-:Y:S01]  /*20f0*/  LOP3.LUT R74, R74, 0x1c0, RZ, 0xc0, !PT ;  /* 0x000001c04a4a7812 */ /* 0x000fe200078ec0ff */
[----:B------:R-:W-:Y:S01]  /*2100*/  IMAD R35, R23, R7, R0 ;  /* 0x0000000717237224 */ /* 0x000fe200078e0200 */
[----:B------:R-:W-:Y:S02]  /*2110*/  LOP3.LUT P1, RZ, R40, 0x4, RZ, 0xc0, !PT ;  /* 0x0000000428ff7812 */ /* 0x000fe4000782c0ff */
[----:B------:R-:W-:Y:S02]  /*2120*/  SHF.R.U32.HI R71, RZ, 0x3, R74 ;  /* 0x00000003ff477819 */ /* 0x000fe4000001164a */
[----:B------:R-:W-:Y:S01]  /*2130*/  LOP3.LUT R0, R74, 0x18, R64, 0xf8, !PT ;  /* 0x000000184a007812 */ /* 0x000fe200078ef840 */
[----:B------:R-:W-:-:S03]  /*2140*/  IMAD.WIDE.U32 R10, R17, R8, R60 ;  /* 0x00000008110a7225 */ /* 0x000fc600078e003c */
[----:B------:R-:W-:Y:S01]  /*2150*/  LOP3.LUT R0, R0, R71, RZ, 0x3c, !PT ;  /* 0x0000004700007212 */ /* 0x000fe200078e3cff */
[----:B0-----:R-:W-:-:S05]  /*2160*/  VIADD R38, R36, 0xffffff80 ;  /* 0xffffff8024267836 */ /* 0x001fca0000000000 */
[----:B------:R-:W-:-:S04]  /*2170*/  SHF.R.S32.HI R36, RZ, 0x1f, R38 ;  /* 0x0000001fff247819 */ /* 0x000fc80000011426 */
[----:B------:R-:W-:-:S04]  /*2180*/  LEA.HI R36, R36, R38, RZ, 0x5 ;  /* 0x0000002624247211 */ /* 0x000fc800078f28ff */
[----:B------:R-:W-:Y:S02]  /*2190*/  SHF.R.S32.HI R36, RZ, 0x5, R36 ;  /* 0x00000005ff247819 */ /* 0x000fe40000011424 */
[----:B------:R-:W-:Y:S01]  /*21a0*/  LOP3.LUT R70, R70, 0x1c0, RZ, 0xc0, !PT ;  /* 0x000001c046467812 */ /* 0x000fe200078ec0ff */
[----:B------:R-:W-:Y:S01]  /*21b0*/  IMAD.IADD R11, R11, 0x1, R31 ;  /* 0x000000010b0b7824 */ /* 0x000fe200078e021f */
[----:B------:R-:W-:Y:S01]  /*21c0*/  LOP3.LUT R22, R22, 0xfffffffb, RZ, 0xc0, !PT ;  /* 0xfffffffb16167812 */ /* 0x000fe200078ec0ff */
[----:B------:R-:W-:Y:S01]  /*21d0*/  IMAD R67, R36, 0x200, R0 ;  /* 0x0000020024437824 */ /* 0x000fe200078e0200 */
[--C-:B------:R-:W-:Y:S02]  /*21e0*/  LOP3.LUT R0, R74, 0x38, R3.reuse, 0xf8, !PT ;  /* 0x000000384a007812 */ /* 0x100fe400078ef803 */
[----:B------:R-:W-:Y:S02]  /*21f0*/  SHF.R.S32.HI R66, RZ, 0x3, R3 ;  /* 0x00000003ff427819 */ /* 0x000fe40000011403 */
[----:B------:R-:W-:-:S02]  /*2200*/  LOP3.LUT R31, R3, 0xfffffff8, RZ, 0xc0, !PT ;  /* 0xfffffff8031f7812 */ /* 0x000fc400078ec0ff */
[----:B------:R-:W-:Y:S02]  /*2210*/  SHF.R.U32.HI R98, RZ, 0x3, R70 ;  /* 0x00000003ff627819 */ /* 0x000fe40000011646 */
[----:B------:R-:W-:Y:S01]  /*2220*/  LOP3.LUT R3, R70, 0x38, R3, 0xf8, !PT ;  /* 0x0000003846037812 */ /* 0x000fe200078ef803 */
[----:B------:R-:W-:Y:S01]  /*2230*/  IMAD.WIDE.U32 R56, R23, R8, R10 ;  /* 0x0000000817387225 */ /* 0x000fe200078e000a */
[----:B------:R-:W-:Y:S02]  /*2240*/  @P1 LOP3.LUT R22, R22, 0x4, RZ, 0xfc, !PT ;  /* 0x0000000416161812 */ /* 0x000fe400078efcff */
[----:B------:R-:W-:Y:S01]  /*2250*/  IADD3 R10, P1, R17, R34, RZ ;  /* 0x00000022110a7210 */ /* 0x000fe20007f3e0ff */
[----:B------:R-:W-:Y:S01]  /*2260*/  VIADD R69, R64, 0x20 ;  /* 0x0000002040457836 */ /* 0x000fe20000000000 */
[----:B------:R-:W-:Y:S02]  /*2270*/  LOP3.LUT R0, R0, R71, RZ, 0x3c, !PT ;  /* 0x0000004700007212 */ /* 0x000fe400078e3cff */
[----:B------:R-:W-:Y:S01]  /*2280*/  LOP3.LUT R3, R3, R98, RZ, 0x3c, !PT ;  /* 0x0000006203037212 */ /* 0x000fe200078e3cff */
[----:B------:R-:W-:Y:S01]  /*2290*/  IMAD.SHL.U32 R79, R4, 0x80, RZ ;  /* 0x00000080044f7824 */ /* 0x000fe200078e00ff */
[C---:B------:R-:W-:Y:S01]  /*22a0*/  SHF.L.U64.HI R78, R8.reuse, 0x7, R9 ;  /* 0x00000007084e7819 */ /* 0x040fe20000010209 */
[----:B------:R-:W-:Y:S01]  /*22b0*/  IMAD.SHL.U32 R77, R8, 0x80, RZ ;  /* 0x00000080084d7824 */ /* 0x000fe200078e00ff */
[C---:B------:R-:W-:Y:S01]  /*22c0*/  SHF.L.U64.HI R76, R6.reuse, 0x7, R7 ;  /* 0x00000007064c7819 */ /* 0x040fe20000010207 */
[----:B------:R-:W-:Y:S01]  /*22d0*/  IMAD.SHL.U32 R75, R6, 0x80, RZ ;  /* 0x00000080064b7824 */ /* 0x000fe200078e00ff */
[----:B------:R-:W-:Y:S01]  /*22e0*/  ISETP.GE.AND P2, PT, R69, UR4, PT ;  /* 0x0000000445007c0c */ /* 0x000fe2000bf46270 */
[----:B------:R-:W-:Y:S01]  /*22f0*/  IMAD.X R11, R84, 0x1, R41, P1 ;  /* 0x00000001540b7824 */ /* 0x000fe200008e0629 */
[----:B------:R-:W-:Y:S01]  /*2300*/  ISETP.GE.AND P1, PT, R64, UR4, PT ;  /* 0x0000000440007c0c */ /* 0x000fe2000bf26270 */
[----:B------:R-:W-:-:S02]  /*2310*/  IMAD.IADD R9, R57, 0x1, R5 ;  /* 0x0000000139097824 */ /* 0x000fc400078e0205 */
[----:B------:R-:W-:Y:S01]  /*2320*/  IMAD.IADD R8, R5, 0x1, R21 ;  /* 0x0000000105087824 */ /* 0x000fe200078e0215 */
[----:B------:R-:W-:Y:S01]  /*2330*/  SHF.R.S32.HI R5, RZ, 0x1f, R31 ;  /* 0x0000001fff057819 */ /* 0x000fe2000001141f */
[----:B------:R-:W-:Y:S02]  /*2340*/  IMAD R4, R36, 0x200, R0 ;  /* 0x0000020024047824 */ /* 0x000fe400078e0200 */
[----:B------:R-:W-:Y:S02]  /*2350*/  IMAD.SHL.U32 R68, R39, 0x2, RZ ;  /* 0x0000000227447824 */ /* 0x000fe400078e00ff */
[----:B------:R-:W-:Y:S02]  /*2360*/  IMAD.IADD R7, R15, 0x1, R35 ;  /* 0x000000010f077824 */ /* 0x000fe400078e0223 */
[----:B------:R-:W-:Y:S02]  /*2370*/  IMAD.IADD R6, R35, 0x1, R13 ;  /* 0x0000000123067824 */ /* 0x000fe400078e020d */
[----:B------:R-:W-:Y:S01]  /*2380*/  IMAD.IADD R0, R59, 0x1, R37 ;  /* 0x000000013b007824 */ /* 0x000fe200078e0225 */
[----:B------:R-:W-:Y:S01]  /*2390*/  @!P6 BAR.SYNC.DEFER_BLOCKING 0x9, 0x100 ;  /* 0x024400000000eb1d */ /* 0x000fe20000010000 */
[----:B--2---:R-:W-:-:S07]  /*23a0*/  IMAD.IADD R3, R32, 0x1, R3 ;  /* 0x0000000120037824 */ /* 0x004fce00078e0203 */
.L_x_1163:
[----:B------:R-:W2:Y:S01]  /*23b0*/  LDL R36, [R1+0x28] ;  /* 0x0000280001247983 */ /* 0x000ea20000100800 */
[----:B0-----:R-:W0:Y:S01]  /*23c0*/  LDC.64 R92, c[0x0][0x2f0] ;  /* 0x0000bc00ff5c7b82 */ /* 0x001e220000000a00 */
[----:B------:R-:W-:Y:S01]  /*23d0*/  VIADD R37, R25, 0xffffffff ;  /* 0xffffffff19257836 */ /* 0x000fe20000000000 */
[----:B------:R-:W-:Y:S01]  /*23e0*/  LOP3.LUT R22, R22, 0xfffffffd, RZ, 0xc0, !PT ;  /* 0xfffffffd16167812 */ /* 0x000fe200078ec0ff */
[----:B------:R-:W-:Y:S01]  /*23f0*/  IMAD R89, R18, 0x2000, R67 ;  /* 0x0000200012597824 */ /* 0x000fe200078e0243 */
[----:B------:R-:W-:Y:S05]  /*2400*/  YIELD ;  /* 0x0000000000007946 */ /* 0x000fea0003800000 */
[----:B------:R-:W-:Y:S01]  /*2410*/  SHF.R.S32.HI R85, RZ, 0x1f, R37 ;  /* 0x0000001fff557819 */ /* 0x000fe20000011425 */
[----:B------:R-:W1:Y:S01]  /*2420*/  LDC.64 R86, c[0x0][0x2d8] ;  /* 0x0000b600ff567b82 */ /* 0x000e620000000a00 */
[-C--:B------:R-:W-:Y:S01]  /*2430*/  IMAD R32, R80, R37.reuse, RZ ;  /* 0x0000002550207224 */ /* 0x080fe200078e02ff */
[----:B------:R-:W-:Y:S01]  /*2440*/  BSSY B0, `(.L_x_1114) ;  /* 0x00002cd000007945 */ /* 0x000fe20003800000 */
[----:B------:R-:W-:-:S04]  /*2450*/  IMAD.WIDE.U32 R90, R79, R37, RZ ;  /* 0x000000254f5a7225 */ /* 0x000fc800078e00ff */
[----:B------:R-:W-:Y:S01]  /*2460*/  IMAD R25, R85, R79, R32 ;  /* 0x0000004f55197224 */ /* 0x000fe200078e0220 */
[----:B------:R-:W3:Y:S01]  /*2470*/  LDC R94, c[0x0][0x3d4] ;  /* 0x0000f500ff5e7b82 */ /* 0x000ee20000000800 */
[----:B------:R-:W-:Y:S02]  /*2480*/  IADD3 R34, P3, R82, R90, RZ ;  /* 0x0000005a52227210 */ /* 0x000fe40007f7e0ff */
[----:B------:R-:W-:Y:S02]  /*2490*/  IMAD.IADD R91, R91, 0x1, R25 ;  /* 0x000000015b5b7824 */ /* 0x000fe400078e0219 */
[----:B0-----:R-:W-:Y:S02]  /*24a0*/  IMAD R35, R93, 0x60, RZ ;  /* 0x000000605d237824 */ /* 0x001fe400078e02ff */
[----:B------:R-:W-:-:S03]  /*24b0*/  IMAD.WIDE.U32 R32, R92, 0x60, R90 ;  /* 0x000000605c207825 */ /* 0x000fc600078e005a */
[----:B------:R-:W-:-:S04]  /*24c0*/  IADD3 R25, P4, R82, R32, RZ ;  /* 0x0000002052197210 */ /* 0x000fc80007f9e0ff */
[----:B------:R-:W-:Y:S01]  /*24d0*/  IADD3.X R32, R81, R33, R35, P4, !PT ;  /* 0x0000002151207210 */ /* 0x000fe200027fe423 */
[----:B------:R-:W-:Y:S01]  /*24e0*/  IMAD.X R33, R91, 0x1, R81, P3 ;  /* 0x000000015b217824 */ /* 0x000fe200018e0651 */
[CC--:B-1----:R-:W-:Y:S02]  /*24f0*/  LEA R42, P3, R34.reuse, R86.reuse, 0x1 ;  /* 0x00000056222a7211 */ /* 0x0c2fe400078608ff */
[----:B------:R-:W-:Y:S02]  /*2500*/  LEA R40, P4, R25, R86, 0x1 ;  /* 0x0000005619287211 */ /* 0x000fe400078808ff */
[-C--:B------:R-:W-:Y:S01]  /*2510*/  LEA.HI.X R43, R34, R87.reuse, R33, 0x1, P3 ;  /* 0x00000057222b7211 */ /* 0x080fe200018f0c21 */
[----:B------:R-:W-:Y:S01]  /*2520*/  VIADD R33, R89, 0x20 ;  /* 0x0000002059217836 */ /* 0x000fe20000000000 */
[----:B---3--:R-:W-:Y:S02]  /*2530*/  ISETP.GE.AND P3, PT, R94, 0x1, PT ;  /* 0x000000015e00780c */ /* 0x008fe40003f66270 */
[----:B------:R-:W-:Y:S01]  /*2540*/  LEA.HI.X R41, R25, R87, R32, 0x1, P4 ;  /* 0x0000005719297211 */ /* 0x000fe200020f0c20 */
[----:B------:R-:W-:Y:S01]  /*2550*/  IMAD.MOV.U32 R25, RZ, RZ, R37 ;  /* 0x000000ffff197224 */ /* 0x000fe200078e0025 */
[----:B------:R-:W-:-:S13]  /*2560*/  ISETP.GT.AND P4, PT, R37, R26, PT ;  /* 0x0000001a2500720c */ /* 0x000fda0003f84270 */
[----:B------:R-:W-:Y:S02]  /*2570*/  @P4 LOP3.LUT R22, R22, 0x2, RZ, 0xfc, !PT ;  /* 0x0000000216164812 */ /* 0x000fe400078efcff */
[----:B--2---:R-:W-:-:S13]  /*2580*/  LOP3.LUT P5, RZ, R36, 0x4, RZ, 0xc0, !PT ;  /* 0x0000000424ff7812 */ /* 0x004fda00078ac0ff */
[C---:B------:R-:W-:Y:S02]  /*2590*/  @P5 VIADD R33, R89.reuse, 0xffffffe0 ;  /* 0xffffffe059215836 */ /* 0x040fe40000000000 */
[--C-:B------:R-:W-:Y:S02]  /*25a0*/  IMAD R89, R89, 0x2, R24.reuse ;  /* 0x0000000259597824 */ /* 0x100fe400078e0218 */
[----:B------:R-:W-:Y:S01]  /*25b0*/  IMAD R88, R33, 0x2, R24 ;  /* 0x0000000221587824 */ /* 0x000fe200078e0218 */
[----:B------:R-:W-:Y:S06]  /*25c0*/  @!P3 BRA `(.L_x_1115) ;  /* 0x000000280060b947 */ /* 0x000fec0003800000 */
[----:B------:R-:W-:Y:S01]  /*25d0*/  ULDC.U8 UR4, c[0x0][0x3f0] ;  /* 0x0000fc0000047ab9 */ /* 0x000fe20000000000 */
[-C--:B------:R-:W-:Y:S01]  /*25e0*/  IMAD R32, R78, R37.reuse, RZ ;  /* 0x000000254e207224 */ /* 0x080fe200078e02ff */
[----:B------:R-:W-:Y:S01]  /*25f0*/  ISETP.NE.AND P3, PT, RZ, UR4, PT ;  /* 0x00000004ff007c0c */ /* 0x000fe2000bf65270 */
[----:B------:R-:W-:Y:S02]  /*2600*/  IMAD R34, R76, R37, RZ ;  /* 0x000000254c227224 */ /* 0x000fe400078e02ff */
[----:B------:R-:W-:Y:S02]  /*2610*/  IMAD R95, R85, R77, R32 ;  /* 0x0000004d555f7224 */ /* 0x000fe400078e0220 */
[----:B------:R-:W-:Y:S02]  /*2620*/  IMAD R96, R25, -0x80, R30 ;  /* 0xffffff8019607824 */ /* 0x000fe400078e021e */
[----:B------:R-:W-:Y:S02]  /*2630*/  IMAD R85, R85, R75, R34 ;  /* 0x0000004b55557224 */ /* 0x000fe400078e0222 */
[----:B------:R-:W-:Y:S01]  /*2640*/  IMAD.WIDE.U32 R50, R77, R37, RZ ;  /* 0x000000254d327225 */ /* 0x000fe200078e00ff */
[----:B------:R-:W-:-:S03]  /*2650*/  VIMNMX R96, R96, 0x80, PT ;  /* 0x0000008060607848 */ /* 0x000fc60003fe0100 */
[----:B------:R-:W-:-:S04]  /*2660*/  IMAD.WIDE.U32 R48, R75, R37, RZ ;  /* 0x000000254b307225 */ /* 0x000fc800078e00ff */
[----:B------:R-:W-:Y:S02]  /*2670*/  IMAD.IADD R95, R51, 0x1, R95 ;  /* 0x00000001335f7824 */ /* 0x000fe400078e025f */
        /* <DEDUP_REMOVED lines=34> */
.L_x_1118:
[----:B------:R-:W-:Y:S05]  /*28a0*/  BSYNC B1 ;  /* 0x0000000000017941 */ /* 0x000fea0003800000 */
.L_x_1117:
[----:B0-----:R-:W-:Y:S01]  /*28b0*/  VIADD R32, R17, 0x60 ;  /* 0x0000006011207836 */ /* 0x001fe20000000000 */
[----:B------:R-:W-:Y:S01]  /*28c0*/  BSSY B1, `(.L_x_1119) ;  /* 0x0000022000017945 */ /* 0x000fe20003800000 */
[----:B-----5:R-:W-:Y:S02]  /*28d0*/  IMAD.MOV.U32 R92, RZ, RZ, R52 ;  /* 0x000000ffff5c7224 */ /* 0x020fe400078e0034 */
[----:B------:R-:W-:Y:S01]  /*28e0*/  IMAD.MOV.U32 R93, RZ, RZ, R53 ;  /* 0x000000ffff5d7224 */ /* 0x000fe200078e0035 */
        /* <DEDUP_REMOVED lines=31> */
.L_x_1120:
[----:B------:R-:W-:Y:S05]  /*2ae0*/  BSYNC B1 ;  /* 0x0000000000017941 */ /* 0x000fea0003800000 */
.L_x_1119:
[----:B0-----:R-:W-:Y:S01]  /*2af0*/  IMAD.MOV.U32 R32, RZ, RZ, R86 ;  /* 0x000000ffff207224 */ /* 0x001fe200078e0056 */
[----:B------:R-:W-:Y:S01]  /*2b00*/  UISETP.NE.AND UP0, UPT, UR37, 0x3, UPT ;  /* 0x000000032500788c */ /* 0x000fe2000bf05270 */
[----:B------:R-:W-:Y:S01]  /*2b10*/  IMAD.MOV.U32 R33, RZ, RZ, R87 ;  /* 0x000000ffff217224 */ /* 0x000fe200078e0057 */
[----:B------:R-:W-:Y:S01]  /*2b20*/  PRMT R93, R93, 0x5410, R92 ;  /* 0x000054105d5d7816 */ /* 0x000fe2000000005c */
[----:B------:R-:W-:Y:S02]  /*2b30*/  IMAD.MOV.U32 R34, RZ, RZ, R90 ;  /* 0x000000ffff227224 */ /* 0x000fe400078e005a */
[----:B------:R-:W-:Y:S01]  /*2b40*/  IMAD.MOV.U32 R35, RZ, RZ, R91 ;  /* 0x000000ffff237224 */ /* 0x000fe200078e005b */
[----:B------:R-:W-:Y:S01]  /*2b50*/  PRMT R101, R32, 0x5410, R33 ;  /* 0x0000541020657816 */ /* 0x000fe20000000021 */
[----:B------:R-:W-:Y:S01]  /*2b60*/  IMAD.MOV.U32 R32, RZ, RZ, R54 ;  /* 0x000000ffff207224 */ /* 0x000fe200078e0036 */
[----:B------:R-:W-:Y:S01]  /*2b70*/  PRMT R92, R93, 0x7610, R92 ;  /* 0x000076105d5c7816 */ /* 0x000fe2000000005c */
[----:B------:R-:W-:Y:S01]  /*2b80*/  IMAD.MOV.U32 R33, RZ, RZ, R55 ;  /* 0x000000ffff217224 */ /* 0x000fe200078e0037 */
[----:B------:R-:W-:-:S02]  /*2b90*/  PLOP3.LUT P3, PT, PT, PT, UP0, 0x80, 0x0 ;  /* 0x000000000000781c */ /* 0x000fc40003f6f008 */
[----:B------:R-:W-:Y:S01]  /*2ba0*/  PRMT R93, R32, 0x7610, R93 ;  /* 0x00007610205d7816 */ /* 0x000fe2000000005d */
[----:B-----5:R-:W-:Y:S01]  /*2bb0*/  IMAD.MOV.U32 R32, RZ, RZ, R36 ;  /* 0x000000ffff207224 */ /* 0x020fe200078e0024 */
[----:B------:R-:W-:Y:S01]  /*2bc0*/  PRMT R92, R92, 0x5410, R33 ;  /* 0x000054105c5c7816 */ /* 0x000fe20000000021 */
[----:B------:R-:W-:Y:S01]  /*2bd0*/  IMAD.MOV.U32 R33, RZ, RZ, R37 ;  /* 0x000000ffff217224 */ /* 0x000fe200078e0025 */
[----:B------:R-:W-:Y:S01]  /*2be0*/  PRMT R105, R34, 0x5410, R35 ;  /* 0x0000541022697816 */ /* 0x000fe20000000023 */
[----:B------:R-:W-:Y:S02]  /*2bf0*/  IMAD.MOV.U32 R34, RZ, RZ, R44 ;  /* 0x000000ffff227224 */ /* 0x000fe400078e002c */
[----:B------:R-:W-:Y:S01]  /*2c00*/  IMAD.MOV.U32 R35, RZ, RZ, R45 ;  /* 0x000000ffff237224 */ /* 0x000fe200078e002d */
[----:B------:R-:W-:Y:S01]  /*2c10*/  PRMT R48, R32, 0x5410, R33 ;  /* 0x0000541020307816 */ /* 0x000fe20000000021 */
[----:B------:R-:W-:Y:S02]  /*2c20*/  IMAD.MOV.U32 R32, RZ, RZ, R38 ;  /* 0x000000ffff207224 */ /* 0x000fe400078e0026 */
[----:B------:R-:W-:Y:S01]  /*2c30*/  IMAD.MOV.U32 R33, RZ, RZ, R39 ;  /* 0x000000ffff217224 */ /* 0x000fe200078e0027 */
[----:B------:R-:W-:Y:S01]  /*2c40*/  PRMT R50, R34, 0x5410, R35 ;  /* 0x0000541022327816 */ /* 0x000fe20000000023 */
[----:B------:R-:W-:-:S02]  /*2c50*/  IMAD.MOV.U32 R34, RZ, RZ, R46 ;  /* 0x000000ffff227224 */ /* 0x000fc400078e002e */
[----:B------:R-:W-:Y:S01]  /*2c60*/  IMAD.MOV.U32 R35, RZ, RZ, R47 ;  /* 0x000000ffff237224 */ /* 0x000fe200078e002f */
[----:B------:R-:W-:-:S04]  /*2c70*/  PRMT R49, R32, 0x5410, R33 ;  /* 0x0000541020317816 */ /* 0x000fc80000000021 */
[----:B------:R-:W-:Y:S01]  /*2c80*/  PRMT R51, R34, 0x5410, R35 ;  /* 0x0000541022337816 */ /* 0x000fe20000000023 */
[----:B------:R-:W-:Y:S06]  /*2c90*/  @!P3 BRA `(.L_x_1121) ;  /* 0x000000000004b947 */ /* 0x000fec0003800000 */
[----:B------:R-:W-:Y:S01]  /*2ca0*/  BPT.TRAP 0x1 ;  /* 0x000000040000795c */ /* 0x000fe20000300000 */
.L_x_1121:
[----:B------:R-:W2:Y:S01]  /*2cb0*/  LDL R32, [R1+0x10] ;  /* 0x0000100001207983 */ /* 0x000ea20000100800 */
[----:B------:R-:W-:Y:S01]  /*2cc0*/  IMAD R85, R18, 0x8, R2 ;  /* 0x0000000812557824 */ /* 0x000fe200078e0202 */
[----:B------:R-:W-:Y:S01]  /*2cd0*/  BSSY B1, `(.L_x_1122) ;  /* 0x0000004000017945 */ /* 0x000fe20003800000 */
[----:B--2---:R-:W-:-:S04]  /*2ce0*/  SHF.L.U32 R97, R32, 0x1f, RZ ;  /* 0x0000001f20617819 */ /* 0x004fc800000006ff */
[----:B------:R-:W0:Y:S02]  /*2cf0*/  SYNCS.PHASECHK.TRANS64.TRYWAIT P6, [R85+URZ+0x16890], R97 ;  /* 0x01689061550075a7 */ /* 0x000e2400080c017f */
[----:B0-----:R-:W-:Y:S05]  /*2d00*/  @!P6 BRA `(.L_x_1123) ;  /* 0x0000018c00ece947 */ /* 0x001fea0003800000 */
.L_x_1430:
[----:B------:R-:W-:Y:S05]  /*2d10*/  BSYNC B1 ;  /* 0x0000000000017941 */ /* 0x000fea0003800000 */
.L_x_1122:
        /* <DEDUP_REMOVED lines=49> */
.L_x_1129:
[----:B------:R-:W-:Y:S05]  /*3030*/  BSYNC B3 ;  /* 0x0000000000037941 */ /* 0x000fea0003800000 */
.L_x_1128:
[----:B--2---:R1:W-:Y:S02]  /*3040*/  STG.E.128 desc[UR38][R42.64], R32 ;  /* 0x000000202a007986 */ /* 0x0043e4000c101d26 */
.L_x_1127:
[----:B------:R-:W-:Y:S05]  /*3050*/  BSYNC B2 ;  /* 0x0000000000027941 */ /* 0x000fea0003800000 */
.L_x_1126:
        /* <DEDUP_REMOVED lines=47> */
.L_x_1131:
[----:B------:R-:W-:Y:S05]  /*3350*/  BSYNC B2 ;  /* 0x0000000000027941 */ /* 0x000fea0003800000 */
.L_x_1130:
[----:B--2---:R2:W-:Y:S02]  /*3360*/  STG.E.128 desc[UR38][R42.64+0x40], R32 ;  /* 0x000040202a007986 */ /* 0x0045e4000c101d26 */
.L_x_1125:
[----:B------:R-:W-:Y:S05]  /*3370*/  BSYNC B1 ;  /* 0x0000000000017941 */ /* 0x000fea0003800000 */
.L_x_1124:
        /* <DEDUP_REMOVED lines=48> */
.L_x_1136:
[----:B------:R-:W-:Y:S05]  /*3680*/  BSYNC B2 ;  /* 0x0000000000027941 */ /* 0x000fea0003800000 */
.L_x_1135:
[----:B--2---:R3:W-:Y:S02]  /*3690*/  STG.E.128 desc[UR38][R40.64], R32 ;  /* 0x0000002028007986 */ /* 0x0047e4000c101d26 */
.L_x_1134:
[----:B------:R-:W-:Y:S05]  /*36a0*/  BSYNC B1 ;  /* 0x0000000000017941 */ /* 0x000fea0003800000 */
.L_x_1133:
[----:B------:R-:W-:Y:S05]  /*36b0*/  @P2 BRA `(.L_x_1132) ;  /* 0x0000001800942947 */ /* 0x000fea0003800000 */
[----:B-123--:R1:W2:Y:S01]  /*36c0*/  LDS.128 R32, [R88+0x11000] ;  /* 0x0110000058207984 */ /* 0x00e2a20000000c00 */
        /* <DEDUP_REMOVED lines=45> */
.L_x_1138:
[----:B------:R-:W-:Y:S05]  /*39a0*/  BSYNC B1 ;  /* 0x0000000000017941 */ /* 0x000fea0003800000 */
.L_x_1137:
[----:B--2---:R4:W-:Y:S01]  /*39b0*/  STG.E.128 desc[UR38][R40.64+0x40], R32 ;  /* 0x0000402028007986 */ /* 0x0049e2000c101d26 */
[----:B------:R-:W-:Y:S05]  /*39c0*/  BRA `(.L_x_1132) ;  /* 0x0000001400d07947 */ /* 0x000fea0003800000 */
.L_x_1116:
[C---:B------:R-:W-:Y:S02]  /*39d0*/  ISETP.GE.AND P3, PT, R17.reuse, R96, PT ;  /* 0x000000601100720c */ /* 0x040fe40003f66270 */
[----:B------:R-:W-:Y:S02]  /*39e0*/  CS2R R38, SRZ ;  /* 0x0000000000267805 */ /* 0x000fe4000001ff00 */
[----:B------:R-:W-:Y:S01]  /*39f0*/  CS2R R36, SRZ ;  /* 0x0000000000247805 */ /* 0x000fe2000001ff00 */
[----:B------:R-:W-:Y:S01]  /*3a00*/  VIADD R44, R17, 0x60 ;  /* 0x00000060112c7836 */ /* 0x000fe20000000000 */
        /* <DEDUP_REMOVED lines=26> */
[----:B------:R-:W-:Y:S01]  /*3bb0*/  ULDC.64 UR4, c[0x0][0x3c8] ;  /* 0x0000f20000047ab9 */ /* 0x000fe20000000a00 */
[----:B------:R-:W-:Y:S02]  /*3bc0*/  IMAD.MOV.U32 R49, RZ, RZ, R85 ;  /* 0x000000ffff317224 */ /* 0x000fe400078e0055 */
        /* <DEDUP_REMOVED lines=16> */
.L_x_1140:
[----:B------:R-:W-:Y:S05]  /*3cd0*/  BSYNC B1 ;  /* 0x0000000000017941 */ /* 0x000fea0003800000 */
.L_x_1139:
[----:B-----5:R-:W-:Y:S01]  /*3ce0*/  IMAD.MOV.U32 R48, RZ, RZ, R42 ;  /* 0x000000ffff307224 */ /* 0x020fe200078e002a */
[----:B------:R-:W-:Y:S01]  /*3cf0*/  UISETP.NE.AND UP0, UPT, UR37, 0x3, UPT ;  /* 0x000000032500788c */ /* 0x000fe2000bf05270 */
[----:B------:R-:W-:Y:S02]  /*3d00*/  IMAD.MOV.U32 R49, RZ, RZ, R43 ;  /* 0x000000ffff317224 */ /* 0x000fe400078e002b */
[----:B------:R-:W-:Y:S01]  /*3d10*/  IMAD.MOV.U32 R50, RZ, RZ, R40 ;  /* 0x000000ffff327224 */ /* 0x000fe200078e0028 */
[----:B------:R-:W-:Y:S01]  /*3d20*/  PRMT R104, R48, 0x7610, R104 ;  /* 0x0000761030687816 */ /* 0x000fe20000000068 */
[----:B------:R-:W-:Y:S01]  /*3d30*/  IMAD.MOV.U32 R51, RZ, RZ, R41 ;  /* 0x000000ffff337224 */ /* 0x000fe200078e0029 */
[----:B------:R-:W-:Y:S01]  /*3d40*/  PLOP3.LUT P3, PT, PT, PT, UP0, 0x80, 0x0 ;  /* 0x000000000000781c */ /* 0x000fe20003f6f008 */
[----:B------:R-:W-:Y:S01]  /*3d50*/  IMAD.MOV.U32 R48, RZ, RZ, R46 ;  /* 0x000000ffff307224 */ /* 0x000fe200078e002e */
[----:B------:R-:W-:Y:S01]  /*3d60*/  PRMT R103, R50, 0x5410, R49 ;  /* 0x0000541032677816 */ /* 0x000fe20000000031 */
[----:B------:R-:W-:Y:S01]  /*3d70*/  IMAD.MOV.U32 R49, RZ, RZ, R47 ;  /* 0x000000ffff317224 */ /* 0x000fe200078e002f */
[----:B------:R-:W-:Y:S01]  /*3d80*/  PRMT R106, R51, 0x7610, R106 ;  /* 0x00007610336a7816 */ /* 0x000fe2000000006a */
[----:B------:R-:W-:Y:S01]  /*3d90*/  IMAD.MOV.U32 R50, RZ, RZ, R44 ;  /* 0x000000ffff327224 */ /* 0x000fe200078e002c */
[----:B------:R-:W-:Y:S01]  /*3da0*/  PRMT R104, R104, 0x5410, R48 ;  /* 0x0000541068687816 */ /* 0x000fe20000000030 */
[----:B------:R-:W-:-:S02]  /*3db0*/  IMAD.MOV.U32 R51, RZ, RZ, R45 ;  /* 0x000000ffff337224 */ /* 0x000fc400078e002d */
[----:B------:R-:W-:Y:S01]  /*3dc0*/  IMAD.MOV.U32 R48, RZ, RZ, R34 ;  /* 0x000000ffff307224 */ /* 0x000fe200078e0022 */
        /* <DEDUP_REMOVED lines=16> */
[----:B------:R-:W-:Y:S01]  /*3ed0*/  PRMT R115, R51, 0x7610, R115 ;  /* 0x0000761033737816 */ /* 0x000fe20000000073 */
[----:B------:R-:W-:Y:S06]  /*3ee0*/  @!P3 BRA `(.L_x_1141) ;  /* 0x000000000004b947 */ /* 0x000fec0003800000 */
[----:B------:R-:W-:Y:S01]  /*3ef0*/  BPT.TRAP 0x1 ;  /* 0x000000040000795c */ /* 0x000fe20000300000 */
.L_x_1141:
[----:B------:R-:W2:Y:S01]  /*3f00*/  LDL R48, [R1+0x10] ;  /* 0x0000100001307983 */ /* 0x000ea20000100800 */
[----:B------:R-:W-:Y:S01]  /*3f10*/  IMAD R85, R18, 0x8, R2 ;  /* 0x0000000812557824 */ /* 0x000fe200078e0202 */
[----:B------:R-:W0:Y:S01]  /*3f20*/  LDC R99, c[0x0][0x2e4] ;  /* 0x0000b900ff637b82 */ /* 0x000e220000000800 */
[----:B------:R-:W-:Y:S01]  /*3f30*/  BSSY B1, `(.L_x_1142) ;  /* 0x0000005000017945 */ /* 0x000fe20003800000 */
[----:B0-----:R-:W-:Y:S01]  /*3f40*/  IMAD.IADD R101, R99, 0x1, -R68 ;  /* 0x0000000163657824 */ /* 0x001fe200078e0a44 */
[----:B--2---:R-:W-:-:S04]  /*3f50*/  SHF.L.U32 R97, R48, 0x1f, RZ ;  /* 0x0000001f30617819 */ /* 0x004fc800000006ff */
[----:B------:R-:W0:Y:S02]  /*3f60*/  SYNCS.PHASECHK.TRANS64.TRYWAIT P5, [R85+URZ+0x16890], R97 ;  /* 0x01689061550075a7 */ /* 0x000e2400080a017f */
[----:B0-----:R-:W-:Y:S05]  /*3f70*/  @!P5 BRA `(.L_x_1143) ;  /* 0x0000017c0064d947 */ /* 0x001fea0003800000 */
.L_x_1431:
[----:B------:R-:W-:Y:S05]  /*3f80*/  BSYNC B1 ;  /* 0x0000000000017941 */ /* 0x000fea0003800000 */
.L_x_1142:
[----:B------:R-:W-:Y:S01]  /*3f90*/  ISETP.GE.OR P5, PT, R17, R96, P1 ;  /* 0x000000601100720c */ /* 0x000fe20000fa6670 */
[----:B------:R-:W-:-:S12]  /*3fa0*/  BSSY B1, `(.L_x_1144) ;  /* 0x000007c000017945 */ /* 0x000fd80003800000 */
[----:B------:R-:W-:Y:S05]  /*3fb0*/  @P5 BRA `(.L_x_1145) ;  /* 0x0000000400e85947 */ /* 0x000fea0003800000 */
[----:B------:R-:W1:Y:S01]  /*3fc0*/  S2R R50, SR_TID.X ;  /* 0x0000000000327919 */ /* 0x000e620000002100 */
[-C--:B------:R-:W-:Y:S01]  /*3fd0*/  IMAD R48, R84, R92.reuse, RZ ;  /* 0x0000005c54307224 */ /* 0x080fe200078e02ff */
[----:B------:R-:W-:Y:S01]  /*3fe0*/  BSSY B2, `(.L_x_1146) ;  /* 0x000006b000027945 */ /* 0x000fe20003800000 */
[----:B------:R-:W-:-:S04]  /*3ff0*/  IMAD.WIDE.U32 R94, R17, R92, R90 ;  /* 0x0000005c115e7225 */ /* 0x000fc800078e005a */
[----:B------:R-:W-:Y:S01]  /*4000*/  IMAD R49, R17, R93, R48 ;  /* 0x0000005d11317224 */ /* 0x000fe200078e0230 */
[----:B------:R-:W-:Y:S02]  /*4010*/  SEL R48, R68, R101, !P0 ;  /* 0x0000006544307207 */ /* 0x000fe40004000000 */
[----:B------:R-:W-:Y:S01]  /*4020*/  IADD3 R100, P5, P6, R62, R94, R31 ;  /* 0x0000005e3e647210 */ /* 0x000fe20007ebe01f */
[----:B------:R-:W-:Y:S01]  /*4030*/  IMAD.IADD R108, R49, 0x1, R95 ;  /* 0x00000001316c7824 */ /* 0x000fe200078e025f */
[----:B------:R-:W-:-:S04]  /*4040*/  SHF.R.S32.HI R49, RZ, 0x1f, R48 ;  /* 0x0000001fff317819 */ /* 0x000fc80000011430 */
[----:B------:R-:W-:Y:S02]  /*4050*/  LEA.HI R49, R49, R48, RZ, 0x4 ;  /* 0x0000003031317211 */ /* 0x000fe400078f20ff */
[----:B------:R-:W-:Y:S02]  /*4060*/  IADD3.X R102, R83, R108, R5, P5, P6 ;  /* 0x0000006c53667210 */ /* 0x000fe40002fec405 */
[----:B------:R-:W-:-:S05]  /*4070*/  LEA.HI.SX32 R49, R49, R66, 0x1c ;  /* 0x0000004231317211 */ /* 0x000fca00078fe2ff */
[----:B------:R-:W-:Y:S02]  /*4080*/  IMAD.SHL.U32 R107, R49, 0x8, RZ ;  /* 0x00000008316b7824 */ /* 0x000fe400078e00ff */
[----:B------:R-:W-:-:S03]  /*4090*/  IMAD R49, R18, 0x2000, R4 ;  /* 0x0000200012317824 */ /* 0x000fc600078e0204 */
[----:B------:R-:W-:Y:S01]  /*40a0*/  LOP3.LUT R48, R74, 0x38, R107, 0xf8, !PT ;  /* 0x000000384a307812 */ /* 0x000fe200078ef86b */
[----:B------:R-:W-:Y:S02]  /*40b0*/  IMAD R49, R49, 0x2, R2 ;  /* 0x0000000231317824 */ /* 0x000fe400078e0202 */
[----:B-1----:R-:W-:Y:S01]  /*40c0*/  VIADD R51, R50, 0xffffff80 ;  /* 0xffffff8032337836 */ /* 0x002fe20000000000 */
[----:B------:R-:W-:-:S04]  /*40d0*/  LOP3.LUT R48, R48, R71, RZ, 0x3c, !PT ;  /* 0x0000004730307212 */ /* 0x000fc800078e3cff */
[----:B------:R-:W-:-:S04]  /*40e0*/  SHF.R.S32.HI R50, RZ, 0x1f, R51 ;  /* 0x0000001fff327819 */ /* 0x000fc80000011433 */
[----:B------:R-:W-:-:S04]  /*40f0*/  LEA.HI R50, R50, R51, RZ, 0x5 ;  /* 0x0000003332327211 */ /* 0x000fc800078f28ff */
[----:B------:R-:W-:-:S05]  /*4100*/  SHF.R.S32.HI R50, RZ, 0x5, R50 ;  /* 0x00000005ff327819 */ /* 0x000fca0000011432 */
[----:B------:R-:W-:-:S04]  /*4110*/  IMAD R51, R50, 0x200, R48 ;  /* 0x0000020032337824 */ /* 0x000fc800078e0230 */
[----:B------:R-:W-:-:S04]  /*4120*/  IMAD R51, R18, 0x2000, R51 ;  /* 0x0000200012337824 */ /* 0x000fc800078e0233 */
[----:B------:R-:W-:Y:S02]  /*4130*/  IMAD R52, R51, 0x2, R2 ;  /* 0x0000000233347824 */ /* 0x000fe400078e0202 */
[----:B------:R-:W1:Y:S04]  /*4140*/  LDS.128 R48, [R49+0xe400] ;  /* 0x00e4000031307984 */ /* 0x000e680000000c00 */
[----:B------:R-:W2:Y:S01]  /*4150*/  LDS.128 R52, [R52+0xe400] ;  /* 0x00e4000034347984 */ /* 0x000ea20000000c00 */
[----:B------:R-:W-:Y:S05]  /*4160*/  @P4 BRA `(.L_x_1147) ;  /* 0x0000000400484947 */ /* 0x000fea0003800000 */
[----:B------:R-:W-:Y:S01]  /*4170*/  SHF.R.U32.HI R118, RZ, 0x10, R37 ;  /* 0x00000010ff767819 */ /* 0x000fe20000011625 */
[----:B------:R-:W-:Y:S01]  /*4180*/  HADD2.F32 R115, -RZ, R115.H0_H0 ;  /* 0x20000073ff737230 */ /* 0x000fe20000004100 */
[--C-:B------:R-:W-:Y:S01]  /*4190*/  SHF.R.U64 R32, R32, 0x10, R33.reuse ;  /* 0x0000001020207819 */ /* 0x100fe20000001221 */
[----:B------:R-:W-:Y:S01]  /*41a0*/  HADD2.F32 R114, -RZ, R114.H0_H0 ;  /* 0x20000072ff727230 */ /* 0x000fe20000004100 */
[----:B------:R-:W-:Y:S01]  /*41b0*/  SHF.R.U32.HI R110, RZ, 0x10, R33 ;  /* 0x00000010ff6e7819 */ /* 0x000fe20000011621 */
[----:B------:R-:W-:Y:S01]  /*41c0*/  HADD2.F32 R118, -RZ, R118.H0_H0 ;  /* 0x20000076ff767230 */ /* 0x000fe20000004100 */
[----:B------:R-:W-:Y:S02]  /*41d0*/  SHF.R.U64 R36, R36, 0x10, R37 ;  /* 0x0000001024247819 */ /* 0x000fe40000001225 */
[--C-:B------:R-:W-:Y:S01]  /*41e0*/  SHF.R.U64 R33, R34, 0x10, R35.reuse ;  /* 0x0000001022217819 */ /* 0x100fe20000001223 */
[----:B------:R-:W-:Y:S01]  /*41f0*/  HADD2.F32 R116, -RZ, R110.H0_H0 ;  /* 0x2000006eff747230 */ /* 0x000fe20000004100 */
[----:B------:R-:W-:Y:S01]  /*4200*/  SHF.R.U32.HI R37, RZ, 0x10, R35 ;  /* 0x00000010ff257819 */ /* 0x000fe20000011623 */
[----:B-1----:R-:W-:Y:S01]  /*4210*/  HADD2.F32 R35, -RZ, R49.H0_H0 ;  /* 0x20000031ff237230 */ /* 0x002fe20000004100 */
[--C-:B------:R-:W-:Y:S01]  /*4220*/  SHF.R.U64 R34, R38, 0x10, R39.reuse ;  /* 0x0000001026227819 */ /* 0x100fe20000001227 */
[--C-:B--2---:R-:W-:Y:S01]  /*4230*/  HADD2.F32 R38, -RZ, R53.reuse.H0_H0 ;  /* 0x20000035ff267230 */ /* 0x104fe20000004100 */
[----:B------:R-:W-:Y:S01]  /*4240*/  SHF.R.U32.HI R112, RZ, 0x10, R39 ;  /* 0x00000010ff707819 */ /* 0x000fe20000011627 */
[----:B------:R-:W-:-:S02]  /*4250*/  HADD2.F32 R39, -RZ, R53.H1_H1 ;  /* 0x30000035ff277230 */ /* 0x000fc40000004100 */
[----:B------:R-:W-:Y:S02]  /*4260*/  HADD2.F32 R49, -RZ, R49.H1_H1 ;  /* 0x30000031ff317230 */ /* 0x000fe40000004100 */
[-C--:B------:R-:W-:Y:S01]  /*4270*/  FMUL.FTZ R110, R38, R115.reuse ;  /* 0x00000073266e7220 */ /* 0x080fe20000410000 */
[----:B------:R-:W-:Y:S01]  /*4280*/  FMUL.FTZ R115, R35, R115 ;  /* 0x0000007323737220 */ /* 0x000fe20000410000 */
[-C--:B------:R-:W-:Y:S01]  /*4290*/  FMUL.FTZ R120, R39, R118.reuse ;  /* 0x0000007627787220 */ /* 0x080fe20000410000 */
[----:B------:R-:W-:Y:S02]  /*42a0*/  HADD2.F32 R53, -RZ, R55.H0_H0 ;  /* 0x20000037ff357230 */ /* 0x000fe40000004100 */
[----:B------:R-:W-:Y:S01]  /*42b0*/  FMUL.FTZ R118, R49, R118 ;  /* 0x0000007631767220 */ /* 0x000fe20000410000 */
[----:B------:R-:W-:Y:S01]  /*42c0*/  FFMA.FTZ R35, R35, R114, -R110 ;  /* 0x0000007223237223 */ /* 0x000fe2000001086e */
[----:B------:R-:W-:Y:S01]  /*42d0*/  FFMA.FTZ R110, R49, R116, -R120 ;  /* 0x00000074316e7223 */ /* 0x000fe20000010878 */
[----:B------:R-:W-:-:S02]  /*42e0*/  HADD2.F32 R49, -RZ, R51.H0_H0 ;  /* 0x20000033ff317230 */ /* 0x000fc40000004100 */
[----:B------:R-:W-:Y:S01]  /*42f0*/  FFMA.FTZ R39, R39, R116, R118 ;  /* 0x0000007427277223 */ /* 0x000fe20000010076 */
[----:B------:R-:W-:Y:S02]  /*4300*/  HADD2.F32 R118, -RZ, R113.H0_H0 ;  /* 0x20000071ff767230 */ /* 0x000fe40000004100 */
[----:B------:R-:W-:Y:S01]  /*4310*/  FFMA.FTZ R38, R38, R114, R115 ;  /* 0x0000007226267223 */ /* 0x000fe20000010073 */
[----:B------:R-:W-:Y:S01]  /*4320*/  HADD2.F32 R55, -RZ, R55.H1_H1 ;  /* 0x30000037ff377230 */ /* 0x000fe20000004100 */
[----:B------:R-:W-:Y:S01]  /*4330*/  F2FP.F16.F32.PACK_AB R35, R110, R35 ;  /* 0x000000236e23723e */ /* 0x000fe200000000ff */
[----:B------:R-:W-:Y:S02]  /*4340*/  HADD2.F32 R112, -RZ, R112.H0_H0 ;  /* 0x20000070ff707230 */ /* 0x000fe40000004100 */
[-C--:B------:R-:W-:Y:S01]  /*4350*/  FMUL.FTZ R120, R53, R118.reuse ;  /* 0x0000007635787220 */ /* 0x080fe20000410000 */
[----:B------:R-:W-:Y:S02]  /*4360*/  HADD2.F32 R114, -RZ, R113.H1_H1 ;  /* 0x30000071ff727230 */ /* 0x000fe40000004100 */
[----:B------:R-:W-:Y:S01]  /*4370*/  FMUL.FTZ R118, R49, R118 ;  /* 0x0000007631767220 */ /* 0x000fe20000410000 */
[----:B------:R-:W-:-:S02]  /*4380*/  HADD2.F32 R51, -RZ, R51.H1_H1 ;  /* 0x30000033ff337230 */ /* 0x000fc40000004100 */
[----:B------:R-:W-:Y:S01]  /*4390*/  FMUL.FTZ R122, R55, R112 ;  /* 0x00000070377a7220 */ /* 0x000fe20000410000 */
[----:B------:R-:W-:Y:S02]  /*43a0*/  HADD2.F32 R116, -RZ, R37.H0_H0 ;  /* 0x20000025ff747230 */ /* 0x000fe40000004100 */
[-C--:B------:R-:W-:Y:S01]  /*43b0*/  FFMA.FTZ R37, R49, R114.reuse, -R120 ;  /* 0x0000007231257223 */ /* 0x080fe20000010878 */
[----:B------:R-:W-:Y:S01]  /*43c0*/  FFMA.FTZ R49, R53, R114, R118 ;  /* 0x0000007235317223 */ /* 0x000fe20000010076 */
[C---:B------:R-:W-:Y:S01]  /*43d0*/  FMUL.FTZ R124, R51.reuse, R112 ;  /* 0x00000070337c7220 */ /* 0x040fe20000410000 */
[--C-:B------:R-:W-:Y:S02]  /*43e0*/  HADD2.F32 R53, -RZ, R111.reuse.H1_H1 ;  /* 0x3000006fff357230 */ /* 0x100fe40000004100 */
[-C--:B------:R-:W-:Y:S01]  /*43f0*/  FFMA.FTZ R112, R51, R116.reuse, -R122 ;  /* 0x0000007433707223 */ /* 0x080fe2000001087a */
[----:B------:R-:W-:Y:S02]  /*4400*/  HADD2.F32 R113, -RZ, R36.H0_H0 ;  /* 0x20000024ff717230 */ /* 0x000fe40000004100 */
[----:B------:R-:W-:Y:S01]  /*4410*/  FFMA.FTZ R114, R55, R116, R124 ;  /* 0x0000007437727223 */ /* 0x000fe2000001007c */
[----:B------:R-:W-:-:S02]  /*4420*/  HADD2.F32 R111, -RZ, R111.H0_H0 ;  /* 0x2000006fff6f7230 */ /* 0x000fc40000004100 */
[----:B------:R-:W-:Y:S02]  /*4430*/  HADD2.F32 R51, -RZ, R52.H0_H0 ;  /* 0x20000034ff337230 */ /* 0x000fe40000004100 */
[----:B------:R-:W-:Y:S01]  /*4440*/  HADD2.F32 R36, -RZ, R48.H0_H0 ;  /* 0x20000030ff247230 */ /* 0x000fe20000004100 */
        /* <DEDUP_REMOVED lines=13> */
[----:B------:R-:W-:Y:S02]  /*4520*/  HADD2.F32 R53, -RZ, R34.H0_H0 ;  /* 0x20000022ff357230 */ /* 0x000fe40000004100 */
[----:B------:R-:W-:-:S02]  /*4530*/  HADD2.F32 R48, -RZ, R54.H0_H0 ;  /* 0x20000036ff307230 */ /* 0x000fc40000004100 */
[----:B------:R-:W-:Y:S01]  /*4540*/  HADD2.F32 R109, -RZ, R109.H1_H1 ;  /* 0x3000006dff6d7230 */ /* 0x000fe20000004100 */
[----:B------:R-:W-:Y:S01]  /*4550*/  F2FP.F16.F32.PACK_AB R52, R113, R36 ;  /* 0x000000247134723e */ /* 0x000fe200000000ff */
[----:B------:R-:W-:Y:S02]  /*4560*/  HADD2.F32 R34, -RZ, R50.H0_H0 ;  /* 0x20000032ff227230 */ /* 0x000fe40000004100 */
[----:B------:R-:W-:Y:S02]  /*4570*/  HADD2.F32 R54, -RZ, R54.H1_H1 ;  /* 0x30000036ff367230 */ /* 0x000fe40000004100 */
[-C--:B------:R-:W-:Y:S01]  /*4580*/  FMUL.FTZ R55, R48, R109.reuse ;  /* 0x0000006d30377220 */ /* 0x080fe20000410000 */
[----:B------:R-:W-:Y:S02]  /*4590*/  HADD2.F32 R50, -RZ, R50.H1_H1 ;  /* 0x30000032ff327230 */ /* 0x000fe40000004100 */
[----:B------:R-:W-:Y:S01]  /*45a0*/  FMUL.FTZ R109, R34, R109 ;  /* 0x0000006d226d7220 */ /* 0x000fe20000410000 */
[----:B------:R-:W-:-:S02]  /*45b0*/  HADD2.F32 R33, -RZ, R33.H0_H0 ;  /* 0x20000021ff217230 */ /* 0x000fc40000004100 */
[----:B------:R-:W-:Y:S01]  /*45c0*/  FMUL.FTZ R115, R54, R53 ;  /* 0x0000003536737220 */ /* 0x000fe20000410000 */
[----:B------:R-:W-:Y:S01]  /*45d0*/  FFMA.FTZ R55, R34, R51, -R55 ;  /* 0x0000003322377223 */ /* 0x000fe20000010837 */
[----:B------:R-:W-:Y:S01]  /*45e0*/  FMUL.FTZ R53, R50, R53 ;  /* 0x0000003532357220 */ /* 0x000fe20000410000 */
[----:B------:R-:W-:Y:S01]  /*45f0*/  FFMA.FTZ R109, R48, R51, R109 ;  /* 0x00000033306d7223 */ /* 0x000fe2000001006d */
[----:B------:R-:W-:Y:S01]  /*4600*/  FFMA.FTZ R50, R50, R33, -R115 ;  /* 0x0000002132327223 */ /* 0x000fe20000010873 */
[----:B------:R-:W-:Y:S01]  /*4610*/  F2FP.F16.F32.PACK_AB R51, R112, R37 ;  /* 0x000000257033723e */ /* 0x000fe200000000ff */
[----:B------:R-:W-:Y:S01]  /*4620*/  FFMA.FTZ R54, R54, R33, R53 ;  /* 0x0000002136367223 */ /* 0x000fe20000010035 */
[----:B------:R-:W-:Y:S01]  /*4630*/  F2FP.F16.F32.PACK_AB R53, R39, R38 ;  /* 0x000000262735723e */ /* 0x000fe200000000ff */
[----:B------:R-:W-:Y:S01]  /*4640*/  IMAD.MOV.U32 R49, RZ, RZ, R35 ;  /* 0x000000ffff317224 */ /* 0x000fe200078e0023 */
[----:B------:R-:W-:Y:S01]  /*4650*/  F2FP.F16.F32.PACK_AB R50, R50, R55 ;  /* 0x000000373232723e */ /* 0x000fe200000000ff */
[----:B------:R-:W-:Y:S01]  /*4660*/  IMAD.MOV.U32 R55, RZ, RZ, R114 ;  /* 0x000000ffff377224 */ /* 0x000fe200078e0072 */
[----:B------:R-:W-:-:S02]  /*4670*/  F2FP.F16.F32.PACK_AB R48, R111, R32 ;  /* 0x000000206f30723e */ /* 0x000fc400000000ff */
[----:B------:R-:W-:-:S07]  /*4680*/  F2FP.F16.F32.PACK_AB R54, R54, R109 ;  /* 0x0000006d3636723e */ /* 0x000fce00000000ff */
.L_x_1147:
[----:B------:R-:W-:Y:S05]  /*4690*/  BSYNC B2 ;  /* 0x0000000000027941 */ /* 0x000fea0003800000 */
.L_x_1146:
[----:B------:R-:W-:Y:S02]  /*46a0*/  ISETP.GE.AND P5, PT, R107, R99, PT ;  /* 0x000000636b00720c */ /* 0x000fe40003fa6270 */
[----:B------:R-:W-:-:S11]  /*46b0*/  P2R R33, PR, RZ, 0x1 ;  /* 0x00000001ff217803 */ /* 0x000fd60000000000 */
[--C-:B------:R-:W-:Y:S02]  /*46c0*/  @!P5 SHF.R.S32.HI R32, RZ, 0x1f, R107.reuse ;  /* 0x0000001fff20d819 */ /* 0x100fe4000001146b */
[----:B------:R-:W-:-:S04]  /*46d0*/  @!P5 IADD3 R94, P0, P6, R62, R94, R107 ;  /* 0x0000005e3e5ed210 */ /* 0x000fc80007e1e06b */
[----:B------:R-:W-:Y:S02]  /*46e0*/  @!P5 IADD3.X R108, R83, R108, R32, P0, P6 ;  /* 0x0000006c536cd210 */ /* 0x000fe400007ec420 */
[CC--:B------:R-:W-:Y:S02]  /*46f0*/  LEA R32, P6, R100.reuse, R86.reuse, 0x1 ;  /* 0x0000005664207211 */ /* 0x0c0fe400078c08ff */
[----:B------:R-:W-:Y:S02]  /*4700*/  ISETP.NE.AND P0, PT, R33, RZ, PT ;  /* 0x000000ff2100720c */ /* 0x000fe40003f05270 */
[----:B------:R-:W-:Y:S02]  /*4710*/  LEA.HI.X R33, R100, R87, R102, 0x1, P6 ;  /* 0x0000005764217211 */ /* 0x000fe400030f0c66 */
[----:B------:R-:W-:-:S03]  /*4720*/  @!P5 LEA R34, P6, R94, R86, 0x1 ;  /* 0x000000565e22d211 */ /* 0x000fc600078c08ff */
[----:B-1----:R1:W-:Y:S01]  /*4730*/  STG.E.128 desc[UR38][R32.64], R48 ;  /* 0x0000003020007986 */ /* 0x0023e2000c101d26 */
[----:B------:R-:W-:-:S05]  /*4740*/  @!P5 LEA.HI.X R35, R94, R87, R108, 0x1, P6 ;  /* 0x000000575e23d211 */ /* 0x000fca00030f0c6c */
[----:B--2---:R1:W-:Y:S04]  /*4750*/  @!P5 STG.E.128 desc[UR38][R34.64], R52 ;  /* 0x000000342200d986 */ /* 0x0043e8000c101d26 */
.L_x_1145:
[----:B------:R-:W-:Y:S05]  /*4760*/  BSYNC B1 ;  /* 0x0000000000017941 */ /* 0x000fea0003800000 */
.L_x_1144:
[----:B-1----:R-:W-:Y:S02]  /*4770*/  VIADD R33, R17, 0x60 ;  /* 0x0000006011217836 */ /* 0x002fe40000000000 */
[-C--:B------:R-:W-:Y:S02]  /*4780*/  IMAD R32, R73, R92.reuse, RZ ;  /* 0x0000005c49207224 */ /* 0x080fe400078e02ff */
[C---:B------:R-:W-:Y:S01]  /*4790*/  IMAD.WIDE.U32 R90, R33.reuse, R92, R90 ;  /* 0x0000005c215a7225 */ /* 0x040fe200078e005a */
[----:B------:R-:W-:-:S03]  /*47a0*/  ISETP.GE.OR P5, PT, R33, R96, P1 ;  /* 0x000000602100720c */ /* 0x000fc60000fa6670 */
[----:B------:R-:W-:-:S10]  /*47b0*/  IMAD R93, R33, R93, R32 ;  /* 0x0000005d215d7224 */ /* 0x000fd400078e0220 */
[----:B------:R-:W-:Y:S05]  /*47c0*/  @P5 BRA `(.L_x_1132) ;  /* 0x0000000800505947 */ /* 0x000fea0003800000 */
[----:B------:R-:W2:Y:S01]  /*47d0*/  LDL R34, [R1+0x2c] ;  /* 0x00002c0001227983 */ /* 0x000ea20000100800 */
[----:B------:R-:W-:Y:S01]  /*47e0*/  IMAD.IADD R50, R91, 0x1, R93 ;  /* 0x000000015b327824 */ /* 0x000fe200078e025d */
[----:B------:R-:W-:Y:S01]  /*47f0*/  IADD3 R32, P5, P6, R62, R90, R31 ;  /* 0x0000005a3e207210 */ /* 0x000fe20007ebe01f */
[----:B------:R-:W-:Y:S01]  /*4800*/  BSSY B1, `(.L_x_1148) ;  /* 0x000006a000017945 */ /* 0x000fe20003800000 */
[----:B------:R-:W-:Y:S02]  /*4810*/  SEL R101, R68, R101, !P0 ;  /* 0x0000006544657207 */ /* 0x000fe40004000000 */
[----:B------:R-:W-:Y:S02]  /*4820*/  IADD3.X R33, R83, R50, R5, P5, P6 ;  /* 0x0000003253217210 */ /* 0x000fe40002fec405 */
[----:B------:R-:W-:-:S04]  /*4830*/  LEA R48, P5, R32, R86, 0x1 ;  /* 0x0000005620307211 */ /* 0x000fc800078a08ff */
[----:B------:R-:W-:Y:S02]  /*4840*/  LEA.HI.X R49, R32, R87, R33, 0x1, P5 ;  /* 0x0000005720317211 */ /* 0x000fe400028f0c21 */
[----:B------:R-:W-:-:S04]  /*4850*/  SHF.R.S32.HI R32, RZ, 0x1f, R101 ;  /* 0x0000001fff207819 */ /* 0x000fc80000011465 */
[----:B------:R-:W-:-:S04]  /*4860*/  LEA.HI R101, R32, R101, RZ, 0x4 ;  /* 0x0000006520657211 */ /* 0x000fc800078f20ff */
[----:B------:R-:W-:-:S05]  /*4870*/  LEA.HI.SX32 R51, R101, R66, 0x1c ;  /* 0x0000004265337211 */ /* 0x000fca00078fe2ff */
[----:B------:R-:W-:-:S05]  /*4880*/  IMAD.SHL.U32 R51, R51, 0x8, RZ ;  /* 0x0000000833337824 */ /* 0x000fca00078e00ff */
[----:B------:R-:W-:-:S04]  /*4890*/  LOP3.LUT R33, R70, 0x38, R51, 0xf8, !PT ;  /* 0x0000003846217812 */ /* 0x000fc800078ef833 */
[----:B------:R-:W-:-:S05]  /*48a0*/  LOP3.LUT R33, R33, R98, RZ, 0x3c, !PT ;  /* 0x0000006221217212 */ /* 0x000fca00078e3cff */
[----:B--2---:R-:W-:Y:S02]  /*48b0*/  IMAD.IADD R35, R34, 0x1, R33 ;  /* 0x0000000122237824 */ /* 0x004fe400078e0221 */
[C---:B------:R-:W-:Y:S02]  /*48c0*/  IMAD R33, R18.reuse, 0x2000, R3 ;  /* 0x0000200012217824 */ /* 0x040fe400078e0203 */
[----:B------:R-:W-:Y:S02]  /*48d0*/  IMAD R35, R18, 0x2000, R35 ;  /* 0x0000200012237824 */ /* 0x000fe400078e0223 */
[--C-:B------:R-:W-:Y:S02]  /*48e0*/  IMAD R33, R33, 0x2, R2.reuse ;  /* 0x0000000221217824 */ /* 0x100fe400078e0202 */
[----:B------:R-:W-:-:S04]  /*48f0*/  IMAD R36, R35, 0x2, R2 ;  /* 0x0000000223247824 */ /* 0x000fc800078e0202 */
[----:B------:R-:W1:Y:S04]  /*4900*/  LDS.128 R32, [R33+0xe400] ;  /* 0x00e4000021207984 */ /* 0x000e680000000c00 */
[----:B------:R-:W2:Y:S01]  /*4910*/  LDS.128 R36, [R36+0xe400] ;  /* 0x00e4000024247984 */ /* 0x000ea20000000c00 */
[----:B------:R-:W-:Y:S05]  /*4920*/  @P4 BRA `(.L_x_1149) ;  /* 0x00000004005c4947 */ /* 0x000fea0003800000 */
[----:B------:R-:W-:Y:S01]  /*4930*/  SHF.R.U64 R52, R40, 0x10, R41 ;  /* 0x0000001028347819 */ /* 0x000fe20000001229 */
[----:B------:R-:W-:Y:S01]  /*4940*/  HADD2.F32 R53, -RZ, R106.H1_H1 ;  /* 0x3000006aff357230 */ /* 0x000fe20000004100 */
[----:B------:R-:W-:Y:S01]  /*4950*/  SHF.R.U64 R40, R42, 0x10, R43 ;  /* 0x000000102a287819 */ /* 0x000fe2000000122b */
[----:B-1----:R-:W-:Y:S01]  /*4960*/  IMAD.MOV.U32 R42, RZ, RZ, R32 ;  /* 0x000000ffff2a7224 */ /* 0x002fe200078e0020 */
[----:B------:R-:W-:Y:S01]  /*4970*/  SHF.R.U32.HI R54, RZ, 0x10, R45 ;  /* 0x00000010ff367819 */ /* 0x000fe2000001162d */
[----:B--2---:R-:W-:Y:S01]  /*4980*/  IMAD.MOV.U32 R32, RZ, RZ, R37 ;  /* 0x000000ffff207224 */ /* 0x004fe200078e0025 */
[----:B------:R-:W-:Y:S01]  /*4990*/  SHF.R.U64 R44, R44, 0x10, R45 ;  /* 0x000000102c2c7819 */ /* 0x000fe2000000122d */
[----:B------:R-:W-:Y:S01]  /*49a0*/  IMAD.MOV.U32 R45, RZ, RZ, R39 ;  /* 0x000000ffff2d7224 */ /* 0x000fe200078e0027 */
[----:B------:R-:W-:Y:S01]  /*49b0*/  SHF.R.U32.HI R93, RZ, 0x10, R43 ;  /* 0x00000010ff5d7819 */ /* 0x000fe2000001162b */
[----:B------:R-:W-:Y:S01]  /*49c0*/  IMAD.MOV.U32 R43, RZ, RZ, R36 ;  /* 0x000000ffff2b7224 */ /* 0x000fe200078e0024 */
[----:B------:R-:W-:Y:S01]  /*49d0*/  SHF.R.U32.HI R92, RZ, 0x10, R41 ;  /* 0x00000010ff5c7819 */ /* 0x000fe20000011629 */
[--C-:B------:R-:W-:Y:S01]  /*49e0*/  HADD2.F32 R36, -RZ, R32.reuse.H0_H0 ;  /* 0x20000020ff247230 */ /* 0x100fe20000004100 */
[--C-:B------:R-:W-:Y:S01]  /*49f0*/  SHF.R.U64 R41, R46, 0x10, R47.reuse ;  /* 0x000000102e297819 */ /* 0x100fe2000000122f */
[----:B------:R-:W-:Y:S01]  /*4a00*/  HADD2.F32 R39, -RZ, R32.H1_H1 ;  /* 0x30000020ff277230 */ /* 0x000fe20000004100 */
[----:B------:R-:W-:Y:S01]  /*4a10*/  SHF.R.U32.HI R55, RZ, 0x10, R47 ;  /* 0x00000010ff377819 */ /* 0x000fe2000001162f */
[----:B------:R-:W-:-:S02]  /*4a20*/  IMAD.MOV.U32 R37, RZ, RZ, R35 ;  /* 0x000000ffff257224 */ /* 0x000fc400078e0023 */
[--C-:B------:R-:W-:Y:S02]  /*4a30*/  HADD2.F32 R32, -RZ, R33.reuse.H0_H0 ;  /* 0x20000021ff207230 */ /* 0x100fe40000004100 */
[----:B------:R-:W-:Y:S02]  /*4a40*/  HADD2.F32 R54, -RZ, R54.H0_H0 ;  /* 0x20000036ff367230 */ /* 0x000fe40000004100 */
[----:B------:R-:W-:Y:S02]  /*4a50*/  HADD2.F32 R35, -RZ, R33.H1_H1 ;  /* 0x30000021ff237230 */ /* 0x000fe40000004100 */
[-C--:B------:R-:W-:Y:S01]  /*4a60*/  FMUL.FTZ R33, R36, R53.reuse ;  /* 0x0000003524217220 */ /* 0x080fe20000410000 */
[----:B------:R-:W-:Y:S02]  /*4a70*/  HADD2.F32 R47, -RZ, R106.H0_H0 ;  /* 0x2000006aff2f7230 */ /* 0x000fe40000004100 */
[----:B------:R-:W-:Y:S01]  /*4a80*/  FMUL.FTZ R53, R32, R53 ;  /* 0x0000003520357220 */ /* 0x000fe20000410000 */
[----:B------:R-:W-:-:S02]  /*4a90*/  HADD2.F32 R46, -RZ, R92.H0_H0 ;  /* 0x2000005cff2e7230 */ /* 0x000fc40000004100 */
[-C--:B------:R-:W-:Y:S01]  /*4aa0*/  FMUL.FTZ R92, R39, R54.reuse ;  /* 0x00000036275c7220 */ /* 0x080fe20000410000 */
[C---:B------:R-:W-:Y:S01]  /*4ab0*/  FMUL.FTZ R54, R35.reuse, R54 ;  /* 0x0000003623367220 */ /* 0x040fe20000410000 */
[-C--:B------:R-:W-:Y:S01]  /*4ac0*/  FFMA.FTZ R32, R32, R47.reuse, -R33 ;  /* 0x0000002f20207223 */ /* 0x080fe20000010821 */
[----:B------:R-:W-:Y:S01]  /*4ad0*/  FFMA.FTZ R33, R36, R47, R53 ;  /* 0x0000002f24217223 */ /* 0x000fe20000010035 */
[-C--:B------:R-:W-:Y:S01]  /*4ae0*/  FFMA.FTZ R35, R35, R46.reuse, -R92 ;  /* 0x0000002e23237223 */ /* 0x080fe2000001085c */
[----:B------:R-:W-:Y:S01]  /*4af0*/  FFMA.FTZ R36, R39, R46, R54 ;  /* 0x0000002e27247223 */ /* 0x000fe20000010036 */
[--C-:B------:R-:W-:Y:S02]  /*4b00*/  HADD2.F32 R46, -RZ, R45.reuse.H0_H0 ;  /* 0x2000002dff2e7230 */ /* 0x100fe40000004100 */
[----:B------:R-:W-:Y:S01]  /*4b10*/  HADD2.F32 R45, -RZ, R45.H1_H1 ;  /* 0x3000002dff2d7230 */ /* 0x000fe20000004100 */
[----:B------:R-:W-:Y:S01]  /*4b20*/  F2FP.F16.F32.PACK_AB R35, R35, R32 ;  /* 0x000000202323723e */ /* 0x000fe200000000ff */
[----:B------:R-:W-:-:S02]  /*4b30*/  HADD2.F32 R39, -RZ, R37.H0_H0 ;  /* 0x20000025ff277230 */ /* 0x000fc40000004100 */
[----:B------:R-:W-:Y:S02]  /*4b40*/  HADD2.F32 R92, -RZ, R55.H0_H0 ;  /* 0x20000037ff5c7230 */ /* 0x000fe40000004100 */
[----:B------:R-:W-:Y:S02]  /*4b50*/  HADD2.F32 R53, -RZ, R105.H1_H1 ;  /* 0x30000069ff357230 */ /* 0x000fe40000004100 */
[----:B------:R-:W-:Y:S02]  /*4b60*/  HADD2.F32 R37, -RZ, R37.H1_H1 ;  /* 0x30000025ff257230 */ /* 0x000fe40000004100 */
[----:B------:R-:W-:Y:S01]  /*4b70*/  FMUL.FTZ R100, R45, R92 ;  /* 0x0000005c2d647220 */ /* 0x000fe20000410000 */
[----:B------:R-:W-:Y:S02]  /*4b80*/  HADD2.F32 R54, -RZ, R93.H0_H0 ;  /* 0x2000005dff367230 */ /* 0x000fe40000004100 */
[----:B------:R-:W-:Y:S01]  /*4b90*/  FMUL.FTZ R94, R46, R53 ;  /* 0x000000352e5e7220 */ /* 0x000fe20000410000 */
[----:B------:R-:W-:-:S02]  /*4ba0*/  HADD2.F32 R47, -RZ, R103.H1_H1 ;  /* 0x30000067ff2f7230 */ /* 0x000fc40000004100 */
[----:B------:R-:W-:Y:S01]  /*4bb0*/  FMUL.FTZ R92, R37, R92 ;  /* 0x0000005c255c7220 */ /* 0x000fe20000410000 */
[----:B------:R-:W-:Y:S01]  /*4bc0*/  FMUL.FTZ R53, R39, R53 ;  /* 0x0000003527357220 */ /* 0x000fe20000410000 */
[-C--:B------:R-:W-:Y:S01]  /*4bd0*/  FFMA.FTZ R93, R37, R54.reuse, -R100 ;  /* 0x00000036255d7223 */ /* 0x080fe20000010864 */
[----:B------:R-:W-:Y:S02]  /*4be0*/  HADD2.F32 R44, -RZ, R44.H0_H0 ;  /* 0x2000002cff2c7230 */ /* 0x000fe40000004100 */
[-C--:B------:R-:W-:Y:S01]  /*4bf0*/  FFMA.FTZ R94, R39, R47.reuse, -R94 ;  /* 0x0000002f275e7223 */ /* 0x080fe2000001085e */
[----:B------:R-:W-:Y:S01]  /*4c00*/  FFMA.FTZ R100, R45, R54, R92 ;  /* 0x000000362d647223 */ /* 0x000fe2000001005c */
[----:B------:R-:W-:Y:S02]  /*4c10*/  HADD2.F32 R54, -RZ, R105.H0_H0 ;  /* 0x20000069ff367230 */ /* 0x000fe40000004100 */
[----:B------:R-:W-:Y:S01]  /*4c20*/  FFMA.FTZ R55, R46, R47, R53 ;  /* 0x0000002f2e377223 */ /* 0x000fe20000010035 */
[----:B------:R-:W-:Y:S01]  /*4c30*/  HADD2.F32 R39, -RZ, R43.H0_H0 ;  /* 0x2000002bff277230 */ /* 0x000fe20000004100 */
[----:B------:R-:W-:Y:S01]  /*4c40*/  F2FP.F16.F32.PACK_AB R93, R93, R94 ;  /* 0x0000005e5d5d723e */ /* 0x000fe200000000ff */
[----:B------:R-:W-:-:S02]  /*4c50*/  HADD2.F32 R37, -RZ, R42.H0_H0 ;  /* 0x2000002aff257230 */ /* 0x000fc40000004100 */
[----:B------:R-:W-:Y:S02]  /*4c60*/  HADD2.F32 R43, -RZ, R43.H1_H1 ;  /* 0x3000002bff2b7230 */ /* 0x000fe40000004100 */
[-C--:B------:R-:W-:Y:S01]  /*4c70*/  FMUL.FTZ R92, R39, R54.reuse ;  /* 0x00000036275c7220 */ /* 0x080fe20000410000 */
[----:B------:R-:W-:Y:S02]  /*4c80*/  HADD2.F32 R42, -RZ, R42.H1_H1 ;  /* 0x3000002aff2a7230 */ /* 0x000fe40000004100 */
[----:B------:R-:W-:Y:S01]  /*4c90*/  FMUL.FTZ R54, R37, R54 ;  /* 0x0000003625367220 */ /* 0x000fe20000410000 */
[----:B------:R-:W-:Y:S02]  /*4ca0*/  HADD2.F32 R46, -RZ, R103.H0_H0 ;  /* 0x20000067ff2e7230 */ /* 0x000fe40000004100 */
[-C--:B------:R-:W-:Y:S01]  /*4cb0*/  FMUL.FTZ R45, R43, R44.reuse ;  /* 0x0000002c2b2d7220 */ /* 0x080fe20000410000 */
[----:B------:R-:W-:Y:S02]  /*4cc0*/  HADD2.F32 R52, -RZ, R52.H0_H0 ;  /* 0x20000034ff347230 */ /* 0x000fe40000004100 */
[C---:B------:R-:W-:Y:S01]  /*4cd0*/  FMUL.FTZ R44, R42.reuse, R44 ;  /* 0x0000002c2a2c7220 */ /* 0x040fe20000410000 */
[-C--:B------:R-:W-:Y:S01]  /*4ce0*/  FFMA.FTZ R54, R39, R46.reuse, R54 ;  /* 0x0000002e27367223 */ /* 0x080fe20000010036 */
[----:B------:R-:W-:Y:S01]  /*4cf0*/  FFMA.FTZ R92, R37, R46, -R92 ;  /* 0x0000002e255c7223 */ /* 0x000fe2000001085c */
[-C--:B------:R-:W-:Y:S01]  /*4d00*/  FFMA.FTZ R45, R42, R52.reuse, -R45 ;  /* 0x000000342a2d7223 */ /* 0x080fe2000001082d */
[----:B------:R-:W-:Y:S01]  /*4d10*/  FFMA.FTZ R47, R43, R52, R44 ;  /* 0x000000342b2f7223 */ /* 0x000fe2000001002c */
[----:B------:R-:W-:-:S02]  /*4d20*/  HADD2.F32 R42, -RZ, R104.H0_H0 ;  /* 0x20000068ff2a7230 */ /* 0x000fc40000004100 */
[----:B------:R-:W-:Y:S01]  /*4d30*/  HADD2.F32 R39, -RZ, R38.H0_H0 ;  /* 0x20000026ff277230 */ /* 0x000fe20000004100 */
[----:B------:R-:W-:Y:S01]  /*4d40*/  F2FP.F16.F32.PACK_AB R32, R45, R92 ;  /* 0x0000005c2d20723e */ /* 0x000fe200000000ff */
[----:B------:R-:W-:Y:S02]  /*4d50*/  HADD2.F32 R104, -RZ, R104.H1_H1 ;  /* 0x30000068ff687230 */ /* 0x000fe40000004100 */
[----:B------:R-:W-:Y:S02]  /*4d60*/  HADD2.F32 R43, -RZ, R41.H0_H0 ;  /* 0x20000029ff2b7230 */ /* 0x000fe40000004100 */
[----:B------:R-:W-:Y:S02]  /*4d70*/  HADD2.F32 R37, -RZ, R34.H0_H0 ;  /* 0x20000022ff257230 */ /* 0x000fe40000004100 */
[----:B------:R-:W-:Y:S02]  /*4d80*/  HADD2.F32 R38, -RZ, R38.H1_H1 ;  /* 0x30000026ff267230 */ /* 0x000fe40000004100 */
[----:B------:R-:W-:-:S02]  /*4d90*/  HADD2.F32 R34, -RZ, R34.H1_H1 ;  /* 0x30000022ff227230 */ /* 0x000fc40000004100 */
[----:B------:R-:W-:Y:S02]  /*4da0*/  HADD2.F32 R41, -RZ, R40.H0_H0 ;  /* 0x20000028ff297230 */ /* 0x000fe40000004100 */
[-C--:B------:R-:W-:Y:S01]  /*4db0*/  FMUL.FTZ R40, R39, R104.reuse ;  /* 0x0000006827287220 */ /* 0x080fe20000410000 */
[-C--:B------:R-:W-:Y:S01]  /*4dc0*/  FMUL.FTZ R53, R38, R43.reuse ;  /* 0x0000002b26357220 */ /* 0x080fe20000410000 */
[C---:B------:R-:W-:Y:S01]  /*4dd0*/  FMUL.FTZ R104, R37.reuse, R104 ;  /* 0x0000006825687220 */ /* 0x040fe20000410000 */
[C---:B------:R-:W-:Y:S01]  /*4de0*/  FMUL.FTZ R43, R34.reuse, R43 ;  /* 0x0000002b222b7220 */ /* 0x040fe20000410000 */
[-C--:B------:R-:W-:Y:S01]  /*4df0*/  FFMA.FTZ R40, R37, R42.reuse, -R40 ;  /* 0x0000002a25287223 */ /* 0x080fe20000010828 */
[-C--:B------:R-:W-:Y:S01]  /*4e00*/  FFMA.FTZ R53, R34, R41.reuse, -R53 ;  /* 0x0000002922357223 */ /* 0x080fe20000010835 */
[----:B------:R-:W-:Y:S01]  /*4e10*/  FFMA.FTZ R104, R39, R42, R104 ;  /* 0x0000002a27687223 */ /* 0x000fe20000010068 */
[----:B------:R-:W-:Y:S01]  /*4e20*/  FFMA.FTZ R43, R38, R41, R43 ;  /* 0x00000029262b7223 */ /* 0x000fe2000001002b */
[----:B------:R-:W-:Y:S01]  /*4e30*/  F2FP.F16.F32.PACK_AB R37, R36, R33 ;  /* 0x000000212425723e */ /* 0x000fe200000000ff */
[----:B------:R-:W-:Y:S01]  /*4e40*/  IMAD.MOV.U32 R33, RZ, RZ, R35 ;  /* 0x000000ffff217224 */ /* 0x000fe200078e0023 */
[----:B------:R-:W-:Y:S01]  /*4e50*/  F2FP.F16.F32.PACK_AB R39, R100, R55 ;  /* 0x000000376427723e */ /* 0x000fe200000000ff */
[----:B------:R-:W-:Y:S01]  /*4e60*/  IMAD.MOV.U32 R35, RZ, RZ, R93 ;  /* 0x000000ffff237224 */ /* 0x000fe200078e005d */
[----:B------:R-:W-:-:S02]  /*4e70*/  F2FP.F16.F32.PACK_AB R36, R47, R54 ;  /* 0x000000362f24723e */ /* 0x000fc400000000ff */
[----:B------:R-:W-:Y:S02]  /*4e80*/  F2FP.F16.F32.PACK_AB R34, R53, R40 ;  /* 0x000000283522723e */ /* 0x000fe400000000ff */
[----:B------:R-:W-:-:S07]  /*4e90*/  F2FP.F16.F32.PACK_AB R38, R43, R104 ;  /* 0x000000682b26723e */ /* 0x000fce00000000ff */
.L_x_1149:
[----:B------:R-:W-:Y:S05]  /*4ea0*/  BSYNC B1 ;  /* 0x0000000000017941 */ /* 0x000fea0003800000 */
.L_x_1148:
[----:B-1----:R1:W-:Y:S01]  /*4eb0*/  STG.E.128 desc[UR38][R48.64], R32 ;  /* 0x0000002030007986 */ /* 0x0023e2000c101d26 */
[----:B------:R-:W-:-:S13]  /*4ec0*/  ISETP.GE.AND P4, PT, R51, R99, PT ;  /* 0x000000633300720c */ /* 0x000fda0003f86270 */
[----:B------:R-:W-:Y:S05]  /*4ed0*/  @P4 BRA `(.L_x_1132) ;  /* 0x00000000008c4947 */ /* 0x000fea0003800000 */
[--C-:B-1----:R-:W-:Y:S02]  /*4ee0*/  SHF.R.S32.HI R32, RZ, 0x1f, R51.reuse ;  /* 0x0000001fff207819 */ /* 0x102fe40000011433 */
[----:B------:R-:W-:-:S04]  /*4ef0*/  IADD3 R51, P4, P5, R62, R90, R51 ;  /* 0x0000005a3e337210 */ /* 0x000fc80007d9e033 */
[----:B------:R-:W-:Y:S02]  /*4f00*/  IADD3.X R50, R83, R50, R32, P4, P5 ;  /* 0x0000003253327210 */ /* 0x000fe400027ea420 */
[----:B------:R-:W-:-:S04]  /*4f10*/  LEA R86, P4, R51, R86, 0x1 ;  /* 0x0000005633567211 */ /* 0x000fc800078808ff */
[----:B------:R-:W-:-:S05]  /*4f20*/  LEA.HI.X R87, R51, R87, R50, 0x1, P4 ;  /* 0x0000005733577211 */ /* 0x000fca00020f0c32 */
[----:B--2---:R1:W-:Y:S01]  /*4f30*/  STG.E.128 desc[UR38][R86.64], R36 ;  /* 0x0000002456007986 */ /* 0x0043e2000c101d26 */
[----:B------:R-:W-:Y:S05]  /*4f40*/  BRA `(.L_x_1132) ;  /* 0x0000000000707947 */ /* 0x000fea0003800000 */
.L_x_1115:
[----:B------:R-:W-:-:S06]  /*4f50*/  UISETP.NE.AND UP0, UPT, UR37, 0x3, UPT ;  /* 0x000000032500788c */ /* 0x000fcc000bf05270 */
[----:B------:R-:W-:-:S13]  /*4f60*/  PLOP3.LUT P3, PT, PT, PT, UP0, 0x80, 0x0 ;  /* 0x000000000000781c */ /* 0x000fda0003f6f008 */
[----:B------:R-:W-:Y:S05]  /*4f70*/  @!P3 BRA `(.L_x_1150) ;  /* 0x000000000004b947 */ /* 0x000fea0003800000 */
[----:B------:R-:W-:Y:S01]  /*4f80*/  BPT.TRAP 0x1 ;  /* 0x000000040000795c */ /* 0x000fe20000300000 */
.L_x_1150:
[----:B------:R-:W2:Y:S01]  /*4f90*/  LDL R32, [R1+0x10] ;  /* 0x0000100001207983 */ /* 0x000ea20000100800 */
[----:B------:R-:W-:Y:S01]  /*4fa0*/  IMAD R85, R18, 0x8, R2 ;  /* 0x0000000812557824 */ /* 0x000fe200078e0202 */
[----:B------:R-:W-:Y:S01]  /*4fb0*/  BSSY B1, `(.L_x_1151) ;  /* 0x0000006000017945 */ /* 0x000fe20003800000 */
[----:B------:R-:W-:-:S05]  /*4fc0*/  IMAD R96, R25, -0x80, R30 ;  /* 0xffffff8019607824 */ /* 0x000fca00078e021e */
[----:B------:R-:W-:Y:S02]  /*4fd0*/  VIMNMX R96, R96, 0x80, PT ;  /* 0x0000008060607848 */ /* 0x000fe40003fe0100 */
[----:B--2---:R-:W-:-:S04]  /*4fe0*/  SHF.L.U32 R97, R32, 0x1f, RZ ;  /* 0x0000001f20617819 */ /* 0x004fc800000006ff */
[----:B------:R-:W0:Y:S02]  /*4ff0*/  SYNCS.PHASECHK.TRANS64.TRYWAIT P4, [R85+URZ+0x16890], R97 ;  /* 0x01689061550075a7 */ /* 0x000e24000808017f */
[----:B0-----:R-:W-:Y:S05]  /*5000*/  @!P4 BRA `(.L_x_1152) ;  /* 0x0000016c0054c947 */ /* 0x001fea0003800000 */
.L_x_1432:
[----:B------:R-:W-:Y:S05]  /*5010*/  BSYNC B1 ;  /* 0x0000000000017941 */ /* 0x000fea0003800000 */
.L_x_1151:
[----:B------:R-:W-:Y:S01]  /*5020*/  ISETP.GE.AND P4, PT, R17, R96, PT ;  /* 0x000000601100720c */ /* 0x000fe20003f86270 */
[----:B------:R-:W-:-:S12]  /*5030*/  BSSY B1, `(.L_x_1153) ;  /* 0x0000006000017945 */ /* 0x000fd80003800000 */
[----:B------:R-:W-:Y:S05]  /*5040*/  @P4 BRA `(.L_x_1154) ;  /* 0x0000000000104947 */ /* 0x000fea0003800000 */
[----:B------:R-:W1:Y:S04]  /*5050*/  @!P1 LDS.128 R32, [R89+0xe000] ;  /* 0x00e0000059209984 */ /* 0x000e680000000c00 */
[----:B------:R-:W2:Y:S04]  /*5060*/  @!P2 LDS.128 R36, [R88+0xe000] ;  /* 0x00e000005824a984 */ /* 0x000ea80000000c00 */
[----:B-1----:R1:W-:Y:S04]  /*5070*/  @!P1 STG.E.128 desc[UR38][R42.64], R32 ;  /* 0x000000202a009986 */ /* 0x0023e8000c101d26 */
[----:B--2---:R1:W-:Y:S02]  /*5080*/  @!P2 STG.E.128 desc[UR38][R42.64+0x40], R36 ;  /* 0x000040242a00a986 */ /* 0x0043e4000c101d26 */
.L_x_1154:
[----:B------:R-:W-:Y:S05]  /*5090*/  BSYNC B1 ;  /* 0x0000000000017941 */ /* 0x000fea0003800000 */
.L_x_1153:
[----:B-1----:R-:W-:-:S05]  /*50a0*/  VIADD R32, R17, 0x60 ;  /* 0x0000006011207836 */ /* 0x002fca0000000000 */
[----:B------:R-:W-:-:S13]  /*50b0*/  ISETP.GE.AND P4, PT, R32, R96, PT ;  /* 0x000000602000720c */ /* 0x000fda0003f86270 */
[----:B------:R-:W-:Y:S05]  /*50c0*/  @P4 BRA `(.L_x_1132) ;  /* 0x0000000000104947 */ /* 0x000fea0003800000 */
[----:B------:R-:W1:Y:S04]  /*50d0*/  @!P1 LDS.128 R32, [R89+0x11000] ;  /* 0x0110000059209984 */ /* 0x000e680000000c00 */
[----:B------:R-:W2:Y:S04]  /*50e0*/  @!P2 LDS.128 R36, [R88+0x11000] ;  /* 0x011000005824a984 */ /* 0x000ea80000000c00 */
[----:B-1----:R1:W-:Y:S04]  /*50f0*/  @!P1 STG.E.128 desc[UR38][R40.64], R32 ;  /* 0x0000002028009986 */ /* 0x0023e8000c101d26 */
[----:B--2---:R1:W-:Y:S02]  /*5100*/  @!P2 STG.E.128 desc[UR38][R40.64+0x40], R36 ;  /* 0x000040242800a986 */ /* 0x0043e4000c101d26 */
.L_x_1132:
[----:B------:R-:W-:Y:S05]  /*5110*/  BSYNC B0 ;  /* 0x0000000000007941 */ /* 0x000fea0003800000 */
.L_x_1114:
[----:B-1234-:R-:W1:Y:S01]  /*5120*/  S2R R32, SR_TID.X ;  /* 0x0000000000207919 */ /* 0x01ee620000002100 */
        /* <DEDUP_REMOVED lines=11> */
[----:B------:R-:W-:-:S05]  /*51e0*/  @!P4 VIADD R32, R85, 0x168a0 ;  /* 0x000168a05520c836 */ /* 0x000fca0000000000 */
[----:B------:R-:W-:-:S04]  /*51f0*/  @!P4 PRMT R32, RZ, 0x654, R32 ;  /* 0x00000654ff20c816 */ /* 0x000fc80000000020 */
[----:B------:R1:W-:Y:S01]  /*5200*/  @!P4 SYNCS.ARRIVE.TRANS64.RED.A1T0 RZ, [R32+URZ], RZ ;  /* 0x000000ff20ffc9a7 */ /* 0x0003e2000810043f */
[----:B------:R-:W-:Y:S05]  /*5210*/  @!P3 BRA `(.L_x_1156) ;  /* 0x000000000004b947 */ /* 0x000fea0003800000 */
[----:B------:R-:W-:Y:S01]  /*5220*/  BPT.TRAP 0x1 ;  /* 0x000000040000795c */ /* 0x000fe20000300000 */
.L_x_1156:
[----:B------:R-:W-:Y:S05]  /*5230*/  BSYNC B0 ;  /* 0x0000000000007941 */ /* 0x000fea0003800000 */
.L_x_1155:
[----:B------:R-:W2:Y:S01]  /*5240*/  SYNCS.PHASECHK.TRANS64.TRYWAIT P3, [R85+URZ+0x168b0], R97 ;  /* 0x0168b061550075a7 */ /* 0x000ea2000806017f */
[----:B------:R-:W-:Y:S01]  /*5250*/  ULDC UR40, c[0x0][0x2e4] ;  /* 0x0000b90000287ab9 */ /* 0x000fe20000000800 */
[----:B------:R-:W-:Y:S01]  /*5260*/  ULDC.64 UR44, c[0x0][0x318] ;  /* 0x0000c600002c7ab9 */ /* 0x000fe20000000a00 */
[----:B------:R-:W-:Y:S01]  /*5270*/  ULDC.64 UR42, c[0x0][0x308] ;  /* 0x0000c200002a7ab9 */ /* 0x000fe20000000a00 */
[----:B------:R-:W-:Y:S01]  /*5280*/  BSSY B0, `(.L_x_1157) ;  /* 0x0000003000007945 */ /* 0x000fe20003800000 */
[----:B------:R-:W-:-:S03]  /*5290*/  IMAD.WIDE R36, R25, 0x80, R10 ;  /* 0x0000008019247825 */ /* 0x000fc600078e020a */
[----:B--2---:R-:W-:Y:S05]  /*52a0*/  @!P3 BRA `(.L_x_1158) ;  /* 0x0000016800c0b947 */ /* 0x004fea0003800000 */
.L_x_1433:
[----:B------:R-:W-:Y:S05]  /*52b0*/  BSYNC B0 ;  /* 0x0000000000007941 */ /* 0x000fea0003800000 */
.L_x_1157:
        /* <DEDUP_REMOVED lines=17> */
.L_x_1160:
[----:B------:R-:W-:Y:S05]  /*53d0*/  BSYNC B0 ;  /* 0x0000000000007941 */ /* 0x000fea0003800000 */
.L_x_1159:
[----:B-1-3--:R-:W-:Y:S01]  /*53e0*/  VIADD R32, R17, 0x60 ;  /* 0x0000006011207836 */ /* 0x00afe20000000000 */
[----:B------:R-:W-:Y:S04]  /*53f0*/  BSSY B0, `(.L_x_1161) ;  /* 0x0000013000007945 */ /* 0x000fe80003800000 */
[----:B------:R-:W-:-:S13]  /*5400*/  ISETP.GE.AND P3, PT, R32, R96, PT ;  /* 0x000000602000720c */ /* 0x000fda0003f66270 */
[----:B------:R-:W-:Y:S05]  /*5410*/  @P3 BRA `(.L_x_1162) ;  /* 0x0000000000403947 */ /* 0x000fea0003800000 */
[----:B------:R-:W-:Y:S01]  /*5420*/  IADD3 R35, P3, R36, 0x60, RZ ;  /* 0x0000006024237810 */ /* 0x000fe20007f7e0ff */
[----:B------:R-:W-:Y:S02]  /*5430*/  IMAD.MOV.U32 R32, RZ, RZ, R58 ;  /* 0x000000ffff207224 */ /* 0x000fe400078e003a */
[----:B------:R-:W-:Y:S02]  /*5440*/  IMAD.MOV.U32 R33, RZ, RZ, R0 ;  /* 0x000000ffff217224 */ /* 0x000fe400078e0000 */
        /* <DEDUP_REMOVED lines=13> */
.L_x_1162:
[----:B------:R-:W-:Y:S05]  /*5520*/  BSYNC B0 ;  /* 0x0000000000007941 */ /* 0x000fea0003800000 */
.L_x_1161:
[----:B-1----:R-:W3:Y:S01]  /*5530*/  LDL.LU R33, [R1+0x10] ;  /* 0x0000100001217983 */ /* 0x002ee20000300800 */
[----:B------:R-:W-:Y:S01]  /*5540*/  VIADD R18, R18, 0x1 ;  /* 0x0000000112127836 */ /* 0x000fe20000000000 */
[----:B------:R-:W-:Y:S01]  /*5550*/  LOP3.LUT P5, RZ, R22, 0x2, RZ, 0xc0, !PT ;  /* 0x0000000216ff7812 */ /* 0x000fe200078ac0ff */
        /* <DEDUP_REMOVED lines=10> */
[----:B------:R-:W-:Y:S02]  /*5600*/  SEL R32, RZ, 0x1, P3 ;  /* 0x00000001ff207807 */ /* 0x000fe40001800000 */
[----:B------:R-:W-:Y:S01]  /*5610*/  SEL R18, R18, RZ, P3 ;  /* 0x000000ff12127207 */ /* 0x000fe20001800000 */
[----:B------:R0:W-:Y:S01]  /*5620*/  @!P4 SYNCS.ARRIVE.TRANS64.RED.A1T0 RZ, [R85+URZ], RZ ;  /* 0x000000ff55ffc9a7 */ /* 0x0001e2000810043f */
[----:B---3--:R-:W-:-:S05]  /*5630*/  LOP3.LUT R33, R33, R32, RZ, 0x3c, !PT ;  /* 0x0000002021217212 */ /* 0x008fca00078e3cff */
[----:B------:R0:W-:Y:S01]  /*5640*/  STL [R1+0x10], R33 ;  /* 0x0000102101007387 */ /* 0x0001e20000100800 */
[----:B------:R-:W-:Y:S05]  /*5650*/  @P5 BRA `(.L_x_1163) ;  /* 0xffffffcc00545947 */ /* 0x000fea000383ffff */
[----:B0-----:R-:W0:Y:S01]  /*5660*/  S2R R33, SR_TID.X ;  /* 0x0000000000217919 */ /* 0x001e220000002100 */
[----:B------:R-:W-:Y:S02]  /*5670*/  PLOP3.LUT P0, PT, PT, PT, PT, 0x8, 0x0 ;  /* 0x000000000000781c */ /* 0x000fe40003f0e170 */
[----:B0-----:R-:W-:-:S04]  /*5680*/  SHF.R.U32.HI R33, RZ, 0x7, R33 ;  /* 0x00000007ff217819 */ /* 0x001fc80000011621 */
[----:B------:R-:W-:-:S13]  /*5690*/  ISETP.NE.AND P5, PT, R33, 0x1, PT ;  /* 0x000000012100780c */ /* 0x000fda0003fa5270 */
[----:B------:R-:W-:Y:S06]  /*56a0*/  @!P5 BAR.ARV 0x9, 0x100 ;  /* 0x024400000000db1d */ /* 0x000fec0000002000 */
.L_x_1109:
[----:B------:R-:W1:Y:S02]  /*56b0*/  LDC.64 R4, c[0x0][0x9e0] ;  /* 0x00027800ff047b82 */ /* 0x000e640000000a00 */
[----:B-1----:R-:W-:Y:S01]  /*56c0*/  ISETP.GE.AND P1, PT, R5, 0x1, PT ;  /* 0x000000010500780c */ /* 0x002fe20003f26270 */
[----:B------:R-:W-:-:S12]  /*56d0*/  @P0 BRA `(.L_x_1164) ;  /* 0x00000000000c0947 */ /* 0x000fd80003800000 */
[----:B------:R-:W1:Y:S01]  /*56e0*/  FENCE.VIEW.ASYNC.G ;  /* 0x00000000000073c6 */ /* 0x000e620000000100 */
[----:B------:R-:W-:Y:S05]  /*56f0*/  WARPSYNC.ALL ;  /* 0x0000000000007948 */ /* 0x000fea0003800000 */
[----:B-1----:R-:W-:Y:S06]  /*5700*/  BAR.ARV 0xc, 0x1a0 ;  /* 0x0306800000007b1d */ /* 0x002fec0000002000 */
.L_x_1164:
[----:B------:R-:W-:Y:S01]  /*5710*/  IMAD.IADD R0, R29, 0x1, R4 ;  /* 0x000000011d007824 */ /* 0x000fe200078e0204 */
[----:B------:R-:W-:Y:S06]  /*5720*/  @!P1 BRA `(.L_x_1165) ;  /* 0x0000000000489947 */ /* 0x000fec0003800000 */
        /* <DEDUP_REMOVED lines=11> */
.L_x_1167:
[----:B------:R-:W-:-:S13]  /*57e0*/  ISETP.NE.AND P0, PT, R5, 0x1, PT ;  /* 0x000000010500780c */ /* 0x000fda0003f05270 */
[----:B------:R-:W1:Y:S02]  /*57f0*/  @P0 LDC.64 R6, c[0x0][0x9e8] ;  /* 0x00027a00ff060b82 */ /* 0x000e640000000a00 */
[----:B-1----:R-:W-:-:S05]  /*5800*/  @P0 IMAD.HI.U32 R4, R3, R6, RZ ;  /* 0x0000000603040227 */ /* 0x002fca00078e00ff */
[----:B------:R-:W-:-:S07]  /*5810*/  @P0 SHF.R.U32.HI R3, RZ, R7, R4 ;  /* 0x00000007ff030219 */ /* 0x000fce0000011604 */
.L_x_1168:
[----:B------:R-:W-:Y:S05]  /*5820*/  BSYNC B0 ;  /* 0x0000000000007941 */ /* 0x000fea0003800000 */
.L_x_1166:
[----:B------:R-:W-:-:S05]  /*5830*/  IMAD R3, R3, R5, R5 ;  /* 0x0000000503037224 */ /* 0x000fca00078e0205 */
[----:B------:R-:W-:-:S07]  /*5840*/  VIMNMX R0, R0, R3, PT ;  /* 0x0000000300007248 */ /* 0x000fce0003fe0100 */
.L_x_1165:
[----:B------:R-:W-:Y:S01]  /*5850*/  VIADD R0, R0, 0x7f ;  /* 0x0000007f00007836 */ /* 0x000fe20000000000 */
[----:B------:R-:W-:-:S04]  /*5860*/  ULDC UR4, c[0x0][0x9dc] ;  /* 0x0002770000047ab9 */ /* 0x000fc80000000800 */
[----:B------:R-:W-:-:S04]  /*5870*/  SHF.R.S32.HI R3, RZ, 0x1f, R0 ;  /* 0x0000001fff037819 */ /* 0x000fc80000011400 */
[----:B------:R-:W-:Y:S01]  /*5880*/  LEA.HI R3, R3, R0, RZ, 0x7 ;  /* 0x0000000003037211 */ /* 0x000fe200078f38ff */
[----:B------:R-:W-:-:S03]  /*5890*/  VIADD R0, R27, -UR4 ;  /* 0x800000041b007c36 */ /* 0x000fc60008000000 */
        /* <DEDUP_REMOVED lines=13> */
.L_x_1171:
[----:B------:R-:W-:-:S13]  /*5970*/  ISETP.NE.AND P0, PT, R5, 0x1, PT ;  /* 0x000000010500780c */ /* 0x000fda0003f05270 */
[----:B------:R-:W1:Y:S02]  /*5980*/  @P0 LDC.64 R6, c[0x0][0x9e8] ;  /* 0x00027a00ff060b82 */ /* 0x000e640000000a00 */
[----:B-1----:R-:W-:-:S05]  /*5990*/  @P0 IMAD.HI.U32 R6, R27, R6, RZ ;  /* 0x000000061b060227 */ /* 0x002fca00078e00ff */
[----:B------:R-:W-:-:S07]  /*59a0*/  @P0 SHF.R.U32.HI R27, RZ, R7, R6 ;  /* 0x00000007ff1b0219 */ /* 0x000fce0000011606 */
.L_x_1172:
[----:B------:R-:W-:Y:S05]  /*59b0*/  BSYNC B0 ;  /* 0x0000000000007941 */ /* 0x000fea0003800000 */
.L_x_1170:
[----:B------:R-:W-:-:S05]  /*59c0*/  IMAD R27, R27, R5, RZ ;  /* 0x000000051b1b7224 */ /* 0x000fca00078e02ff */
[----:B------:R-:W-:-:S07]  /*59d0*/  VIMNMX R0, R0, R27, !PT ;  /* 0x0000001b00007248 */ /* 0x000fce0007fe0100 */
.L_x_1169:
[----:B------:R-:W-:Y:S01]  /*59e0*/  SHF.R.S32.HI R3, RZ, 0x1f, R0 ;  /* 0x0000001fff037819 */ /* 0x000fe20000011400 */
[----:B------:R-:W-:Y:S01]  /*59f0*/  IMAD.MOV.U32 R21, RZ, RZ, RZ ;  /* 0x000000ffff157224 */ /* 0x000fe200078e00ff */
[----:B------:R-:W-:Y:S02]  /*5a00*/  PLOP3.LUT P0, PT, PT, PT, PT, 0x80, 0x0 ;  /* 0x000000000000781c */ /* 0x000fe40003f0f070 */
[----:B------:R-:W-:Y:S02]  /*5a10*/  CS2R R28, SRZ ;  /* 0x00000000001c7805 */ /* 0x000fe4000001ff00 */
[----:B------:R-:W-:Y:S02]  /*5a20*/  LEA.HI R3, R3, R0, RZ, 0x7 ;  /* 0x0000000003037211 */ /* 0x000fe400078f38ff */
[----:B0-----:R-:W-:Y:S01]  /*5a30*/  CS2R R14, SRZ ;  /* 0x00000000000e7805 */ /* 0x001fe2000001ff00 */
[----:B------:R-:W-:Y:S01]  /*5a40*/  IMAD.MOV.U32 R118, RZ, RZ, RZ ;  /* 0x000000ffff767224 */ /* 0x000fe200078e00ff */
[----:B------:R-:W-:-:S02]  /*5a50*/  CS2R R114, SRZ ;  /* 0x0000000000727805 */ /* 0x000fc4000001ff00 */
[----:B------:R-:W-:Y:S02]  /*5a60*/  SHF.R.S32.HI R3, RZ, 0x7, R3 ;  /* 0x00000007ff037819 */ /* 0x000fe40000011403 */
[----:B------:R-:W-:Y:S02]  /*5a70*/  CS2R R112, SRZ ;  /* 0x0000000000707805 */ /* 0x000fe4000001ff00 */
[----:B------:R-:W-:Y:S02]  /*5a80*/  CS2R R110, SRZ ;  /* 0x00000000006e7805 */ /* 0x000fe4000001ff00 */
[----:B------:R-:W-:Y:S02]  /*5a90*/  CS2R R108, SRZ ;  /* 0x00000000006c7805 */ /* 0x000fe4000001ff00 */
[----:B------:R-:W-:Y:S02]  /*5aa0*/  VIMNMX R4, RZ, R3, !PT ;  /* 0x00000003ff047248 */ /* 0x000fe40007fe0100 */
[----:B------:R-:W-:-:S02]  /*5ab0*/  CS2R R106, SRZ ;  /* 0x00000000006a7805 */ /* 0x000fc4000001ff00 */
[----:B------:R-:W-:Y:S02]  /*5ac0*/  CS2R R104, SRZ ;  /* 0x0000000000687805 */ /* 0x000fe4000001ff00 */
[----:B------:R-:W-:Y:S02]  /*5ad0*/  CS2R R102, SRZ ;  /* 0x0000000000667805 */ /* 0x000fe4000001ff00 */
[----:B------:R-:W-:Y:S01]  /*5ae0*/  ISETP.GT.AND P1, PT, R88, R4, PT ;  /* 0x000000045800720c */ /* 0x000fe20003f24270 */
[----:B------:R0:W-:Y:S01]  /*5af0*/  STL [R1+0x24], R4 ;  /* 0x0000240401007387 */ /* 0x0001e20000100800 */
[----:B------:R-:W-:Y:S02]  /*5b00*/  CS2R R100, SRZ ;  /* 0x0000000000647805 */ /* 0x000fe4000001ff00 */
[----:B------:R-:W-:Y:S02]  /*5b10*/  CS2R R98, SRZ ;  /* 0x0000000000627805 */ /* 0x000fe4000001ff00 */
[----:B------:R-:W-:-:S02]  /*5b20*/  CS2R R96, SRZ ;  /* 0x0000000000607805 */ /* 0x000fc4000001ff00 */
[----:B------:R-:W-:Y:S01]  /*5b30*/  CS2R R6, SRZ ;  /* 0x0000000000067805 */ /* 0x000fe2000001ff00 */
[----:B------:R-:W-:Y:S01]  /*5b40*/  IMAD.MOV.U32 R94, RZ, RZ, RZ ;  /* 0x000000ffff5e7224 */ /* 0x000fe200078e00ff */
[----:B------:R-:W-:Y:S01]  /*5b50*/  CS2R R90, SRZ ;  /* 0x00000000005a7805 */ /* 0x000fe2000001ff00 */
[----:B------:R-:W-:Y:S02]  /*5b60*/  IMAD.MOV.U32 R3, RZ, RZ, RZ ;  /* 0x000000ffff037224 */ /* 0x000fe400078e00ff */
[----:B------:R-:W-:Y:S02]  /*5b70*/  IMAD.MOV.U32 R89, RZ, RZ, RZ ;  /* 0x000000ffff597224 */ /* 0x000fe400078e00ff */
[----:B------:R-:W-:Y:S01]  /*5b80*/  IMAD.MOV.U32 R26, RZ, RZ, RZ ;  /* 0x000000ffff1a7224 */ /* 0x000fe200078e00ff */
[----:B0-----:R-:W-:Y:S06]  /*5b90*/  @!P1 BRA `(.L_x_1173) ;  /* 0x000000f000589947 */ /* 0x001fec0003800000 */
[----:B------:R-:W0:Y:S01]  /*5ba0*/  S2R R4, SR_TID.X ;  /* 0x0000000000047919 */ /* 0x000e220000002100 */
[----:B------:R-:W-:Y:S01]  /*5bb0*/  UMOV UR4, 0xffffffff ;  /* 0xffffffff00047882 */ /* 0x000fe20000000000 */
[----:B0-----:R-:W-:-:S05]  /*5bc0*/  VIADD R4, R4, 0xffffff80 ;  /* 0xffffff8004047836 */ /* 0x001fca0000000000 */
[----:B------:R-:W-:-:S04]  /*5bd0*/  SHF.R.S32.HI R26, RZ, 0x1f, R4 ;  /* 0x0000001fff1a7819 */ /* 0x000fc80000011404 */
[----:B------:R-:W-:-:S04]  /*5be0*/  LEA.HI R26, R26, R4, RZ, 0x7 ;  /* 0x000000041a1a7211 */ /* 0x000fc800078f38ff */
[----:B------:R-:W-:Y:S01]  /*5bf0*/  SHF.R.S32.HI R24, RZ, 0x7, R26 ;  /* 0x00000007ff187819 */ /* 0x000fe2000001141a */
[----:B------:R-:W-:Y:S06]  /*5c00*/  BRA.DIV UR4, `(.L_x_1174) ;  /* 0x00000162047c7947 */ /* 0x000fec000b800000 */
[----:B------:R-:W0:Y:S04]  /*5c10*/  SHFL.IDX PT, R0, R24, RZ, 0x1f ;  /* 0x00001fff18007589 */ /* 0x000e2800000e0000 */
[----:B0-----:R1:W-:Y:S02]  /*5c20*/  STL [R1+0xc], R0 ;  /* 0x00000c0001007387 */ /* 0x0013e40000100800 */
.L_x_1436:
[----:B------:R-:W1:Y:S01]  /*5c30*/  LDL R3, [R1+0xc] ;  /* 0x00000c0001037983 */ /* 0x000e620000100800 */
[----:B------:R-:W-:Y:S01]  /*5c40*/  LOP3.LUT R22, R22, 0xfffffffe, RZ, 0xc0, !PT ;  /* 0xfffffffe16167812 */ /* 0x000fe200078ec0ff */
[----:B------:R-:W-:Y:S01]  /*5c50*/  BSSY B6, `(.L_x_1175) ;  /* 0x000001b000067945 */ /* 0x000fe20003800000 */
[----:B-1----:R-:W-:-:S05]  /*5c60*/  IMAD.HI R0, R3, 0x55555556, RZ ;  /* 0x5555555603007827 */ /* 0x002fca00078e02ff */
[----:B------:R-:W-:-:S05]  /*5c70*/  LEA.HI R0, R0, R0, RZ, 0x1 ;  /* 0x0000000000007211 */ /* 0x000fca00078f08ff */
[----:B------:R-:W-:Y:S02]  /*5c80*/  IMAD R0, R0, -0x3, R3 ;  /* 0xfffffffd00007824 */ /* 0x000fe400078e0203 */
[----:B------:R-:W-:-:S04]  /*5c90*/  VIADD R3, R2, 0x8400 ;  /* 0x0000840002037836 */ /* 0x000fc80000000000 */
[----:B------:R-:W-:Y:S01]  /*5ca0*/  IMAD R0, R0, 0x2000, R3 ;  /* 0x0000200000007824 */ /* 0x000fe200078e0203 */
[----:B------:R-:W-:-:S04]  /*5cb0*/  LOP3.LUT P0, RZ, R3, 0x3ff, RZ, 0xc0, !PT ;  /* 0x000003ff03ff7812 */ /* 0x000fc8000780c0ff */
[----:B------:R-:W-:-:S04]  /*5cc0*/  SHF.R.U32.HI R0, RZ, 0x4, R0 ;  /* 0x00000004ff007819 */ /* 0x000fc80000011600 */
[----:B------:R-:W-:-:S05]  /*5cd0*/  LOP3.LUT R25, R0, 0x3fff, RZ, 0xc0, !PT ;  /* 0x00003fff00197812 */ /* 0x000fca00078ec0ff */
[----:B------:R-:W-:Y:S01]  /*5ce0*/  @P0 LOP3.LUT R22, R22, 0x1, RZ, 0xfc, !PT ;  /* 0x0000000116160812 */ /* 0x000fe200078efcff */
[----:B------:R-:W-:Y:S06]  /*5cf0*/  @!P0 BRA `(.L_x_1176) ;  /* 0x0000000000408947 */ /* 0x000fec0003800000 */
        /* <DEDUP_REMOVED lines=16> */
.L_x_1176:
[----:B------:R-:W-:Y:S05]  /*5e00*/  BSYNC B6 ;  /* 0x0000000000067941 */ /* 0x000fea0003800000 */
.L_x_1175:
[----:B------:R-:W-:Y:S02]  /*5e10*/  ULDC UR4, c[0x0][0x3d4] ;  /* 0x0000f50000047ab9 */ /* 0x000fe40000000800 */
[----:B------:R-:W-:-:S13]  /*5e20*/  ISETP.LT.AND P0, PT, RZ, UR4, PT ;  /* 0x00000004ff007c0c */ /* 0x000fda000bf01270 */
[----:B------:R-:W-:Y:S05]  /*5e30*/  @P0 BRA `(.L_x_1177) ;  /* 0x0000000000400947 */ /* 0x000fea0003800000 */
[----:B------:R-:W3:Y:S02]  /*5e40*/  LDL R20, [R1+0x38] ;  /* 0x0000380001147983 */ /* 0x000ee40000100800 */
[----:B---3--:R-:W-:-:S04]  /*5e50*/  LEA.HI R0, R20, R20, RZ, 0x1 ;  /* 0x0000001414007211 */ /* 0x008fc800078f08ff */
[----:B------:R-:W-:-:S05]  /*5e60*/  LOP3.LUT R0, R0, 0xfffffffe, RZ, 0xc0, !PT ;  /* 0xfffffffe00007812 */ /* 0x000fca00078ec0ff */
[----:B------:R-:W-:-:S05]  /*5e70*/  IMAD.IADD R0, R20, 0x1, -R0 ;  /* 0x0000000114007824 */ /* 0x000fca00078e0a00 */
[----:B------:R-:W-:-:S04]  /*5e80*/  SHF.L.U32 R3, R0, 0x1f, RZ ;  /* 0x0000001f00037819 */ /* 0x000fc800000006ff */
[----:B------:R1:W3:Y:S03]  /*5e90*/  SYNCS.PHASECHK.TRANS64.TRYWAIT P0, [R2+URZ+0x16800], R3 ;  /* 0x01680003020075a7 */ /* 0x0002e6000800017f */
[----:B---3--:R-:W-:Y:S05]  /*5ea0*/  @!P0 NANOSLEEP.SYNCS 0x989680 ;  /* 0x009896800000895d */ /* 0x008fea0003900000 */
[----:B------:R-:W3:Y:S01]  /*5eb0*/  @!P0 SYNCS.PHASECHK.TRANS64 P0, [R2+URZ+0x16800], R3 ;  /* 0x01680003020085a7 */ /* 0x000ee2000800007f */
[----:B------:R-:W-:Y:S04]  /*5ec0*/  BSSY B0, `(.L_x_1178) ;  /* 0x0000006000007945 */ /* 0x000fe80003800000 */
[----:B---3--:R-:W-:Y:S05]  /*5ed0*/  @P0 BRA `(.L_x_1179) ;  /* 0x0000000000100947 */ /* 0x008fea0003800000 */
.L_x_1180:
[----:B---3--:R3:W4:Y:S02]  /*5ee0*/  SYNCS.PHASECHK.TRANS64.TRYWAIT P0, [R2+URZ+0x16800], R3 ;  /* 0x01680003020075a7 */ /* 0x008724000800017f */
[----:B----4-:R-:W-:Y:S05]  /*5ef0*/  @!P0 NANOSLEEP.SYNCS 0x989680 ;  /* 0x009896800000895d */ /* 0x010fea0003900000 */
[----:B------:R-:W4:Y:S02]  /*5f00*/  @!P0 SYNCS.PHASECHK.TRANS64 P0, [R2+URZ+0x16800], R3 ;  /* 0x01680003020085a7 */ /* 0x000f24000800007f */
[----:B----4-:R-:W-:Y:S05]  /*5f10*/  @!P0 BRA `(.L_x_1180) ;  /* 0xfffffffc00f08947 */ /* 0x010fea000383ffff */
.L_x_1179:
[----:B------:R-:W-:Y:S05]  /*5f20*/  BSYNC B0 ;  /* 0x0000000000007941 */ /* 0x000fea0003800000 */
.L_x_1178:
[----:B------:R-:W-:Y:S05]  /*5f30*/  BRA `(.L_x_1181) ;  /* 0x00000030001c7947 */ /* 0x000fea0003800000 */
.L_x_1177:
[----:B------:R-:W1:Y:S01]  /*5f40*/  S2R R0, SR_TID.X ;  /* 0x0000000000007919 */ /* 0x000e620000002100 */
[----:B------:R-:W-:Y:S01]  /*5f50*/  SHF.R.S32.HI R10, RZ, 0x1f, R17 ;  /* 0x0000001fff0a7819 */ /* 0x000fe20000011411 */
[----:B------:R-:W-:Y:S01]  /*5f60*/  ULDC.64 UR4, c[0x0][0x3d8] ;  /* 0x0000f60000047ab9 */ /* 0x000fe20000000a00 */
[----:B------:R-:W-:Y:S01]  /*5f70*/  ULDC.64 UR6, c[0x0][0x3e8] ;  /* 0x0000fa0000067ab9 */ /* 0x000fe20000000a00 */
[----:B------:R-:W-:Y:S01]  /*5f80*/  LOP3.LUT P4, RZ, R22, 0x1, RZ, 0xc0, !PT ;  /* 0x0000000116ff7812 */ /* 0x000fe2000788c0ff */
[----:B-----5:R-:W-:Y:S01]  /*5f90*/  IMAD.WIDE.U32 R44, R23, UR4, RZ ;  /* 0x00000004172c7c25 */ /* 0x020fe2000f8e00ff */
[----:B------:R-:W-:Y:S03]  /*5fa0*/  BSSY B6, `(.L_x_1182) ;  /* 0x0000033000067945 */ /* 0x000fe60003800000 */
[C---:B------:R-:W-:Y:S02]  /*5fb0*/  IMAD R6, R10.reuse, UR4, RZ ;  /* 0x000000040a067c24 */ /* 0x040fe4000f8e02ff */
[----:B------:R-:W-:-:S02]  /*5fc0*/  IMAD R10, R10, UR6, RZ ;  /* 0x000000060a0a7c24 */ /* 0x000fc4000f8e02ff */
[----:B------:R-:W-:Y:S02]  /*5fd0*/  IMAD R37, R17, UR5, R6 ;  /* 0x0000000511257c24 */ /* 0x000fe4000f8e0206 */
[----:B------:R-:W-:-:S04]  /*5fe0*/  IMAD.WIDE.U32 R42, R23, UR6, RZ ;  /* 0x00000006172a7c25 */ /* 0x000fc8000f8e00ff */
[----:B------:R-:W-:Y:S02]  /*5ff0*/  IMAD R47, R17, UR7, R10 ;  /* 0x00000007112f7c24 */ /* 0x000fe4000f8e020a */
[----:B-1----:R-:W-:-:S05]  /*6000*/  VIADD R0, R0, 0xffffff80 ;  /* 0xffffff8000007836 */ /* 0x002fca0000000000 */
[----:B------:R-:W-:-:S04]  /*6010*/  SHF.R.S32.HI R38, RZ, 0x1f, R0 ;  /* 0x0000001fff267819 */ /* 0x000fc80000011400 */
[----:B------:R-:W-:-:S04]  /*6020*/  LEA.HI R38, R38, R0, RZ, 0x2 ;  /* 0x0000000026267211 */ /* 0x000fc800078f10ff */
[----:B------:R-:W-:-:S05]  /*6030*/  LOP3.LUT R38, R38, 0xfffffffc, RZ, 0xc0, !PT ;  /* 0xfffffffc26267812 */ /* 0x000fca00078ec0ff */
[----:B------:R-:W-:Y:S01]  /*6040*/  IMAD.IADD R38, R0, 0x1, -R38 ;  /* 0x0000000100267824 */ /* 0x000fe200078e0a26 */
[----:B------:R-:W-:-:S03]  /*6050*/  SHF.R.S32.HI R0, RZ, 0x1f, R23 ;  /* 0x0000001fff007819 */ /* 0x000fc60000011417 */
[C---:B------:R-:W-:Y:S02]  /*6060*/  IMAD.SHL.U32 R28, R38.reuse, 0x4, RZ ;  /* 0x00000004261c7824 */ /* 0x040fe400078e00ff */
[----:B------:R-:W-:Y:S02]  /*6070*/  IMAD.SHL.U32 R40, R38, 0x8, RZ ;  /* 0x0000000826287824 */ /* 0x000fe400078e00ff */
[C---:B------:R-:W-:Y:S01]  /*6080*/  IMAD R4, R0.reuse, UR4, RZ ;  /* 0x0000000400047c24 */ /* 0x040fe2000f8e02ff */
[----:B------:R-:W-:Y:S01]  /*6090*/  SHF.R.S32.HI R29, RZ, 0x1f, R28 ;  /* 0x0000001fff1d7819 */ /* 0x000fe2000001141c */
[----:B------:R-:W-:Y:S01]  /*60a0*/  IMAD R0, R0, UR6, RZ ;  /* 0x0000000600007c24 */ /* 0x000fe2000f8e02ff */
[----:B------:R-:W-:Y:S01]  /*60b0*/  SHF.R.S32.HI R41, RZ, 0x1f, R40 ;  /* 0x0000001fff297819 */ /* 0x000fe20000011428 */
[----:B------:R-:W-:Y:S02]  /*60c0*/  IMAD R27, R23, UR5, R4 ;  /* 0x00000005171b7c24 */ /* 0x000fe4000f8e0204 */
[----:B------:R-:W-:-:S04]  /*60d0*/  IMAD.WIDE.U32 R4, R17, UR4, R28 ;  /* 0x0000000411047c25 */ /* 0x000fc8000f8e001c */
[----:B------:R-:W-:Y:S01]  /*60e0*/  IMAD R3, R23, UR7, R0 ;  /* 0x0000000717037c24 */ /* 0x000fe2000f8e0200 */
[----:B--2---:R-:W-:Y:S01]  /*60f0*/  IADD3 R34, P0, R4, R44, RZ ;  /* 0x0000002c04227210 */ /* 0x004fe20007f1e0ff */
[----:B------:R-:W-:-:S04]  /*6100*/  IMAD.WIDE.U32 R6, R17, UR6, R28 ;  /* 0x0000000611067c25 */ /* 0x000fc8000f8e001c */
[----:B------:R-:W-:Y:S01]  /*6110*/  IMAD.WIDE.U32 R8, R17, UR4, R40 ;  /* 0x0000000411087c25 */ /* 0x000fe2000f8e0028 */
[----:B------:R-:W-:-:S03]  /*6120*/  IADD3 R32, P1, R6, R42, RZ ;  /* 0x0000002a06207210 */ /* 0x000fc60007f3e0ff */
[----:B------:R-:W-:Y:S01]  /*6130*/  IMAD.WIDE.U32 R10, R17, UR6, R40 ;  /* 0x00000006110a7c25 */ /* 0x000fe2000f8e0028 */
[----:B------:R-:W-:-:S03]  /*6140*/  IADD3 R31, P2, R8, R44, RZ ;  /* 0x0000002c081f7210 */ /* 0x000fc60007f5e0ff */
[----:B------:R-:W-:Y:S01]  /*6150*/  IMAD.IADD R27, R27, 0x1, R45 ;  /* 0x000000011b1b7824 */ /* 0x000fe200078e022d */
[----:B------:R-:W-:Y:S01]  /*6160*/  IADD3 R39, P3, R10, R42, RZ ;  /* 0x0000002a0a277210 */ /* 0x000fe20007f7e0ff */
[----:B------:R-:W-:-:S03]  /*6170*/  IMAD.IADD R23, R3, 0x1, R43 ;  /* 0x0000000103177824 */ /* 0x000fc600078e022b */
[----:B------:R-:W-:Y:S02]  /*6180*/  IADD3.X R35, R27, R5, R37, P0, !PT ;  /* 0x000000051b237210 */ /* 0x000fe400007fe425 */
[----:B------:R-:W-:Y:S02]  /*6190*/  IADD3.X R33, R23, R7, R47, P1, !PT ;  /* 0x0000000717217210 */ /* 0x000fe40000ffe42f */
[----:B------:R-:W-:Y:S02]  /*61a0*/  IADD3.X R37, R27, R37, R9, P2, !PT ;  /* 0x000000251b257210 */ /* 0x000fe400017fe409 */
[----:B------:R-:W-:Y:S01]  /*61b0*/  IADD3.X R47, R23, R47, R11, P3, !PT ;  /* 0x0000002f172f7210 */ /* 0x000fe20001ffe40b */
        /* <DEDUP_REMOVED lines=17> */
.L_x_1183:
[----:B------:R-:W-:Y:S05]  /*62d0*/  BSYNC B6 ;  /* 0x0000000000067941 */ /* 0x000fea0003800000 */
.L_x_1182:
[----:B------:R-:W2:Y:S01]  /*62e0*/  LDL R36, [R1+0x4] ;  /* 0x0000040001247983 */ /* 0x000ea20000100800 */
[----:B------:R-:W1:Y:S01]  /*62f0*/  LDC.64 R10, c[0x0][0x3d8] ;  /* 0x0000f600ff0a7b82 */ /* 0x000e620000000a00 */
[----:B------:R-:W-:Y:S02]  /*6300*/  ULDC.U8 UR4, c[0x0][0x3f0] ;  /* 0x0000fc0000047ab9 */ /* 0x000fe40000000000 */
[----:B------:R-:W3:Y:S05]  /*6310*/  LDL R30, [R1+0x20] ;  /* 0x00002000011e7983 */ /* 0x000eea0000100800 */
[----:B------:R-:W4:Y:S01]  /*6320*/  LDC.64 R12, c[0x0][0x3e8] ;  /* 0x0000fa00ff0c7b82 */ /* 0x000f220000000a00 */
[----:B------:R-:W-:Y:S01]  /*6330*/  ISETP.NE.AND P0, PT, RZ, UR4, PT ;  /* 0x00000004ff007c0c */ /* 0x000fe2000bf05270 */
[----:B------:R-:W-:Y:S01]  /*6340*/  BSSY B0, `(.L_x_1184) ;  /* 0x00002be000007945 */ /* 0x000fe20003800000 */
[----:B--2---:R-:W-:Y:S01]  /*6350*/  SHF.R.S32.HI R3, RZ, 0x1f, R36 ;  /* 0x0000001fff037819 */ /* 0x004fe20000011424 */
[----:B-1----:R-:W-:-:S04]  /*6360*/  IMAD.WIDE.U32 R8, R36, R10, RZ ;  /* 0x0000000a24087225 */ /* 0x002fc800078e00ff */
[C---:B------:R-:W-:Y:S02]  /*6370*/  IMAD R0, R3.reuse, R10, RZ ;  /* 0x0000000a03007224 */ /* 0x040fe400078e02ff */
[-C--:B----4-:R-:W-:Y:S02]  /*6380*/  IMAD R4, R3, R12.reuse, RZ ;  /* 0x0000000c03047224 */ /* 0x090fe400078e02ff */
[----:B------:R-:W-:-:S04]  /*6390*/  IMAD.WIDE.U32 R20, R36, R12, RZ ;  /* 0x0000000c24147225 */ /* 0x000fc800078e00ff */
[C---:B------:R-:W-:Y:S02]  /*63a0*/  IMAD R3, R36.reuse, R11, R0 ;  /* 0x0000000b24037224 */ /* 0x040fe400078e0200 */
[C---:B------:R-:W-:Y:S02]  /*63b0*/  IMAD R5, R36.reuse, R13, R4 ;  /* 0x0000000d24057224 */ /* 0x040fe400078e0204 */
[----:B------:R-:W-:Y:S02]  /*63c0*/  IMAD.IADD R3, R9, 0x1, R3 ;  /* 0x0000000109037824 */ /* 0x000fe400078e0203 */
[----:B------:R-:W-:Y:S02]  /*63d0*/  IMAD.IADD R53, R21, 0x1, R5 ;  /* 0x0000000115357824 */ /* 0x000fe400078e0205 */
[----:B---3--:R-:W-:Y:S02]  /*63e0*/  IMAD R0, R36, -0xc0, R30 ;  /* 0xffffff4024007824 */ /* 0x008fe400078e021e */
[----:B------:R-:W-:-:S04]  /*63f0*/  IMAD.WIDE.U32 R6, R8, 0xc0, RZ ;  /* 0x000000c008067825 */ /* 0x000fc800078e00ff */
[----:B------:R-:W-:-:S04]  /*6400*/  IMAD.WIDE.U32 R4, R20, 0xc0, RZ ;  /* 0x000000c014047825 */ /* 0x000fc800078e00ff */
[----:B------:R-:W-:Y:S02]  /*6410*/  IMAD R51, R3, 0xc0, RZ ;  /* 0x000000c003337824 */ /* 0x000fe400078e02ff */
[----:B------:R-:W-:Y:S01]  /*6420*/  IMAD R53, R53, 0xc0, RZ ;  /* 0x000000c035357824 */ /* 0x000fe200078e02ff */
[----:B0-----:R-:W-:Y:S01]  /*6430*/  VIMNMX R14, R0, 0xc0, PT ;  /* 0x000000c0000e7848 */ /* 0x001fe20003fe0100 */
[----:B------:R-:W-:Y:S02]  /*6440*/  IMAD.IADD R55, R7, 0x1, R51 ;  /* 0x0000000107377824 */ /* 0x000fe400078e0233 */
[----:B------:R-:W-:Y:S01]  /*6450*/  IMAD.IADD R57, R5, 0x1, R53 ;  /* 0x0000000105397824 */ /* 0x000fe200078e0235 */
[----:B------:R-:W-:Y:S06]  /*6460*/  @!P0 BRA `(.L_x_1185) ;  /* 0x00000014008c8947 */ /* 0x000fec0003800000 */
[----:B------:R-:W0:Y:S01]  /*6470*/  LDC R0, c[0x0][0x428] ;  /* 0x00010a00ff007b82 */ /* 0x000e220000000800 */
[C---:B------:R-:W-:Y:S01]  /*6480*/  ISETP.GE.AND P0, PT, R17.reuse, R14, PT ;  /* 0x0000000e1100720c */ /* 0x040fe20003f06270 */
[----:B------:R-:W-:Y:S01]  /*6490*/  BSSY B1, `(.L_x_1186) ;  /* 0x000002a000017945 */ /* 0x000fe20003800000 */
[----:B------:R-:W-:Y:S01]  /*64a0*/  IMAD.MOV.U32 R15, RZ, RZ, R27 ;  /* 0x000000ffff0f7224 */ /* 0x000fe200078e001b */
[----:B------:R-:W-:Y:S01]  /*64b0*/  CS2R R46, SRZ ;  /* 0x00000000002e7805 */ /* 0x000fe2000001ff00 */
[----:B------:R-:W-:Y:S02]  /*64c0*/  IMAD.MOV.U32 R48, RZ, RZ, R42 ;  /* 0x000000ffff307224 */ /* 0x000fe400078e002a */
[----:B------:R-:W-:Y:S01]  /*64d0*/  IMAD.MOV.U32 R49, RZ, RZ, R23 ;  /* 0x000000ffff317224 */ /* 0x000fe200078e0017 */
[----:B0-----:R-:W-:Y:S01]  /*64e0*/  ISETP.NE.AND P2, PT, R0, 0x1, PT ;  /* 0x000000010000780c */ /* 0x001fe20003f45270 */
[----:B------:R-:W-:Y:S02]  /*64f0*/  IMAD R0, R36, 0xc0, R17 ;  /* 0x000000c024007824 */ /* 0x000fe400078e0211 */
[----:B------:R-:W-:-:S02]  /*6500*/  VIADD R36, R17, 0x60 ;  /* 0x0000006011247836 */ /* 0x000fc40000000000 */
[----:B------:R-:W-:Y:S01]  /*6510*/  IMAD R3, R38, 0x60, R0 ;  /* 0x0000006026037824 */ /* 0x000fe200078e0200 */
[----:B------:R-:W-:Y:S02]  /*6520*/  CS2R R38, SRZ ;  /* 0x0000000000267805 */ /* 0x000fe4000001ff00 */
[----:B------:R-:W-:Y:S01]  /*6530*/  ISETP.GE.AND P1, PT, R36, R14, PT ;  /* 0x0000000e2400720c */ /* 0x000fe20003f26270 */
[----:B------:R-:W-:Y:S01]  /*6540*/  IMAD.MOV.U32 R14, RZ, RZ, R44 ;  /* 0x000000ffff0e7224 */ /* 0x000fe200078e002c */
[----:B------:R-:W-:Y:S02]  /*6550*/  CS2R R44, SRZ ;  /* 0x00000000002c7805 */ /* 0x000fe4000001ff00 */
[----:B------:R-:W-:Y:S01]  /*6560*/  CS2R R36, SRZ ;  /* 0x0000000000247805 */ /* 0x000fe2000001ff00 */
[----:B------:R-:W0:Y:S08]  /*6570*/  @P2 LDC R30, c[0x0][0x42c] ;  /* 0x00010b00ff1e2b82 */ /* 0x000e300000000800 */
[----:B------:R-:W1:Y:S01]  /*6580*/  @P2 LDC R31, c[0x0][0x430] ;  /* 0x00010c00ff1f2b82 */ /* 0x000e620000000800 */
[----:B0-----:R-:W-:-:S05]  /*6590*/  @P2 IMAD.HI.U32 R0, R3, R30, RZ ;  /* 0x0000001e03002227 */ /* 0x001fca00078e00ff */
[----:B-1----:R-:W-:Y:S02]  /*65a0*/  @P2 SHF.R.U32.HI R3, RZ, R31, R0 ;  /* 0x0000001fff032219 */ /* 0x002fe40000011600 */
[----:B------:R-:W-:Y:S01]  /*65b0*/  CS2R R30, SRZ ;  /* 0x00000000001e7805 */ /* 0x000fe2000001ff00 */
[----:B------:R-:W-:Y:S06]  /*65c0*/  @P0 BRA `(.L_x_1187) ;  /* 0x0000000000580947 */ /* 0x000fec0003800000 */
[----:B------:R-:W-:Y:S01]  /*65d0*/  VIADD R0, R28, 0x10 ;  /* 0x000000101c007836 */ /* 0x000fe20000000000 */
[----:B------:R-:W-:Y:S01]  /*65e0*/  ULDC UR4, c[0x0][0x3d4] ;  /* 0x0000f50000047ab9 */ /* 0x000fe20000000800 */
[----:B------:R-:W-:Y:S01]  /*65f0*/  IMAD.WIDE.U32 R8, R8, 0xc0, R34 ;  /* 0x000000c008087825 */ /* 0x000fe200078e0022 */
[----:B------:R-:W-:Y:S01]  /*6600*/  ISETP.GE.AND P4, PT, R28, UR4, PT ;  /* 0x000000041c007c0c */ /* 0x000fe2000bf86270 */
[----:B------:R-:W-:Y:S01]  /*6610*/  ULDC.64 UR6, c[0x0][0x3c8] ;  /* 0x0000f20000067ab9 */ /* 0x000fe20000000a00 */
[----:B------:R-:W-:Y:S01]  /*6620*/  ISETP.GE.AND P5, PT, R0, UR4, PT ;  /* 0x0000000400007c0c */ /* 0x000fe2000bfa6270 */
[----:B------:R-:W-:Y:S01]  /*6630*/  IMAD.WIDE.U32 R20, R20, 0xc0, R32 ;  /* 0x000000c014147825 */ /* 0x000fe200078e0020 */
[----:B------:R-:W-:Y:S01]  /*6640*/  ULDC.64 UR8, c[0x0][0x3e0] ;  /* 0x0000f80000087ab9 */ /* 0x000fe20000000a00 */
[----:B------:R-:W-:Y:S02]  /*6650*/  LEA R42, P2, R8, UR6, 0x1 ;  /* 0x00000006082a7c11 */ /* 0x000fe4000f8408ff */
[----:B------:R-:W-:Y:S01]  /*6660*/  CS2R R46, SRZ ;  /* 0x00000000002e7805 */ /* 0x000fe2000001ff00 */
[----:B------:R-:W-:Y:S01]  /*6670*/  IMAD.IADD R23, R51, 0x1, R9 ;  /* 0x0000000133177824 */ /* 0x000fe200078e0209 */
[----:B------:R-:W-:Y:S01]  /*6680*/  LEA R50, P3, R20, UR8, 0x1 ;  /* 0x0000000814327c11 */ /* 0x000fe2000f8608ff */
[----:B------:R-:W-:Y:S01]  /*6690*/  IMAD.IADD R9, R53, 0x1, R21 ;  /* 0x0000000135097824 */ /* 0x000fe200078e0215 */
[----:B------:R-:W-:-:S02]  /*66a0*/  CS2R R38, SRZ ;  /* 0x0000000000267805 */ /* 0x000fc4000001ff00 */
[----:B------:R-:W-:Y:S02]  /*66b0*/  CS2R R44, SRZ ;  /* 0x00000000002c7805 */ /* 0x000fe4000001ff00 */
[----:B------:R-:W-:Y:S02]  /*66c0*/  CS2R R36, SRZ ;  /* 0x0000000000247805 */ /* 0x000fe4000001ff00 */
[----:B------:R-:W-:Y:S02]  /*66d0*/  LEA.HI.X R43, R8, UR7, R23, 0x1, P2 ;  /* 0x00000007082b7c11 */ /* 0x000fe400090f0c17 */
[----:B------:R-:W-:-:S03]  /*66e0*/  LEA.HI.X R51, R20, UR9, R9, 0x1, P3 ;  /* 0x0000000914337c11 */ /* 0x000fc600098f0c09 */
[----:B------:R0:W5:Y:S04]  /*66f0*/  @!P4 LDG.E.64 R46, desc[UR38][R42.64] ;  /* 0x000000262a2ec981 */ /* 0x000168000c1e1b00 */
[----:B------:R0:W5:Y:S04]  /*6700*/  @!P5 LDG.E.64 R38, desc[UR38][R42.64+0x20] ;  /* 0x000020262a26d981 */ /* 0x000168000c1e1b00 */
[----:B------:R0:W5:Y:S04]  /*6710*/  @!P4 LDG.E.64 R44, desc[UR38][R50.64] ;  /* 0x00000026322cc981 */ /* 0x000168000c1e1b00 */
[----:B------:R0:W5:Y:S02]  /*6720*/  @!P5 LDG.E.64 R36, desc[UR38][R50.64+0x20] ;  /* 0x000020263224d981 */ /* 0x000164000c1e1b00 */
.L_x_1187:
[----:B------:R-:W-:Y:S05]  /*6730*/  BSYNC B1 ;  /* 0x0000000000017941 */ /* 0x000fea0003800000 */
.L_x_1186:
[----:B------:R-:W-:Y:S01]  /*6740*/  BSSY B1, `(.L_x_1188) ;  /* 0x0000023000017945 */ /* 0x000fe20003800000 */
[----:B------:R-:W-:Y:S02]  /*6750*/  CS2R R20, SRZ ;  /* 0x0000000000147805 */ /* 0x000fe4000001ff00 */
[----:B0-----:R-:W-:Y:S02]  /*6760*/  CS2R R42, SRZ ;  /* 0x00000000002a7805 */ /* 0x001fe4000001ff00 */
[----:B------:R-:W-:Y:S02]  /*6770*/  SHF.R.S32.HI R23, RZ, 0x1f, R3 ;  /* 0x0000001fff177819 */ /* 0x000fe40000011403 */
[----:B------:R-:W-:Y:S01]  /*6780*/  CS2R R8, SRZ ;  /* 0x0000000000087805 */ /* 0x000fe2000001ff00 */
[----:B------:R-:W-:Y:S06]  /*6790*/  @P1 BRA `(.L_x_1189) ;  /* 0x0000000000741947 */ /* 0x000fec0003800000 */
[----:B------:R-:W-:Y:S01]  /*67a0*/  IMAD.MOV.U32 R7, RZ, RZ, R55 ;  /* 0x000000ffff077224 */ /* 0x000fe200078e0037 */
[----:B------:R-:W-:Y:S01]  /*67b0*/  ULDC UR4, c[0x0][0x3d4] ;  /* 0x0000f50000047ab9 */ /* 0x000fe20000000800 */
[----:B------:R-:W-:Y:S01]  /*67c0*/  IMAD.MOV.U32 R8, RZ, RZ, R4 ;  /* 0x000000ffff087224 */ /* 0x000fe200078e0004 */
[----:B------:R-:W-:Y:S01]  /*67d0*/  ULDC.64 UR6, c[0x0][0x3c8] ;  /* 0x0000f20000067ab9 */ /* 0x000fe20000000a00 */
[----:B------:R-:W-:Y:S01]  /*67e0*/  IMAD.MOV.U32 R9, RZ, RZ, R57 ;  /* 0x000000ffff097224 */ /* 0x000fe200078e0039 */
[----:B------:R-:W-:Y:S01]  /*67f0*/  ISETP.GE.AND P5, PT, R28, UR4, PT ;  /* 0x000000041c007c0c */ /* 0x000fe2000bfa6270 */
[----:B------:R-:W-:Y:S01]  /*6800*/  IMAD.WIDE.U32 R4, R10, 0x60, R6 ;  /* 0x000000600a047825 */ /* 0x000fe200078e0006 */
[----:B------:R-:W-:Y:S02]  /*6810*/  CS2R R42, SRZ ;  /* 0x00000000002a7805 */ /* 0x000fe4000001ff00 */
[----:B------:R-:W-:Y:S01]  /*6820*/  CS2R R30, SRZ ;  /* 0x00000000001e7805 */ /* 0x000fe2000001ff00 */
[----:B------:R-:W-:Y:S01]  /*6830*/  IMAD.WIDE.U32 R6, R12, 0x60, R8 ;  /* 0x000000600c067825 */ /* 0x000fe200078e0008 */
[----:B------:R-:W-:-:S03]  /*6840*/  IADD3 R8, P3, R34, R4, RZ ;  /* 0x0000000422087210 */ /* 0x000fc60007f7e0ff */
[----:B------:R-:W-:Y:S01]  /*6850*/  VIADD R20, R28, 0x10 ;  /* 0x000000101c147836 */ /* 0x000fe20000000000 */
[----:B------:R-:W-:Y:S01]  /*6860*/  IADD3 R0, P4, R32, R6, RZ ;  /* 0x0000000620007210 */ /* 0x000fe20007f9e0ff */
[----:B------:R-:W-:Y:S02]  /*6870*/  IMAD R9, R11, 0x60, RZ ;  /* 0x000000600b097824 */ /* 0x000fe400078e02ff */
[----:B------:R-:W-:Y:S01]  /*6880*/  IMAD R21, R13, 0x60, RZ ;  /* 0x000000600d157824 */ /* 0x000fe200078e02ff */
[----:B------:R-:W-:Y:S01]  /*6890*/  ISETP.GE.AND P2, PT, R20, UR4, PT ;  /* 0x0000000414007c0c */ /* 0x000fe2000bf46270 */
[----:B------:R-:W-:Y:S01]  /*68a0*/  ULDC.64 UR4, c[0x0][0x3e0] ;  /* 0x0000f80000047ab9 */ /* 0x000fe20000000a00 */
[----:B------:R-:W-:Y:S02]  /*68b0*/  IADD3.X R5, R35, R9, R5, P3, !PT ;  /* 0x0000000923057210 */ /* 0x000fe40001ffe405 */
[----:B------:R-:W-:Y:S02]  /*68c0*/  LEA R4, P3, R8, UR6, 0x1 ;  /* 0x0000000608047c11 */ /* 0x000fe4000f8608ff */
[----:B------:R-:W-:-:S02]  /*68d0*/  IADD3.X R7, R33, R21, R7, P4, !PT ;  /* 0x0000001521077210 */ /* 0x000fc400027fe407 */
[----:B------:R-:W-:Y:S02]  /*68e0*/  CS2R R20, SRZ ;  /* 0x0000000000147805 */ /* 0x000fe4000001ff00 */
[----:B------:R-:W-:Y:S02]  /*68f0*/  LEA R6, P4, R0, UR4, 0x1 ;  /* 0x0000000400067c11 */ /* 0x000fe4000f8808ff */
[----:B------:R-:W-:Y:S02]  /*6900*/  LEA.HI.X R5, R8, UR7, R5, 0x1, P3 ;  /* 0x0000000708057c11 */ /* 0x000fe400098f0c05 */
[----:B------:R-:W-:Y:S02]  /*6910*/  CS2R R8, SRZ ;  /* 0x0000000000087805 */ /* 0x000fe4000001ff00 */
[----:B------:R-:W-:Y:S01]  /*6920*/  LEA.HI.X R7, R0, UR5, R7, 0x1, P4 ;  /* 0x0000000500077c11 */ /* 0x000fe2000a0f0c07 */
[----:B------:R0:W5:Y:S04]  /*6930*/  @!P5 LDG.E.64 R42, desc[UR38][R4.64] ;  /* 0x00000026042ad981 */ /* 0x000168000c1e1b00 */
[----:B------:R0:W5:Y:S04]  /*6940*/  @!P2 LDG.E.64 R8, desc[UR38][R4.64+0x20] ;  /* 0x000020260408a981 */ /* 0x000168000c1e1b00 */
[----:B------:R0:W5:Y:S04]  /*6950*/  @!P5 LDG.E.64 R30, desc[UR38][R6.64] ;  /* 0x00000026061ed981 */ /* 0x000168000c1e1b00 */
[----:B------:R0:W5:Y:S02]  /*6960*/  @!P2 LDG.E.64 R20, desc[UR38][R6.64+0x20] ;  /* 0x000020260614a981 */ /* 0x000164000c1e1b00 */
.L_x_1189:
[----:B------:R-:W-:Y:S05]  /*6970*/  BSYNC B1 ;  /* 0x0000000000017941 */ /* 0x000fea0003800000 */
.L_x_1188:
[----:B------:R-:W2:Y:S04]  /*6980*/  LDL R32, [R1+0x28] ;  /* 0x0000280001207983 */ /* 0x000ea80000100800 */
[----:B------:R-:W3:Y:S01]  /*6990*/  LDL R27, [R1+0x38] ;  /* 0x00003800011b7983 */ /* 0x000ee20000100800 */
[C---:B------:R-:W-:Y:S01]  /*69a0*/  IMAD.WIDE.U32 R14, R3.reuse, R10, R14 ;  /* 0x0000000a030e7225 */ /* 0x040fe200078e000e */
[----:B------:R-:W-:Y:S01]  /*69b0*/  ULDC.64 UR4, c[0x0][0x3c8] ;  /* 0x0000f20000047ab9 */ /* 0x000fe20000000a00 */
[----:B------:R-:W-:Y:S02]  /*69c0*/  ULDC.64 UR6, c[0x0][0x3e0] ;  /* 0x0000f80000067ab9 */ /* 0x000fe40000000a00 */
[----:B------:R-:W-:-:S04]  /*69d0*/  IMAD.WIDE.U32 R48, R3, R12, R48 ;  /* 0x0000000c03307225 */ /* 0x000fc800078e0030 */
[C---:B------:R-:W-:Y:S02]  /*69e0*/  IMAD R10, R23.reuse, R10, RZ ;  /* 0x0000000a170a7224 */ /* 0x040fe400078e02ff */
[----:B------:R-:W-:Y:S02]  /*69f0*/  IMAD R12, R23, R12, RZ ;  /* 0x0000000c170c7224 */ /* 0x000fe400078e02ff */
[C---:B0-----:R-:W-:Y:S02]  /*6a00*/  IMAD R5, R3.reuse, R11, R10 ;  /* 0x0000000b03057224 */ /* 0x041fe400078e020a */
[----:B------:R-:W-:Y:S02]  /*6a10*/  IMAD R3, R3, R13, R12 ;  /* 0x0000000d03037224 */ /* 0x000fe400078e020c */
[----:B------:R-:W-:Y:S02]  /*6a20*/  IMAD.IADD R5, R15, 0x1, R5 ;  /* 0x000000010f057824 */ /* 0x000fe400078e0205 */
[----:B------:R-:W-:-:S02]  /*6a30*/  IMAD.IADD R3, R49, 0x1, R3 ;  /* 0x0000000131037824 */ /* 0x000fc400078e0203 */
[----:B--2---:R-:W-:Y:S01]  /*6a40*/  IMAD.SHL.U32 R4, R32, 0x40, RZ ;  /* 0x0000004020047824 */ /* 0x004fe200078e00ff */
[----:B---3--:R-:W-:-:S04]  /*6a50*/  LEA.HI R0, R27, R27, RZ, 0x1 ;  /* 0x0000001b1b007211 */ /* 0x008fc800078f08ff */
[----:B------:R-:W-:Y:S02]  /*6a60*/  LOP3.LUT R7, R4, 0x1c0, RZ, 0xc0, !PT ;  /* 0x000001c004077812 */ /* 0x000fe400078ec0ff */
[----:B------:R-:W-:Y:S02]  /*6a70*/  LOP3.LUT R6, R0, 0xfffffffe, RZ, 0xc0, !PT ;  /* 0xfffffffe00067812 */ /* 0x000fe400078ec0ff */
[----:B------:R-:W-:Y:S02]  /*6a80*/  LEA R4, P2, R14, UR4, 0x1 ;  /* 0x000000040e047c11 */ /* 0x000fe4000f8408ff */
[----:B------:R-:W-:Y:S01]  /*6a90*/  LEA R0, P3, R48, UR6, 0x1 ;  /* 0x0000000630007c11 */ /* 0x000fe2000f8608ff */
[----:B------:R-:W-:Y:S01]  /*6aa0*/  IMAD.IADD R6, R27, 0x1, -R6 ;  /* 0x000000011b067824 */ /* 0x000fe200078e0a06 */
[----:B------:R-:W-:Y:S01]  /*6ab0*/  LOP3.LUT R40, R7, 0x18, R40, 0xf8, !PT ;  /* 0x0000001807287812 */ /* 0x000fe200078ef828 */
[----:B------:R-:W-:Y:S01]  /*6ac0*/  UMOV UR4, 0xffffffff ;  /* 0xffffffff00047882 */ /* 0x000fe20000000000 */
[----:B------:R-:W-:-:S02]  /*6ad0*/  SHF.R.U32.HI R7, RZ, 0x3, R7 ;  /* 0x00000003ff077819 */ /* 0x000fc40000011607 */
[----:B------:R-:W-:Y:S02]  /*6ae0*/  LEA.HI.X R5, R14, UR5, R5, 0x1, P2 ;  /* 0x000000050e057c11 */ /* 0x000fe400090f0c05 */
[----:B------:R-:W-:Y:S02]  /*6af0*/  LEA.HI.X R3, R48, UR7, R3, 0x1, P3 ;  /* 0x0000000730037c11 */ /* 0x000fe400098f0c03 */
[----:B------:R-:W-:Y:S02]  /*6b00*/  LOP3.LUT R40, R40, R7, RZ, 0x3c, !PT ;  /* 0x0000000728287212 */ /* 0x000fe400078e3cff */
[----:B------:R-:W-:Y:S01]  /*6b10*/  SHF.L.U32 R7, R6, 0x1f, RZ ;  /* 0x0000001f06077819 */ /* 0x000fe200000006ff */
[----:B------:R-:W-:Y:S06]  /*6b20*/  BRA.DIV UR4, `(.L_x_1190) ;  /* 0x0000015204e07947 */ /* 0x000fec000b800000 */
.L_x_1439:
[----:B------:R-:W-:-:S03]  /*6b30*/  UMOV UR4, 0xffffffff ;  /* 0xffffffff00047882 */ /* 0x000fc60000000000 */
[----:B------:R-:W-:Y:S05]  /*6b40*/  BRA.DIV UR4, `(.L_x_1191) ;  /* 0x0000015604007947 */ /* 0x000fea000b800000 */
.L_x_1442:
[----:B------:R-:W-:-:S03]  /*6b50*/  UMOV UR4, 0xffffffff ;  /* 0xffffffff00047882 */ /* 0x000fc60000000000 */
[----:B------:R-:W-:Y:S05]  /*6b60*/  BRA.DIV UR4, `(.L_x_1192) ;  /* 0x0000015604207947 */ /* 0x000fea000b800000 */
.L_x_1445:
[----:B------:R-:W-:-:S03]  /*6b70*/  UMOV UR4, 0xffffffff ;  /* 0xffffffff00047882 */ /* 0x000fc60000000000 */
[----:B------:R-:W-:Y:S05]  /*6b80*/  BRA.DIV UR4, `(.L_x_1193) ;  /* 0x0000015604407947 */ /* 0x000fea000b800000 */
.L_x_1448:
[----:B------:R-:W-:-:S03]  /*6b90*/  UMOV UR4, 0xffffffff ;  /* 0xffffffff00047882 */ /* 0x000fc60000000000 */
[----:B------:R-:W-:Y:S05]  /*6ba0*/  BRA.DIV UR4, `(.L_x_1194) ;  /* 0x0000015604607947 */ /* 0x000fea000b800000 */
.L_x_1451:
[----:B------:R-:W-:-:S03]  /*6bb0*/  UMOV UR4, 0xffffffff ;  /* 0xffffffff00047882 */ /* 0x000fc60000000000 */
[----:B------:R-:W-:Y:S05]  /*6bc0*/  BRA.DIV UR4, `(.L_x_1195) ;  /* 0x0000015604807947 */ /* 0x000fea000b800000 */
.L_x_1454:
[----:B------:R-:W-:-:S03]  /*6bd0*/  UMOV UR4, 0xffffffff ;  /* 0xffffffff00047882 */ /* 0x000fc60000000000 */
[----:B------:R-:W-:Y:S05]  /*6be0*/  BRA.DIV UR4, `(.L_x_1196) ;  /* 0x0000015604a07947 */ /* 0x000fea000b800000 */
.L_x_1457:
[----:B------:R-:W-:-:S03]  /*6bf0*/  UMOV UR4, 0xffffffff ;  /* 0xffffffff00047882 */ /* 0x000fc60000000000 */
[----:B------:R-:W-:Y:S05]  /*6c00*/  BRA.DIV UR4, `(.L_x_1197) ;  /* 0x0000015604c07947 */ /* 0x000fea000b800000 */
.L_x_1460:
[----:B------:R-:W0:Y:S01]  /*6c10*/  S2R R6, SR_TID.X ;  /* 0x0000000000067919 */ /* 0x000e220000002100 */
[----:B------:R-:W1:Y:S01]  /*6c20*/  SYNCS.PHASECHK.TRANS64.TRYWAIT P2, [R2+URZ+0x16800], R7 ;  /* 0x01680007020075a7 */ /* 0x000e62000804017f */
[----:B-----5:R-:W-:Y:S01]  /*6c30*/  IMAD.MOV.U32 R3, RZ, RZ, R45 ;  /* 0x000000ffff037224 */ /* 0x020fe200078e002d */
[----:B------:R-:W-:Y:S01]  /*6c40*/  LOP3.LUT P3, RZ, R32, 0x4, RZ, 0xc0, !PT ;  /* 0x0000000420ff7812 */ /* 0x000fe2000786c0ff */
[----:B------:R-:W-:Y:S01]  /*6c50*/  IMAD.MOV.U32 R4, RZ, RZ, R36 ;  /* 0x000000ffff047224 */ /* 0x000fe200078e0024 */
[----:B------:R-:W-:Y:S01]  /*6c60*/  BSSY B1, `(.L_x_1198) ;  /* 0x0000025000017945 */ /* 0x000fe20003800000 */
[----:B------:R-:W-:Y:S02]  /*6c70*/  IMAD.MOV.U32 R5, RZ, RZ, R37 ;  /* 0x000000ffff057224 */ /* 0x000fe400078e0025 */
        /* <DEDUP_REMOVED lines=11> */
[----:B------:R-:W-:-:S04]  /*6d30*/  PRMT R27, R0, 0x7610, R27 ;  /* 0x00007610001b7816 */ /* 0x000fc8000000001b */
[----:B------:R-:W-:Y:S01]  /*6d40*/  PRMT R50, R50, 0x5410, R5 ;  /* 0x0000541032327816 */ /* 0x000fe20000000005 */
[----:B------:R-:W-:Y:S02]  /*6d50*/  IMAD.MOV.U32 R5, RZ, RZ, R21 ;  /* 0x000000ffff057224 */ /* 0x000fe400078e0015 */
[----:B0-----:R-:W-:-:S05]  /*6d60*/  VIADD R10, R6, 0xffffff80 ;  /* 0xffffff80060a7836 */ /* 0x001fca0000000000 */
[----:B------:R-:W-:-:S04]  /*6d70*/  SHF.R.S32.HI R6, RZ, 0x1f, R10 ;  /* 0x0000001fff067819 */ /* 0x000fc8000001140a */
[----:B------:R-:W-:Y:S01]  /*6d80*/  LEA.HI R6, R6, R10, RZ, 0x5 ;  /* 0x0000000a06067211 */ /* 0x000fe200078f28ff */
[----:B------:R-:W-:-:S03]  /*6d90*/  IMAD.MOV.U32 R10, RZ, RZ, R31 ;  /* 0x000000ffff0a7224 */ /* 0x000fc600078e001f */
[----:B------:R-:W-:Y:S02]  /*6da0*/  SHF.R.S32.HI R6, RZ, 0x5, R6 ;  /* 0x00000005ff067819 */ /* 0x000fe40000011406 */
[----:B------:R-:W-:-:S03]  /*6db0*/  PRMT R12, R12, 0x5410, R10 ;  /* 0x000054100c0c7816 */ /* 0x000fc6000000000a */
[----:B------:R-:W-:Y:S01]  /*6dc0*/  IMAD R3, R6, 0x200, R40 ;  /* 0x0000020006037824 */ /* 0x000fe200078e0228 */
[----:B------:R-:W-:Y:S01]  /*6dd0*/  PRMT R12, R11, 0x7610, R12 ;  /* 0x000076100b0c7816 */ /* 0x000fe2000000000c */
[----:B------:R-:W-:Y:S02]  /*6de0*/  IMAD.MOV.U32 R6, RZ, RZ, R30 ;  /* 0x000000ffff067224 */ /* 0x000fe400078e001e */
[----:B------:R-:W-:-:S03]  /*6df0*/  IMAD R3, R3, 0x2, R2 ;  /* 0x0000000203037824 */ /* 0x000fc600078e0202 */
[----:B------:R-:W-:Y:S01]  /*6e00*/  PRMT R51, R6, 0x7610, R51 ;  /* 0x0000761006337816 */ /* 0x000fe20000000033 */
[C---:B------:R-:W-:Y:S02]  /*6e10*/  VIADD R4, R3.reuse, 0x8400 ;  /* 0x0000840003047836 */ /* 0x040fe40000000000 */
[----:B------:R-:W-:Y:S02]  /*6e20*/  VIADD R0, R3, 0x8440 ;  /* 0x0000844003007836 */ /* 0x000fe40000000000 */
[----:B------:R-:W-:Y:S02]  /*6e30*/  @P3 VIADD R0, R4, 0xffffffc0 ;  /* 0xffffffc004003836 */ /* 0x000fe40000000000 */
[----:B------:R-:W-:Y:S02]  /*6e40*/  IMAD.MOV.U32 R4, RZ, RZ, R20 ;  /* 0x000000ffff047224 */ /* 0x000fe400078e0014 */
[----:B------:R-:W-:-:S03]  /*6e50*/  IMAD.MOV.U32 R6, RZ, RZ, R42 ;  /* 0x000000ffff067224 */ /* 0x000fc600078e002a */
[----:B------:R-:W-:Y:S01]  /*6e60*/  PRMT R10, R4, 0x5410, R5 ;  /* 0x00005410040a7816 */ /* 0x000fe20000000005 */
[----:B------:R-:W-:Y:S01]  /*6e70*/  IMAD.MOV.U32 R4, RZ, RZ, R8 ;  /* 0x000000ffff047224 */ /* 0x000fe200078e0008 */
[----:B------:R-:W-:Y:S01]  /*6e80*/  PRMT R51, R51, 0x5410, R6 ;  /* 0x0000541033337816 */ /* 0x000fe20000000006 */
[----:B------:R-:W-:Y:S01]  /*6e90*/  IMAD.MOV.U32 R5, RZ, RZ, R9 ;  /* 0x000000ffff057224 */ /* 0x000fe200078e0009 */
[----:B-1----:R-:W-:Y:S06]  /*6ea0*/  @!P2 BRA `(.L_x_1199) ;  /* 0x000001540040a947 */ /* 0x002fec0003800000 */
.L_x_1461:
[----:B------:R-:W-:Y:S05]  /*6eb0*/  BSYNC B1 ;  /* 0x0000000000017941 */ /* 0x000fea0003800000 */
.L_x_1198:
[----:B------:R-:W-:Y:S01]  /*6ec0*/  BSSY B1, `(.L_x_1200) ;  /* 0x000005f000017945 */ /* 0x000fe20003800000 */
[----:B------:R-:W-:-:S03]  /*6ed0*/  PRMT R11, R4, 0x5410, R5 ;  /* 0x00005410040b7816 */ /* 0x000fc60000000005 */
[----:B------:R-:W-:Y:S05]  /*6ee0*/  @P0 BRA `(.L_x_1201) ;  /* 0x0000000400700947 */ /* 0x000fea0003800000 */
[----:B------:R-:W1:Y:S01]  /*6ef0*/  LDC R5, c[0x0][0x3d4] ;  /* 0x0000f500ff057b82 */ /* 0x000e620000000800 */
[C---:B------:R-:W-:Y:S01]  /*6f00*/  VIADD R4, R28.reuse, 0x10 ;  /* 0x000000101c047836 */ /* 0x040fe20000000000 */
[----:B------:R-:W-:Y:S01]  /*6f10*/  BSSY B2, `(.L_x_1202) ;  /* 0x000002e000027945 */ /* 0x000fe20003800000 */
[----:B-1----:R-:W-:-:S03]  /*6f20*/  ISETP.GE.AND P0, PT, R28, R5, PT ;  /* 0x000000051c00720c */ /* 0x002fc60003f06270 */
[----:B------:R-:W-:-:S10]  /*6f30*/  ISETP.GE.AND P2, PT, R4, R5, PT ;  /* 0x000000050400720c */ /* 0x000fd40003f46270 */
[----:B------:R-:W-:Y:S05]  /*6f40*/  @P0 BRA `(.L_x_1203) ;  /* 0x0000000000a80947 */ /* 0x000fea0003800000 */
[----:B0-----:R-:W0:Y:S01]  /*6f50*/  LDS.128 R4, [R3+0x8400] ;  /* 0x0084000003047984 */ /* 0x001e220000000c00 */
[----:B------:R-:W-:Y:S01]  /*6f60*/  SHF.R.U32.HI R34, RZ, 0x10, R45 ;  /* 0x00000010ff227819 */ /* 0x000fe2000001162d */
[----:B------:R-:W-:Y:S01]  /*6f70*/  HADD2.F32 R33, -RZ, R33.H0_H0 ;  /* 0x20000021ff217230 */ /* 0x000fe20000004100 */
[----:B------:R-:W-:Y:S01]  /*6f80*/  SHF.R.U32.HI R32, RZ, 0x10, R47 ;  /* 0x00000010ff207819 */ /* 0x000fe2000001162f */
[----:B------:R-:W-:Y:S01]  /*6f90*/  HADD2.F32 R27, -RZ, R27.H0_H0 ;  /* 0x2000001bff1b7230 */ /* 0x000fe20000004100 */
[----:B------:R-:W-:Y:S01]  /*6fa0*/  SHF.R.U64 R41, R44, 0x10, R45 ;  /* 0x000000102c297819 */ /* 0x000fe2000000122d */
[----:B------:R-:W-:Y:S01]  /*6fb0*/  HADD2.F32 R34, -RZ, R34.H0_H0 ;  /* 0x20000022ff227230 */ /* 0x000fe20000004100 */
[----:B------:R-:W-:Y:S01]  /*6fc0*/  SHF.R.U64 R46, R46, 0x10, R47 ;  /* 0x000000102e2e7819 */ /* 0x000fe2000000122f */
[----:B------:R-:W-:Y:S02]  /*6fd0*/  HADD2.F32 R32, -RZ, R32.H0_H0 ;  /* 0x20000020ff207230 */ /* 0x000fe40000004100 */
[----:B0-----:R-:W-:-:S02]  /*6fe0*/  HADD2.F32 R15, -RZ, R7.H0_H0 ;  /* 0x20000007ff0f7230 */ /* 0x001fc40000004100 */
[----:B------:R-:W-:Y:S02]  /*6ff0*/  HADD2.F32 R23, -RZ, R7.H1_H1 ;  /* 0x30000007ff177230 */ /* 0x000fe40000004100 */
[--C-:B------:R-:W-:Y:S02]  /*7000*/  HADD2.F32 R7, -RZ, R4.reuse.H0_H0 ;  /* 0x20000004ff077230 */ /* 0x100fe40000004100 */
[----:B------:R-:W-:Y:S02]  /*7010*/  HADD2.F32 R4, -RZ, R4.H1_H1 ;  /* 0x30000004ff047230 */ /* 0x000fe40000004100 */
[C---:B------:R-:W-:Y:S01]  /*7020*/  FMUL.FTZ R44, R23.reuse, R34 ;  /* 0x00000022172c7220 */ /* 0x040fe20000410000 */
[-C--:B------:R-:W-:Y:S01]  /*7030*/  FMUL.FTZ R23, R23, R32.reuse ;  /* 0x0000002017177220 */ /* 0x080fe20000410000 */
[--C-:B------:R-:W-:Y:S02]  /*7040*/  HADD2.F32 R13, -RZ, R6.reuse.H0_H0 ;  /* 0x20000006ff0d7230 */ /* 0x100fe40000004100 */
[----:B------:R-:W-:Y:S01]  /*7050*/  FMUL.FTZ R40, R4, R33 ;  /* 0x0000002104287220 */ /* 0x000fe20000410000 */
[----:B------:R-:W-:Y:S01]  /*7060*/  FFMA.FTZ R44, R15, R32, -R44 ;  /* 0x000000200f2c7223 */ /* 0x000fe2000001082c */
[----:B------:R-:W-:-:S02]  /*7070*/  HADD2.F32 R14, -RZ, R6.H1_H1 ;  /* 0x30000006ff0e7230 */ /* 0x000fc40000004100 */
[----:B------:R-:W-:Y:S01]  /*7080*/  FFMA.FTZ R35, R15, R34, R23 ;  /* 0x000000220f237223 */ /* 0x000fe20000010017 */
[-C--:B------:R-:W-:Y:S01]  /*7090*/  FMUL.FTZ R32, R4, R27.reuse ;  /* 0x0000001b04207220 */ /* 0x080fe20000410000 */
[C---:B------:R-:W-:Y:S01]  /*70a0*/  FFMA.FTZ R40, R7.reuse, R27, -R40 ;  /* 0x0000001b07287223 */ /* 0x040fe20000010828 */
[----:B------:R-:W-:Y:S02]  /*70b0*/  HADD2.F32 R6, -RZ, R5.H0_H0 ;  /* 0x20000005ff067230 */ /* 0x000fe40000004100 */
[----:B------:R-:W-:Y:S02]  /*70c0*/  HADD2.F32 R27, -RZ, R48.H0_H0 ;  /* 0x20000030ff1b7230 */ /* 0x000fe40000004100 */
[----:B------:R-:W-:Y:S01]  /*70d0*/  FFMA.FTZ R33, R7, R33, R32 ;  /* 0x0000002107217223 */ /* 0x000fe20000010020 */
[----:B------:R-:W-:Y:S02]  /*70e0*/  HADD2.F32 R15, -RZ, R49.H1_H1 ;  /* 0x30000031ff0f7230 */ /* 0x000fe40000004100 */
[----:B------:R-:W-:-:S02]  /*70f0*/  HADD2.F32 R5, -RZ, R5.H1_H1 ;  /* 0x30000005ff057230 */ /* 0x000fc40000004100 */
[C---:B------:R-:W-:Y:S01]  /*7100*/  FMUL.FTZ R32, R14.reuse, R27 ;  /* 0x0000001b0e207220 */ /* 0x040fe20000410000 */
[----:B------:R-:W-:Y:S02]  /*7110*/  HADD2.F32 R23, -RZ, R41.H0_H0 ;  /* 0x20000029ff177230 */ /* 0x000fe40000004100 */
[-C--:B------:R-:W-:Y:S01]  /*7120*/  FMUL.FTZ R34, R14, R15.reuse ;  /* 0x0000000f0e227220 */ /* 0x080fe20000410000 */
[----:B------:R-:W-:Y:S02]  /*7130*/  HADD2.F32 R4, -RZ, R46.H0_H0 ;  /* 0x2000002eff047230 */ /* 0x000fe40000004100 */
[----:B------:R-:W-:Y:S01]  /*7140*/  FFMA.FTZ R32, R13, R15, -R32 ;  /* 0x0000000f0d207223 */ /* 0x000fe20000010820 */
[----:B------:R-:W-:Y:S01]  /*7150*/  FMUL.FTZ R7, R5, R23 ;  /* 0x0000001705077220 */ /* 0x000fe20000410000 */
[----:B------:R-:W-:Y:S01]  /*7160*/  FFMA.FTZ R13, R13, R27, R34 ;  /* 0x0000001b0d0d7223 */ /* 0x000fe20000010022 */
[-C--:B------:R-:W-:Y:S02]  /*7170*/  FMUL.FTZ R14, R5, R4.reuse ;  /* 0x00000004050e7220 */ /* 0x080fe40000410000 */
[C---:B------:R-:W-:Y:S01]  /*7180*/  FFMA.FTZ R5, R6.reuse, R4, -R7 ;  /* 0x0000000406057223 */ /* 0x040fe20000010807 */
[----:B------:R-:W-:Y:S01]  /*7190*/  F2FP.F16.F32.PACK_AB R7, R35, R44 ;  /* 0x0000002c2307723e */ /* 0x000fe200000000ff */
[----:B------:R-:W-:Y:S01]  /*71a0*/  FFMA.FTZ R14, R6, R23, R14 ;  /* 0x00000017060e7223 */ /* 0x000fe2000001000e */
[----:B------:R-:W-:-:S02]  /*71b0*/  F2FP.F16.F32.PACK_AB R6, R13, R32 ;  /* 0x000000200d06723e */ /* 0x000fc400000000ff */
[----:B------:R-:W-:Y:S02]  /*71c0*/  F2FP.F16.F32.PACK_AB R4, R33, R40 ;  /* 0x000000282104723e */ /* 0x000fe400000000ff */
[----:B------:R-:W-:-:S05]  /*71d0*/  F2FP.F16.F32.PACK_AB R5, R14, R5 ;  /* 0x000000050e05723e */ /* 0x000fca00000000ff */
[----:B------:R1:W-:Y:S02]  /*71e0*/  STS.128 [R3+0x8400], R4 ;  /* 0x0084000403007388 */ /* 0x0003e40000000c00 */
.L_x_1203:
[----:B------:R-:W-:Y:S05]  /*71f0*/  BSYNC B2 ;  /* 0x0000000000027941 */ /* 0x000fea0003800000 */
.L_x_1202:
[----:B------:R-:W-:Y:S05]  /*7200*/  @P2 BRA `(.L_x_1201) ;  /* 0x0000000000a82947 */ /* 0x000fea0003800000 */
[----:B01----:R-:W0:Y:S01]  /*7210*/  LDS.128 R4, [R0] ;  /* 0x0000000000047984 */ /* 0x003e220000000c00 */
[----:B------:R-:W-:Y:S01]  /*7220*/  SHF.R.U32.HI R34, RZ, 0x10, R37 ;  /* 0x00000010ff227819 */ /* 0x000fe20000011625 */
[----:B------:R-:W-:Y:S01]  /*7230*/  HADD2.F32 R33, -RZ, R48.H1_H1 ;  /* 0x30000030ff217230 */ /* 0x000fe20000004100 */
[--C-:B------:R-:W-:Y:S01]  /*7240*/  SHF.R.U32.HI R32, RZ, 0x10, R39.reuse ;  /* 0x00000010ff207819 */ /* 0x100fe20000011627 */
        /* <DEDUP_REMOVED lines=37> */
[----:B------:R2:W-:Y:S02]  /*74a0*/  STS.128 [R0], R4 ;  /* 0x0000000400007388 */ /* 0x0005e40000000c00 */
.L_x_1201:
[----:B------:R-:W-:Y:S05]  /*74b0*/  BSYNC B1 ;  /* 0x0000000000017941 */ /* 0x000fea0003800000 */
.L_x_1200:
[----:B------:R-:W-:Y:S05]  /*74c0*/  @P1 BRA `(.L_x_1204) ;  /* 0x0000001800941947 */ /* 0x000fea0003800000 */
[----:B-12---:R-:W1:Y:S01]  /*74d0*/  LDC R5, c[0x0][0x3d4] ;  /* 0x0000f500ff057b82 */ /* 0x006e620000000800 */
[C---:B------:R-:W-:Y:S01]  /*74e0*/  VIADD R4, R28.reuse, 0x10 ;  /* 0x000000101c047836 */ /* 0x040fe20000000000 */
[----:B------:R-:W-:Y:S01]  /*74f0*/  BSSY B1, `(.L_x_1205) ;  /* 0x000002e000017945 */ /* 0x000fe20003800000 */
[----:B-1----:R-:W-:-:S03]  /*7500*/  ISETP.GE.AND P0, PT, R28, R5, PT ;  /* 0x000000051c00720c */ /* 0x002fc60003f06270 */
[----:B------:R-:W-:-:S10]  /*7510*/  ISETP.GE.AND P1, PT, R4, R5, PT ;  /* 0x000000050400720c */ /* 0x000fd40003f26270 */
[----:B------:R-:W-:Y:S05]  /*7520*/  @P0 BRA `(.L_x_1206) ;  /* 0x0000000000a80947 */ /* 0x000fea0003800000 */
[----:B0-----:R-:W0:Y:S01]  /*7530*/  LDS.128 R4, [R3+0xb400] ;  /* 0x00b4000003047984 */ /* 0x001e220000000c00 */
[--C-:B------:R-:W-:Y:S01]  /*7540*/  SHF.R.U64 R33, R30, 0x10, R31.reuse ;  /* 0x000000101e217819 */ /* 0x100fe2000000121f */
[--C-:B------:R-:W-:Y:S01]  /*7550*/  HADD2.F32 R27, -RZ, R51.reuse.H1_H1 ;  /* 0x30000033ff1b7230 */ /* 0x100fe20000004100 */
[----:B------:R-:W-:Y:S01]  /*7560*/  SHF.R.U32.HI R30, RZ, 0x10, R31 ;  /* 0x00000010ff1e7819 */ /* 0x000fe2000001161f */
[----:B------:R-:W-:Y:S01]  /*7570*/  HADD2.F32 R29, -RZ, R51.H0_H0 ;  /* 0x20000033ff1d7230 */ /* 0x000fe20000004100 */
[--C-:B------:R-:W-:Y:S02]  /*7580*/  SHF.R.U32.HI R28, RZ, 0x10, R43.reuse ;  /* 0x00000010ff1c7819 */ /* 0x100fe4000001162b */
[----:B------:R-:W-:Y:S01]  /*7590*/  SHF.R.U64 R35, R42, 0x10, R43 ;  /* 0x000000102a237819 */ /* 0x000fe2000000122b */
[----:B------:R-:W-:Y:S02]  /*75a0*/  HADD2.F32 R30, -RZ, R30.H0_H0 ;  /* 0x2000001eff1e7230 */ /* 0x000fe40000004100 */
[----:B------:R-:W-:-:S02]  /*75b0*/  HADD2.F32 R28, -RZ, R28.H0_H0 ;  /* 0x2000001cff1c7230 */ /* 0x000fc40000004100 */
[--C-:B0-----:R-:W-:Y:S02]  /*75c0*/  HADD2.F32 R23, -RZ, R7.reuse.H1_H1 ;  /* 0x30000007ff177230 */ /* 0x101fe40000004100 */
[----:B------:R-:W-:Y:S02]  /*75d0*/  HADD2.F32 R15, -RZ, R7.H0_H0 ;  /* 0x20000007ff0f7230 */ /* 0x000fe40000004100 */
[--C-:B------:R-:W-:Y:S02]  /*75e0*/  HADD2.F32 R7, -RZ, R4.reuse.H0_H0 ;  /* 0x20000004ff077230 */ /* 0x100fe40000004100 */
[C---:B------:R-:W-:Y:S01]  /*75f0*/  FMUL.FTZ R34, R23.reuse, R30 ;  /* 0x0000001e17227220 */ /* 0x040fe20000410000 */
[----:B------:R-:W-:Y:S01]  /*7600*/  FMUL.FTZ R23, R23, R28 ;  /* 0x0000001c17177220 */ /* 0x000fe20000410000 */
[----:B------:R-:W-:Y:S02]  /*7610*/  HADD2.F32 R4, -RZ, R4.H1_H1 ;  /* 0x30000004ff047230 */ /* 0x000fe40000004100 */
[----:B------:R-:W-:-:S02]  /*7620*/  HADD2.F32 R13, -RZ, R6.H0_H0 ;  /* 0x20000006ff0d7230 */ /* 0x000fc40000004100 */
[C---:B------:R-:W-:Y:S01]  /*7630*/  FFMA.FTZ R31, R15.reuse, R30, R23 ;  /* 0x0000001e0f1f7223 */ /* 0x040fe20000010017 */
[----:B------:R-:W-:Y:S02]  /*7640*/  HADD2.F32 R14, -RZ, R6.H1_H1 ;  /* 0x30000006ff0e7230 */ /* 0x000fe40000004100 */
[----:B------:R-:W-:Y:S01]  /*7650*/  FFMA.FTZ R34, R15, R28, -R34 ;  /* 0x0000001c0f227223 */ /* 0x000fe20000010822 */
[--C-:B------:R-:W-:Y:S02]  /*7660*/  HADD2.F32 R23, -RZ, R12.reuse.H1_H1 ;  /* 0x3000000cff177230 */ /* 0x100fe40000004100 */
[C---:B------:R-:W-:Y:S01]  /*7670*/  FMUL.FTZ R32, R4.reuse, R29 ;  /* 0x0000001d04207220 */ /* 0x040fe20000410000 */
[----:B------:R-:W-:Y:S02]  /*7680*/  HADD2.F32 R6, -RZ, R5.H0_H0 ;  /* 0x20000005ff067230 */ /* 0x000fe40000004100 */
[----:B------:R-:W-:Y:S01]  /*7690*/  FMUL.FTZ R28, R4, R27 ;  /* 0x0000001b041c7220 */ /* 0x000fe20000410000 */
[----:B------:R-:W-:-:S02]  /*76a0*/  HADD2.F32 R12, -RZ, R12.H0_H0 ;  /* 0x2000000cff0c7230 */ /* 0x000fc40000004100 */
[C---:B------:R-:W-:Y:S01]  /*76b0*/  FFMA.FTZ R32, R7.reuse, R27, -R32 ;  /* 0x0000001b07207223 */ /* 0x040fe20000010820 */
[----:B------:R-:W-:Y:S02]  /*76c0*/  HADD2.F32 R5, -RZ, R5.H1_H1 ;  /* 0x30000005ff057230 */ /* 0x000fe40000004100 */
[----:B------:R-:W-:Y:S01]  /*76d0*/  FFMA.FTZ R29, R7, R29, R28 ;  /* 0x0000001d071d7223 */ /* 0x000fe2000001001c */
[----:B------:R-:W-:Y:S02]  /*76e0*/  HADD2.F32 R15, -RZ, R33.H0_H0 ;  /* 0x20000021ff0f7230 */ /* 0x000fe40000004100 */
[C---:B------:R-:W-:Y:S01]  /*76f0*/  FMUL.FTZ R28, R14.reuse, R23 ;  /* 0x000000170e1c7220 */ /* 0x040fe20000410000 */
[----:B------:R-:W-:Y:S02]  /*7700*/  HADD2.F32 R4, -RZ, R35.H0_H0 ;  /* 0x20000023ff047230 */ /* 0x000fe40000004100 */
[-C--:B------:R-:W-:Y:S01]  /*7710*/  FMUL.FTZ R30, R14, R12.reuse ;  /* 0x0000000c0e1e7220 */ /* 0x080fe20000410000 */
[----:B------:R-:W-:Y:S01]  /*7720*/  FMUL.FTZ R7, R5, R15 ;  /* 0x0000000f05077220 */ /* 0x000fe20000410000 */
[----:B------:R-:W-:Y:S01]  /*7730*/  FFMA.FTZ R28, R13, R12, -R28 ;  /* 0x0000000c0d1c7223 */ /* 0x000fe2000001081c */
[-C--:B------:R-:W-:Y:S01]  /*7740*/  FMUL.FTZ R14, R5, R4.reuse ;  /* 0x00000004050e7220 */ /* 0x080fe20000410000 */
[----:B------:R-:W-:Y:S01]  /*7750*/  FFMA.FTZ R13, R13, R23, R30 ;  /* 0x000000170d0d7223 */ /* 0x000fe2000001001e */
[C---:B------:R-:W-:Y:S01]  /*7760*/  FFMA.FTZ R5, R6.reuse, R4, -R7 ;  /* 0x0000000406057223 */ /* 0x040fe20000010807 */
[----:B------:R-:W-:Y:S01]  /*7770*/  F2FP.F16.F32.PACK_AB R7, R31, R34 ;  /* 0x000000221f07723e */ /* 0x000fe200000000ff */
[----:B------:R-:W-:Y:S01]  /*7780*/  FFMA.FTZ R14, R6, R15, R14 ;  /* 0x0000000f060e7223 */ /* 0x000fe2000001000e */
[----:B------:R-:W-:-:S02]  /*7790*/  F2FP.F16.F32.PACK_AB R4, R29, R32 ;  /* 0x000000201d04723e */ /* 0x000fc400000000ff */
[----:B------:R-:W-:Y:S02]  /*77a0*/  F2FP.F16.F32.PACK_AB R6, R13, R28 ;  /* 0x0000001c0d06723e */ /* 0x000fe400000000ff */
[----:B------:R-:W-:-:S05]  /*77b0*/  F2FP.F16.F32.PACK_AB R5, R14, R5 ;  /* 0x000000050e05723e */ /* 0x000fca00000000ff */
[----:B------:R1:W-:Y:S02]  /*77c0*/  STS.128 [R3+0xb400], R4 ;  /* 0x00b4000403007388 */ /* 0x0003e40000000c00 */
.L_x_1206:
[----:B------:R-:W-:Y:S05]  /*77d0*/  BSYNC B1 ;  /* 0x0000000000017941 */ /* 0x000fea0003800000 */
.L_x_1205:
[----:B------:R-:W-:Y:S05]  /*77e0*/  @P1 BRA `(.L_x_1204) ;  /* 0x0000001400cc1947 */ /* 0x000fea0003800000 */
[----:B01----:R-:W0:Y:S01]  /*77f0*/  LDS.128 R4, [R0+0x3000] ;  /* 0x0030000000047984 */ /* 0x003e220000000c00 */
[--C-:B------:R-:W-:Y:S01]  /*7800*/  SHF.R.U64 R23, R20, 0x10, R21.reuse ;  /* 0x0000001014177819 */ /* 0x100fe20000001215 */
[--C-:B------:R-:W-:Y:S01]  /*7810*/  HADD2.F32 R15, -RZ, R10.reuse.H0_H0 ;  /* 0x2000000aff0f7230 */ /* 0x100fe20000004100 */
[----:B------:R-:W-:Y:S01]  /*7820*/  SHF.R.U32.HI R20, RZ, 0x10, R21 ;  /* 0x00000010ff147819 */ /* 0x000fe20000011615 */
[----:B------:R-:W-:Y:S01]  /*7830*/  HADD2.F32 R13, -RZ, R11.H0_H0 ;  /* 0x2000000bff0d7230 */ /* 0x000fe20000004100 */
[--C-:B------:R-:W-:Y:S01]  /*7840*/  SHF.R.U32.HI R14, RZ, 0x10, R9.reuse ;  /* 0x00000010ff0e7819 */ /* 0x100fe20000011609 */
[----:B------:R-:W-:Y:S01]  /*7850*/  HADD2.F32 R10, -RZ, R10.H1_H1 ;  /* 0x3000000aff0a7230 */ /* 0x000fe20000004100 */
[----:B------:R-:W-:Y:S01]  /*7860*/  SHF.R.U64 R27, R8, 0x10, R9 ;  /* 0x00000010081b7819 */ /* 0x000fe20000001209 */
[----:B------:R-:W-:Y:S02]  /*7870*/  HADD2.F32 R20, -RZ, R20.H0_H0 ;  /* 0x20000014ff147230 */ /* 0x000fe40000004100 */
[----:B------:R-:W-:-:S02]  /*7880*/  HADD2.F32 R14, -RZ, R14.H0_H0 ;  /* 0x2000000eff0e7230 */ /* 0x000fc40000004100 */
[----:B------:R-:W-:Y:S02]  /*7890*/  HADD2.F32 R11, -RZ, R11.H1_H1 ;  /* 0x3000000bff0b7230 */ /* 0x000fe40000004100 */
[--C-:B0-----:R-:W-:Y:S02]  /*78a0*/  HADD2.F32 R12, -RZ, R7.reuse.H1_H1 ;  /* 0x30000007ff0c7230 */ /* 0x101fe40000004100 */
[--C-:B------:R-:W-:Y:S02]  /*78b0*/  HADD2.F32 R3, -RZ, R4.reuse.H0_H0 ;  /* 0x20000004ff037230 */ /* 0x100fe40000004100 */
[----:B------:R-:W-:Y:S02]  /*78c0*/  HADD2.F32 R9, -RZ, R7.H0_H0 ;  /* 0x20000007ff097230 */ /* 0x000fe40000004100 */
[C---:B------:R-:W-:Y:S01]  /*78d0*/  FMUL.FTZ R28, R12.reuse, R20 ;  /* 0x000000140c1c7220 */ /* 0x040fe20000410000 */
[----:B------:R-:W-:Y:S02]  /*78e0*/  HADD2.F32 R4, -RZ, R4.H1_H1 ;  /* 0x30000004ff047230 */ /* 0x000fe40000004100 */
[----:B------:R-:W-:Y:S01]  /*78f0*/  FMUL.FTZ R21, R12, R14 ;  /* 0x0000000e0c157220 */ /* 0x000fe20000410000 */
[----:B------:R-:W-:-:S02]  /*7900*/  HADD2.F32 R7, -RZ, R6.H0_H0 ;  /* 0x20000006ff077230 */ /* 0x000fc40000004100 */
[C---:B------:R-:W-:Y:S01]  /*7910*/  FFMA.FTZ R28, R9.reuse, R14, -R28 ;  /* 0x0000000e091c7223 */ /* 0x040fe2000001081c */
[----:B------:R-:W-:Y:S02]  /*7920*/  HADD2.F32 R8, -RZ, R6.H1_H1 ;  /* 0x30000006ff087230 */ /* 0x000fe40000004100 */
[C---:B------:R-:W-:Y:S01]  /*7930*/  FMUL.FTZ R12, R4.reuse, R15 ;  /* 0x0000000f040c7220 */ /* 0x040fe20000410000 */
[--C-:B------:R-:W-:Y:S02]  /*7940*/  HADD2.F32 R6, -RZ, R5.reuse.H0_H0 ;  /* 0x20000005ff067230 */ /* 0x100fe40000004100 */
[----:B------:R-:W-:Y:S01]  /*7950*/  FFMA.FTZ R21, R9, R20, R21 ;  /* 0x0000001409157223 */ /* 0x000fe20000010015 */
[-C--:B------:R-:W-:Y:S01]  /*7960*/  FMUL.FTZ R14, R4, R13.reuse ;  /* 0x0000000d040e7220 */ /* 0x080fe20000410000 */
[----:B------:R-:W-:Y:S02]  /*7970*/  HADD2.F32 R5, -RZ, R5.H1_H1 ;  /* 0x30000005ff057230 */ /* 0x000fe40000004100 */
[----:B------:R-:W-:Y:S01]  /*7980*/  FFMA.FTZ R12, R3, R13, -R12 ;  /* 0x0000000d030c7223 */ /* 0x000fe2000001080c */
[----:B------:R-:W-:-:S02]  /*7990*/  HADD2.F32 R9, -RZ, R23.H0_H0 ;  /* 0x20000017ff097230 */ /* 0x000fc40000004100 */
[----:B------:R-:W-:Y:S01]  /*79a0*/  FFMA.FTZ R3, R3, R15, R14 ;  /* 0x0000000f03037223 */ /* 0x000fe2000001000e */
[----:B------:R-:W-:Y:S02]  /*79b0*/  HADD2.F32 R4, -RZ, R27.H0_H0 ;  /* 0x2000001bff047230 */ /* 0x000fe40000004100 */
[C---:B------:R-:W-:Y:S01]  /*79c0*/  FMUL.FTZ R14, R8.reuse, R10 ;  /* 0x0000000a080e7220 */ /* 0x040fe20000410000 */
[----:B------:R-:W-:Y:S01]  /*79d0*/  FMUL.FTZ R15, R8, R11 ;  /* 0x0000000b080f7220 */ /* 0x000fe20000410000 */
[C---:B------:R-:W-:Y:S01]  /*79e0*/  FMUL.FTZ R13, R5.reuse, R9 ;  /* 0x00000009050d7220 */ /* 0x040fe20000410000 */
[----:B------:R-:W-:Y:S01]  /*79f0*/  FMUL.FTZ R8, R5, R4 ;  /* 0x0000000405087220 */ /* 0x000fe20000410000 */
[C---:B------:R-:W-:Y:S01]  /*7a00*/  FFMA.FTZ R14, R7.reuse, R11, -R14 ;  /* 0x0000000b070e7223 */ /* 0x040fe2000001080e */
[----:B------:R-:W-:Y:S01]  /*7a10*/  FFMA.FTZ R15, R7, R10, R15 ;  /* 0x0000000a070f7223 */ /* 0x000fe2000001000f */
[C---:B------:R-:W-:Y:S01]  /*7a20*/  FFMA.FTZ R5, R6.reuse, R4, -R13 ;  /* 0x0000000406057223 */ /* 0x040fe2000001080d */
[----:B------:R-:W-:Y:S01]  /*7a30*/  FFMA.FTZ R8, R6, R9, R8 ;  /* 0x0000000906087223 */ /* 0x000fe20000010008 */
[----:B------:R-:W-:-:S02]  /*7a40*/  F2FP.F16.F32.PACK_AB R7, R21, R28 ;  /* 0x0000001c1507723e */ /* 0x000fc400000000ff */
[----:B------:R-:W-:Y:S02]  /*7a50*/  F2FP.F16.F32.PACK_AB R6, R15, R14 ;  /* 0x0000000e0f06723e */ /* 0x000fe400000000ff */
[----:B------:R-:W-:Y:S02]  /*7a60*/  F2FP.F16.F32.PACK_AB R4, R3, R12 ;  /* 0x0000000c0304723e */ /* 0x000fe400000000ff */
[----:B------:R-:W-:-:S05]  /*7a70*/  F2FP.F16.F32.PACK_AB R5, R8, R5 ;  /* 0x000000050805723e */ /* 0x000fca00000000ff */
[----:B------:R3:W-:Y:S01]  /*7a80*/  STS.128 [R0+0x3000], R4 ;  /* 0x0030000400007388 */ /* 0x0007e20000000c00 */
[----:B------:R-:W-:Y:S05]  /*7a90*/  BRA `(.L_x_1204) ;  /* 0x0000001400207947 */ /* 0x000fea0003800000 */
.L_x_1185:
[----:B------:R-:W0:Y:S01]  /*7aa0*/  LDC R21, c[0x0][0x3d4] ;  /* 0x0000f500ff157b82 */ /* 0x000e220000000800 */
[----:B------:R-:W-:Y:S01]  /*7ab0*/  VIADD R0, R17, 0x60 ;  /* 0x0000006011007836 */ /* 0x000fe20000000000 */
[----:B------:R-:W2:Y:S01]  /*7ac0*/  LDL R52, [R1+0x4] ;  /* 0x0000040001347983 */ /* 0x000ea20000100800 */
[----:B------:R-:W-:Y:S01]  /*7ad0*/  ULDC.64 UR4, c[0x0][0x3c8] ;  /* 0x0000f20000047ab9 */ /* 0x000fe20000000a00 */
[----:B------:R-:W-:Y:S02]  /*7ae0*/  ULDC.64 UR6, c[0x0][0x3e0] ;  /* 0x0000f80000067ab9 */ /* 0x000fe40000000a00 */
[----:B------:R-:W3:Y:S01]  /*7af0*/  LDL R50, [R1+0x38] ;  /* 0x0000380001327983 */ /* 0x000ee20000100800 */
[----:B0-----:R-:W-:-:S04]  /*7b00*/  ISETP.GE.AND P0, PT, R40, R21, PT ;  /* 0x000000152800720c */ /* 0x001fc80003f06270 */
[-C--:B------:R-:W-:Y:S02]  /*7b10*/  ISETP.GE.OR P1, PT, R0, R14.reuse, P0 ;  /* 0x0000000e0000720c */ /* 0x080fe40000726670 */
[----:B------:R-:W-:-:S11]  /*7b20*/  ISETP.GE.OR P0, PT, R17, R14, P0 ;  /* 0x0000000e1100720c */ /* 0x000fd60000706670 */
[----:B------:R-:W0:Y:S08]  /*7b30*/  @!P1 LDC.64 R28, c[0x0][0x3c8] ;  /* 0x0000f200ff1c9b82 */ /* 0x000e300000000a00 */
[----:B------:R-:W1:Y:S01]  /*7b40*/  @!P1 LDC.64 R48, c[0x0][0x3e0] ;  /* 0x0000f800ff309b82 */ /* 0x000e620000000a00 */
[----:B------:R-:W-:Y:S02]  /*7b50*/  @!P1 IMAD.MOV.U32 R7, RZ, RZ, R55 ;  /* 0x000000ffff079224 */ /* 0x000fe400078e0037 */
[----:B------:R-:W-:-:S02]  /*7b60*/  @!P1 IMAD.MOV.U32 R8, RZ, RZ, R4 ;  /* 0x000000ffff089224 */ /* 0x000fc400078e0004 */
[----:B------:R-:W-:Y:S01]  /*7b70*/  @!P1 IMAD.MOV.U32 R9, RZ, RZ, R57 ;  /* 0x000000ffff099224 */ /* 0x000fe200078e0039 */
[----:B------:R-:W-:Y:S02]  /*7b80*/  @!P0 IADD3 R14, P3, R31, R6, RZ ;  /* 0x000000061f0e8210 */ /* 0x000fe40007f7e0ff */
[----:B------:R-:W-:Y:S01]  /*7b90*/  @!P0 IADD3 R15, P2, R39, R4, RZ ;  /* 0x00000004270f8210 */ /* 0x000fe20007f5e0ff */
[----:B------:R-:W-:-:S04]  /*7ba0*/  @!P1 IMAD.WIDE.U32 R4, R10, 0x60, R6 ;  /* 0x000000600a049825 */ /* 0x000fc800078e0006 */
[----:B------:R-:W-:Y:S01]  /*7bb0*/  @!P1 IMAD.WIDE.U32 R6, R12, 0x60, R8 ;  /* 0x000000600c069825 */ /* 0x000fe200078e0008 */
[----:B------:R-:W-:-:S03]  /*7bc0*/  @!P1 IADD3 R3, P4, R31, R4, RZ ;  /* 0x000000041f039210 */ /* 0x000fc60007f9e0ff */
[----:B------:R-:W-:Y:S02]  /*7bd0*/  @!P1 IMAD R20, R11, 0x60, RZ ;  /* 0x000000600b149824 */ /* 0x000fe400078e02ff */
[----:B------:R-:W-:Y:S01]  /*7be0*/  @!P0 IMAD.X R9, R55, 0x1, R37, P3 ;  /* 0x0000000137098824 */ /* 0x000fe200018e0625 */
[C---:B------:R-:W-:Y:S01]  /*7bf0*/  @!P0 LEA R8, P3, R14.reuse, UR4, 0x1 ;  /* 0x000000040e088c11 */ /* 0x040fe2000f8608ff */
[----:B------:R-:W-:Y:S01]  /*7c00*/  @!P1 IMAD R30, R13, 0x60, RZ ;  /* 0x000000600d1e9824 */ /* 0x000fe200078e02ff */
[----:B------:R-:W-:Y:S02]  /*7c10*/  @!P1 IADD3 R0, P5, R39, R6, RZ ;  /* 0x0000000627009210 */ /* 0x000fe40007fbe0ff */
[----:B------:R-:W-:Y:S02]  /*7c20*/  @!P0 LEA.HI.X R9, R14, UR5, R9, 0x1, P3 ;  /* 0x000000050e098c11 */ /* 0x000fe400098f0c09 */
[----:B------:R-:W-:Y:S02]  /*7c30*/  @!P1 IADD3.X R4, R37, R20, R5, P4, !PT ;  /* 0x0000001425049210 */ /* 0x000fe400027fe405 */
[----:B------:R-:W-:-:S02]  /*7c40*/  @!P1 IADD3.X R6, R47, R30, R7, P5, !PT ;  /* 0x0000001e2f069210 */ /* 0x000fc40002ffe407 */
[----:B0-----:R-:W-:Y:S02]  /*7c50*/  @!P1 LEA R46, P3, R3, R28, 0x1 ;  /* 0x0000001c032e9211 */ /* 0x001fe400078608ff */
[C---:B-1----:R-:W-:Y:S01]  /*7c60*/  @!P1 LEA R48, P4, R0.reuse, R48, 0x1 ;  /* 0x0000003000309211 */ /* 0x042fe200078808ff */
[----:B------:R-:W-:Y:S01]  /*7c70*/  @!P0 IMAD.X R20, R57, 0x1, R47, P2 ;  /* 0x0000000139148824 */ /* 0x000fe200010e062f */
[----:B------:R-:W-:Y:S02]  /*7c80*/  @!P1 LEA.HI.X R47, R3, R29, R4, 0x1, P3 ;  /* 0x0000001d032f9211 */ /* 0x000fe400018f0c04 */
[----:B------:R-:W-:Y:S02]  /*7c90*/  CS2R R28, SRZ ;  /* 0x00000000001c7805 */ /* 0x000fe4000001ff00 */
[----:B------:R-:W-:Y:S02]  /*7ca0*/  @!P1 LEA.HI.X R49, R0, R49, R6, 0x1, P4 ;  /* 0x0000003100319211 */ /* 0x000fe400020f0c06 */
[----:B------:R-:W-:-:S02]  /*7cb0*/  CS2R R30, SRZ ;  /* 0x00000000001e7805 */ /* 0x000fc4000001ff00 */
[----:B------:R-:W-:Y:S02]  /*7cc0*/  CS2R R4, SRZ ;  /* 0x0000000000047805 */ /* 0x000fe4000001ff00 */
[----:B------:R-:W-:Y:S01]  /*7cd0*/  CS2R R6, SRZ ;  /* 0x0000000000067805 */ /* 0x000fe2000001ff00 */
[----:B------:R-:W0:Y:S01]  /*7ce0*/  LDC R0, c[0x0][0x428] ;  /* 0x00010a00ff007b82 */ /* 0x000e220000000800 */
[----:B------:R-:W5:Y:S04]  /*7cf0*/  @!P1 LDG.E.128 R28, desc[UR38][R46.64] ;  /* 0x000000262e1c9981 */ /* 0x000f68000c1e1d00 */
[----:B------:R-:W5:Y:S01]  /*7d00*/  @!P1 LDG.E.128 R4, desc[UR38][R48.64] ;  /* 0x0000002630049981 */ /* 0x000f62000c1e1d00 */
[----:B------:R-:W1:Y:S01]  /*7d10*/  S2R R51, SR_TID.X ;  /* 0x0000000000337919 */ /* 0x000e620000002100 */
[----:B------:R-:W-:-:S04]  /*7d20*/  @!P0 LEA R14, P2, R15, UR6, 0x1 ;  /* 0x000000060f0e8c11 */ /* 0x000fc8000f8408ff */
[----:B------:R-:W-:Y:S02]  /*7d30*/  @!P0 LEA.HI.X R15, R15, UR7, R20, 0x1, P2 ;  /* 0x000000070f0f8c11 */ /* 0x000fe400090f0c14 */
[----:B0-----:R-:W-:Y:S02]  /*7d40*/  ISETP.NE.AND P2, PT, R0, 0x1, PT ;  /* 0x000000010000780c */ /* 0x001fe40003f45270 */
[----:B------:R-:W-:Y:S02]  /*7d50*/  CS2R R36, SRZ ;  /* 0x0000000000247805 */ /* 0x000fe4000001ff00 */
[----:B------:R-:W-:-:S06]  /*7d60*/  CS2R R38, SRZ ;  /* 0x0000000000267805 */ /* 0x000fcc000001ff00 */
[----:B------:R0:W5:Y:S03]  /*7d70*/  @!P0 LDG.E.128 R36, desc[UR38][R8.64] ;  /* 0x0000002608248981 */ /* 0x000166000c1e1d00 */
[----:B------:R-:W4:Y:S01]  /*7d80*/  @P2 LDC R0, c[0x0][0x42c] ;  /* 0x00010b00ff002b82 */ /* 0x000f220000000800 */
[----:B-1----:R-:W-:-:S07]  /*7d90*/  VIADD R53, R51, 0xffffff80 ;  /* 0xffffff8033357836 */ /* 0x002fce0000000000 */
[----:B0-----:R-:W0:Y:S01]  /*7da0*/  @P2 LDC R9, c[0x0][0x430] ;  /* 0x00010c00ff092b82 */ /* 0x001e220000000800 */
[----:B------:R-:W-:-:S04]  /*7db0*/  SHF.R.S32.HI R51, RZ, 0x1f, R53 ;  /* 0x0000001fff337819 */ /* 0x000fc80000011435 */
[----:B------:R-:W-:-:S04]  /*7dc0*/  LEA.HI R51, R51, R53, RZ, 0x2 ;  /* 0x0000003533337211 */ /* 0x000fc800078f10ff */
[----:B------:R-:W-:-:S05]  /*7dd0*/  LOP3.LUT R51, R51, 0xfffffffc, RZ, 0xc0, !PT ;  /* 0xfffffffc33337812 */ /* 0x000fca00078ec0ff */
[----:B------:R-:W-:Y:S01]  /*7de0*/  IMAD.IADD R51, R53, 0x1, -R51 ;  /* 0x0000000135337824 */ /* 0x000fe200078e0a33 */
[----:B------:R-:W-:Y:S02]  /*7df0*/  CS2R R32, SRZ ;  /* 0x0000000000207805 */ /* 0x000fe4000001ff00 */
[----:B------:R-:W-:Y:S01]  /*7e00*/  CS2R R34, SRZ ;  /* 0x0000000000227805 */ /* 0x000fe2000001ff00 */
[----:B------:R-:W-:-:S05]  /*7e10*/  IMAD.MOV.U32 R43, RZ, RZ, R23 ;  /* 0x000000ffff2b7224 */ /* 0x000fca00078e0017 */
[----:B------:R1:W5:Y:S02]  /*7e20*/  @!P0 LDG.E.128 R32, desc[UR38][R14.64] ;  /* 0x000000260e208981 */ /* 0x000364000c1e1d00 */
[----:B-1----:R-:W-:Y:S02]  /*7e30*/  IMAD.MOV.U32 R14, RZ, RZ, R44 ;  /* 0x000000ffff0e7224 */ /* 0x002fe400078e002c */
[----:B------:R-:W-:Y:S02]  /*7e40*/  IMAD.MOV.U32 R15, RZ, RZ, R27 ;  /* 0x000000ffff0f7224 */ /* 0x000fe400078e001b */
[----:B--2---:R-:W-:-:S04]  /*7e50*/  IMAD R3, R52, 0xc0, R17 ;  /* 0x000000c034037824 */ /* 0x004fc800078e0211 */
[----:B------:R-:W-:-:S04]  /*7e60*/  IMAD R3, R51, 0x60, R3 ;  /* 0x0000006033037824 */ /* 0x000fc800078e0203 */
[----:B----4-:R-:W-:-:S05]  /*7e70*/  @P2 IMAD.HI.U32 R0, R3, R0, RZ ;  /* 0x0000000003002227 */ /* 0x010fca00078e00ff */
[----:B0-----:R-:W-:-:S04]  /*7e80*/  @P2 SHF.R.U32.HI R3, RZ, R9, R0 ;  /* 0x00000009ff032219 */ /* 0x001fc80000011600 */
[----:B------:R-:W-:Y:S01]  /*7e90*/  SHF.R.S32.HI R9, RZ, 0x1f, R3 ;  /* 0x0000001fff097819 */ /* 0x000fe20000011403 */
[----:B------:R-:W-:-:S04]  /*7ea0*/  IMAD.WIDE.U32 R14, R3, R10, R14 ;  /* 0x0000000a030e7225 */ /* 0x000fc800078e000e */
[C---:B------:R-:W-:Y:S02]  /*7eb0*/  IMAD R0, R9.reuse, R10, RZ ;  /* 0x0000000a09007224 */ /* 0x040fe400078e02ff */
[-C--:B------:R-:W-:Y:S02]  /*7ec0*/  IMAD R8, R9, R12.reuse, RZ ;  /* 0x0000000c09087224 */ /* 0x080fe400078e02ff */
[----:B------:R-:W-:-:S04]  /*7ed0*/  IMAD.WIDE.U32 R42, R3, R12, R42 ;  /* 0x0000000c032a7225 */ /* 0x000fc800078e002a */
[C---:B------:R-:W-:Y:S02]  /*7ee0*/  IMAD R9, R3.reuse, R11, R0 ;  /* 0x0000000b03097224 */ /* 0x040fe400078e0200 */
[----:B------:R-:W-:Y:S01]  /*7ef0*/  IMAD R3, R3, R13, R8 ;  /* 0x0000000d03037224 */ /* 0x000fe200078e0208 */
[----:B------:R-:W-:Y:S01]  /*7f00*/  LEA R8, P2, R14, UR4, 0x1 ;  /* 0x000000040e087c11 */ /* 0x000fe2000f8408ff */
[----:B------:R-:W-:Y:S01]  /*7f10*/  IMAD.IADD R9, R15, 0x1, R9 ;  /* 0x000000010f097824 */ /* 0x000fe200078e0209 */
[----:B------:R-:W-:Y:S01]  /*7f20*/  LEA R0, P3, R42, UR6, 0x1 ;  /* 0x000000062a007c11 */ /* 0x000fe2000f8608ff */
[----:B------:R-:W-:Y:S01]  /*7f30*/  IMAD.IADD R3, R43, 0x1, R3 ;  /* 0x000000012b037824 */ /* 0x000fe200078e0203 */
[----:B------:R-:W-:Y:S02]  /*7f40*/  UMOV UR4, 0xffffffff ;  /* 0xffffffff00047882 */ /* 0x000fe40000000000 */
[----:B------:R-:W-:Y:S02]  /*7f50*/  LEA.HI.X R9, R14, UR5, R9, 0x1, P2 ;  /* 0x000000050e097c11 */ /* 0x000fe400090f0c09 */
[----:B------:R-:W-:-:S02]  /*7f60*/  LEA.HI.X R3, R42, UR7, R3, 0x1, P3 ;  /* 0x000000072a037c11 */ /* 0x000fc400098f0c03 */
[----:B---3--:R-:W-:Y:S01]  /*7f70*/  LEA.HI R10, R50, R50, RZ, 0x1 ;  /* 0x00000032320a7211 */ /* 0x008fe200078f08ff */
[----:B------:R-:W-:Y:S06]  /*7f80*/  BRA.DIV UR4, `(.L_x_1207) ;  /* 0x00000146041c7947 */ /* 0x000fec000b800000 */
.L_x_1464:
[----:B------:R-:W-:-:S03]  /*7f90*/  UMOV UR4, 0xffffffff ;  /* 0xffffffff00047882 */ /* 0x000fc60000000000 */
[----:B------:R-:W-:Y:S05]  /*7fa0*/  BRA.DIV UR4, `(.L_x_1208) ;  /* 0x00000146043c7947 */ /* 0x000fea000b800000 */
.L_x_1467:
[----:B------:R-:W-:-:S03]  /*7fb0*/  UMOV UR4, 0xffffffff ;  /* 0xffffffff00047882 */ /* 0x000fc60000000000 */
[----:B------:R-:W-:Y:S05]  /*7fc0*/  BRA.DIV UR4, `(.L_x_1209) ;  /* 0x00000146045c7947 */ /* 0x000fea000b800000 */
.L_x_1470:
[----:B------:R-:W-:-:S03]  /*7fd0*/  UMOV UR4, 0xffffffff ;  /* 0xffffffff00047882 */ /* 0x000fc60000000000 */
[----:B------:R-:W-:Y:S05]  /*7fe0*/  BRA.DIV UR4, `(.L_x_1210) ;  /* 0x00000146047c7947 */ /* 0x000fea000b800000 */
.L_x_1473:
[----:B------:R-:W-:-:S03]  /*7ff0*/  UMOV UR4, 0xffffffff ;  /* 0xffffffff00047882 */ /* 0x000fc60000000000 */
[----:B------:R-:W-:Y:S05]  /*8000*/  BRA.DIV UR4, `(.L_x_1211) ;  /* 0x00000146049c7947 */ /* 0x000fea000b800000 */
.L_x_1476:
[----:B------:R-:W-:Y:S01]  /*8010*/  UMOV UR4, 0xffffffff ;  /* 0xffffffff00047882 */ /* 0x000fe20000000000 */
[----:B------:R-:W-:Y:S02]  /*8020*/  LOP3.LUT R10, R10, 0xfffffffe, RZ, 0xc0, !PT ;  /* 0xfffffffe0a0a7812 */ /* 0x000fe400078ec0ff */
[----:B------:R-:W-:Y:S05]  /*8030*/  BRA.DIV UR4, `(.L_x_1212) ;  /* 0x0000014604b87947 */ /* 0x000fea000b800000 */
.L_x_1479:
[----:B------:R-:W-:Y:S01]  /*8040*/  UMOV UR4, 0xffffffff ;  /* 0xffffffff00047882 */ /* 0x000fe20000000000 */
[----:B------:R-:W-:Y:S02]  /*8050*/  IMAD.IADD R9, R50, 0x1, -R10 ;  /* 0x0000000132097824 */ /* 0x000fe400078e0a0a */
[----:B------:R-:W-:Y:S05]  /*8060*/  BRA.DIV UR4, `(.L_x_1213) ;  /* 0x0000014604d47947 */ /* 0x000fea000b800000 */
.L_x_1482:
[----:B------:R-:W-:Y:S01]  /*8070*/  UMOV UR4, 0xffffffff ;  /* 0xffffffff00047882 */ /* 0x000fe20000000000 */
[----:B------:R-:W-:Y:S02]  /*8080*/  SHF.L.U32 R9, R9, 0x1f, RZ ;  /* 0x0000001f09097819 */ /* 0x000fe400000006ff */
[----:B------:R-:W-:Y:S05]  /*8090*/  BRA.DIV UR4, `(.L_x_1214) ;  /* 0x0000014604f07947 */ /* 0x000fea000b800000 */
.L_x_1485:
[----:B------:R-:W0:Y:S01]  /*80a0*/  SYNCS.PHASECHK.TRANS64.TRYWAIT P2, [R2+URZ+0x16800], R9 ;  /* 0x01680009020075a7 */ /* 0x000e22000804017f */
[----:B-----5:R-:W-:Y:S01]  /*80b0*/  IMAD.MOV.U32 R3, RZ, RZ, R37 ;  /* 0x000000ffff037224 */ /* 0x020fe200078e0025 */
[----:B------:R-:W-:Y:S01]  /*80c0*/  BSSY B1, `(.L_x_1215) ;  /* 0x000001c000017945 */ /* 0x000fe20003800000 */
[----:B------:R-:W-:Y:S02]  /*80d0*/  IMAD.MOV.U32 R0, RZ, RZ, R36 ;  /* 0x000000ffff007224 */ /* 0x000fe400078e0024 */
[----:B------:R-:W-:Y:S01]  /*80e0*/  IMAD.MOV.U32 R8, RZ, RZ, R38 ;  /* 0x000000ffff087224 */ /* 0x000fe200078e0026 */
[----:B------:R-:W-:Y:S01]  /*80f0*/  PRMT R43, R43, 0x5410, R3 ;  /* 0x000054102b2b7816 */ /* 0x000fe20000000003 */
        /* <DEDUP_REMOVED lines=20> */
[----:B------:R-:W-:Y:S01]  /*8240*/  IMAD.IADD R21, R40, 0x1, R21 ;  /* 0x0000000128157824 */ /* 0x000fe200078e0215 */
[----:B------:R-:W-:-:S02]  /*8250*/  PRMT R3, R3, 0x5410, R8 ;  /* 0x0000541003037816 */ /* 0x000fc40000000008 */
[----:B------:R-:W-:Y:S01]  /*8260*/  PRMT R20, R10, 0x7610, R20 ;  /* 0x000076100a147816 */ /* 0x000fe20000000014 */
[----:B0-----:R-:W-:Y:S06]  /*8270*/  @!P2 BRA `(.L_x_1216) ;  /* 0x0000014400a0a947 */ /* 0x001fec0003800000 */
.L_x_1486:
[----:B------:R-:W-:Y:S05]  /*8280*/  BSYNC B1 ;  /* 0x0000000000017941 */ /* 0x000fea0003800000 */
.L_x_1215:
[----:B------:R-:W-:Y:S01]  /*8290*/  BSSY B1, `(.L_x_1217) ;  /* 0x0000069000017945 */ /* 0x000fe20003800000 */
[----:B------:R-:W-:Y:S01]  /*82a0*/  IMAD.MOV.U32 R23, RZ, RZ, R6 ;  /* 0x000000ffff177224 */ /* 0x000fe200078e0006 */
[----:B------:R-:W-:Y:S01]  /*82b0*/  LOP3.LUT R21, R21, 0x38, RZ, 0xc0, !PT ;  /* 0x0000003815157812 */ /* 0x000fe200078ec0ff */
[----:B------:R-:W-:Y:S01]  /*82c0*/  IMAD.MOV.U32 R27, RZ, RZ, R7 ;  /* 0x000000ffff1b7224 */ /* 0x000fe200078e0007 */
[----:B------:R-:W-:Y:S06]  /*82d0*/  @P0 BRA `(.L_x_1218) ;  /* 0x0000000400900947 */ /* 0x000fec0003800000 */
[----:B------:R-:W2:Y:S01]  /*82e0*/  LDL R8, [R1+0x28] ;  /* 0x0000280001087983 */ /* 0x000ea20000100800 */
[----:B------:R-:W1:Y:S02]  /*82f0*/  S2R R10, SR_TID.X ;  /* 0x00000000000a7919 */ /* 0x000e640000002100 */
[----:B-1----:R-:W-:-:S05]  /*8300*/  VIADD R10, R10, 0xffffff80 ;  /* 0xffffff800a0a7836 */ /* 0x002fca0000000000 */
[----:B------:R-:W-:-:S04]  /*8310*/  SHF.R.S32.HI R13, RZ, 0x1f, R10 ;  /* 0x0000001fff0d7819 */ /* 0x000fc8000001140a */
[----:B------:R-:W-:-:S04]  /*8320*/  LEA.HI R13, R13, R10, RZ, 0x5 ;  /* 0x0000000a0d0d7211 */ /* 0x000fc800078f28ff */
[----:B------:R-:W-:Y:S01]  /*8330*/  SHF.R.S32.HI R13, RZ, 0x5, R13 ;  /* 0x00000005ff0d7819 */ /* 0x000fe2000001140d */
[--C-:B------:R-:W-:Y:S01]  /*8340*/  HADD2.F32 R41, -RZ, R43.reuse.H1_H1 ;  /* 0x3000002bff297230 */ /* 0x100fe20000004100 */
[----:B------:R-:W-:Y:S01]  /*8350*/  SHF.R.U64 R55, R36, 0x10, R37 ;  /* 0x0000001024377819 */ /* 0x000fe20000001225 */
[----:B------:R-:W-:Y:S01]  /*8360*/  HADD2.F32 R43, -RZ, R43.H0_H0 ;  /* 0x2000002bff2b7230 */ /* 0x000fe20000004100 */
[--C-:B------:R-:W-:Y:S02]  /*8370*/  SHF.R.U32.HI R42, RZ, 0x10, R33.reuse ;  /* 0x00000010ff2a7819 */ /* 0x100fe40000011621 */
[----:B------:R-:W-:Y:S02]  /*8380*/  SHF.R.U64 R53, R32, 0x10, R33 ;  /* 0x0000001020357819 */ /* 0x000fe40000001221 */
[----:B------:R-:W-:Y:S01]  /*8390*/  SHF.R.U32.HI R44, RZ, 0x10, R37 ;  /* 0x00000010ff2c7819 */ /* 0x000fe20000011625 */
[----:B------:R-:W-:Y:S01]  /*83a0*/  HADD2.F32 R42, -RZ, R42.H0_H0 ;  /* 0x2000002aff2a7230 */ /* 0x000fe20000004100 */
[----:B------:R-:W-:-:S02]  /*83b0*/  SHF.R.U64 R54, R38, 0x10, R39 ;  /* 0x0000001026367819 */ /* 0x000fc40000001227 */
[--C-:B------:R-:W-:Y:S02]  /*83c0*/  SHF.R.U32.HI R48, RZ, 0x10, R35.reuse ;  /* 0x00000010ff307819 */ /* 0x100fe40000011623 */
[----:B------:R-:W-:Y:S02]  /*83d0*/  SHF.R.U64 R51, R34, 0x10, R35 ;  /* 0x0000001022337819 */ /* 0x000fe40000001223 */
[----:B------:R-:W-:Y:S01]  /*83e0*/  SHF.R.U32.HI R50, RZ, 0x10, R39 ;  /* 0x00000010ff327819 */ /* 0x000fe20000011627 */
[----:B--2---:R-:W-:-:S05]  /*83f0*/  IMAD.SHL.U32 R8, R8, 0x40, RZ ;  /* 0x0000004008087824 */ /* 0x004fca00078e00ff */
[----:B------:R-:W-:-:S04]  /*8400*/  LOP3.LUT R8, R8, 0x1c0, RZ, 0xc0, !PT ;  /* 0x000001c008087812 */ /* 0x000fc800078ec0ff */
[----:B------:R-:W-:Y:S02]  /*8410*/  LOP3.LUT R40, R8, 0x38, R40, 0xf8, !PT ;  /* 0x0000003808287812 */ /* 0x000fe400078ef828 */
[----:B------:R-:W-:-:S04]  /*8420*/  SHF.R.U32.HI R11, RZ, 0x3, R8 ;  /* 0x00000003ff0b7819 */ /* 0x000fc80000011608 */
[----:B------:R-:W-:Y:S02]  /*8430*/  LOP3.LUT R40, R40, R11, RZ, 0x3c, !PT ;  /* 0x0000000b28287212 */ /* 0x000fe400078e3cff */
[----:B------:R-:W-:-:S03]  /*8440*/  LOP3.LUT R12, R11, R21, R8, 0x1e, !PT ;  /* 0x000000150b0c7212 */ /* 0x000fc600078e1e08 */
[C---:B0-----:R-:W-:Y:S02]  /*8450*/  IMAD R9, R13.reuse, 0x200, R40 ;  /* 0x000002000d097824 */ /* 0x041fe400078e0228 */
[----:B------:R-:W-:-:S04]  /*8460*/  IMAD R13, R13, 0x200, R12 ;  /* 0x000002000d0d7824 */ /* 0x000fc800078e020c */
[--C-:B------:R-:W-:Y:S02]  /*8470*/  IMAD R49, R13, 0x2, R2.reuse ;  /* 0x000000020d317824 */ /* 0x100fe400078e0202 */
[----:B------:R-:W-:-:S03]  /*8480*/  IMAD R40, R9, 0x2, R2 ;  /* 0x0000000209287824 */ /* 0x000fc600078e0202 */
[----:B------:R-:W0:Y:S04]  /*8490*/  LDS.128 R12, [R49+0x8400] ;  /* 0x00840000310c7984 */ /* 0x000e280000000c00 */
[----:B------:R-:W1:Y:S01]  /*84a0*/  LDS.128 R8, [R40+0x8400] ;  /* 0x0084000028087984 */ /* 0x000e620000000c00 */
[--C-:B0-----:R-:W-:Y:S02]  /*84b0*/  HADD2.F32 R36, -RZ, R13.reuse.H0_H0 ;  /* 0x2000000dff247230 */ /* 0x101fe40000004100 */
[----:B------:R-:W-:Y:S02]  /*84c0*/  HADD2.F32 R37, -RZ, R13.H1_H1 ;  /* 0x3000000dff257230 */ /* 0x000fe40000004100 */
[----:B-1----:R-:W-:Y:S02]  /*84d0*/  HADD2.F32 R32, -RZ, R9.H0_H0 ;  /* 0x20000009ff207230 */ /* 0x002fe40000004100 */
[C---:B------:R-:W-:Y:S01]  /*84e0*/  FMUL.FTZ R45, R36.reuse, R43 ;  /* 0x0000002b242d7220 */ /* 0x040fe20000410000 */
[----:B------:R-:W-:Y:S01]  /*84f0*/  FMUL.FTZ R47, R36, R41 ;  /* 0x00000029242f7220 */ /* 0x000fe20000410000 */
[----:B------:R-:W-:-:S02]  /*8500*/  HADD2.F32 R36, -RZ, R44.H0_H0 ;  /* 0x2000002cff247230 */ /* 0x000fc40000004100 */
[C---:B------:R-:W-:Y:S01]  /*8510*/  FFMA.FTZ R46, R32.reuse, R41, -R45 ;  /* 0x00000029202e7223 */ /* 0x040fe2000001082d */
[----:B------:R-:W-:Y:S02]  /*8520*/  HADD2.F32 R33, -RZ, R9.H1_H1 ;  /* 0x30000009ff217230 */ /* 0x000fe40000004100 */
[C---:B------:R-:W-:Y:S01]  /*8530*/  FMUL.FTZ R44, R37.reuse, R42 ;  /* 0x0000002a252c7220 */ /* 0x040fe20000410000 */
[----:B------:R-:W-:Y:S02]  /*8540*/  HADD2.F32 R38, -RZ, R15.H0_H0 ;  /* 0x2000000fff267230 */ /* 0x000fe40000004100 */
[----:B------:R-:W-:Y:S02]  /*8550*/  HADD2.F32 R45, -RZ, R52.H1_H1 ;  /* 0x30000034ff2d7230 */ /* 0x000fe40000004100 */
[----:B------:R-:W-:Y:S02]  /*8560*/  HADD2.F32 R41, -RZ, R57.H1_H1 ;  /* 0x30000039ff297230 */ /* 0x000fe40000004100 */
[----:B------:R-:W-:Y:S01]  /*8570*/  FFMA.FTZ R47, R32, R43, R47 ;  /* 0x0000002b202f7223 */ /* 0x000fe2000001002f */
[----:B------:R-:W-:Y:S01]  /*8580*/  FMUL.FTZ R32, R37, R36 ;  /* 0x0000002425207220 */ /* 0x000fe20000410000 */
[----:B------:R-:W-:-:S02]  /*8590*/  HADD2.F32 R34, -RZ, R11.H0_H0 ;  /* 0x2000000bff227230 */ /* 0x000fc40000004100 */
[----:B------:R-:W-:Y:S01]  /*85a0*/  FFMA.FTZ R43, R33, R36, -R44 ;  /* 0x00000024212b7223 */ /* 0x000fe2000001082c */
[C---:B------:R-:W-:Y:S01]  /*85b0*/  FMUL.FTZ R37, R38.reuse, R45 ;  /* 0x0000002d26257220 */ /* 0x040fe20000410000 */
[----:B------:R-:W-:Y:S02]  /*85c0*/  HADD2.F32 R39, -RZ, R15.H1_H1 ;  /* 0x3000000fff277230 */ /* 0x000fe40000004100 */
[-C--:B------:R-:W-:Y:S01]  /*85d0*/  FMUL.FTZ R38, R38, R41.reuse ;  /* 0x0000002926267220 */ /* 0x080fe20000410000 */
[----:B------:R-:W-:Y:S02]  /*85e0*/  HADD2.F32 R44, -RZ, R48.H0_H0 ;  /* 0x20000030ff2c7230 */ /* 0x000fe40000004100 */
[C---:B------:R-:W-:Y:S01]  /*85f0*/  FFMA.FTZ R41, R34.reuse, R41, -R37 ;  /* 0x0000002922297223 */ /* 0x040fe20000010825 */
[----:B------:R-:W-:Y:S02]  /*8600*/  HADD2.F32 R35, -RZ, R11.H1_H1 ;  /* 0x3000000bff237230 */ /* 0x000fe40000004100 */
[----:B------:R-:W-:Y:S01]  /*8610*/  FFMA.FTZ R45, R34, R45, R38 ;  /* 0x0000002d222d7223 */ /* 0x000fe20000010026 */
[----:B------:R-:W-:-:S02]  /*8620*/  HADD2.F32 R36, -RZ, R50.H0_H0 ;  /* 0x20000032ff247230 */ /* 0x000fc40000004100 */
[----:B------:R-:W-:Y:S01]  /*8630*/  FMUL.FTZ R34, R39, R44 ;  /* 0x0000002c27227220 */ /* 0x000fe20000410000 */
[----:B------:R-:W-:Y:S02]  /*8640*/  HADD2.F32 R13, -RZ, R12.H0_H0 ;  /* 0x2000000cff0d7230 */ /* 0x000fe40000004100 */
[----:B------:R-:W-:Y:S01]  /*8650*/  FFMA.FTZ R48, R33, R42, R32 ;  /* 0x0000002a21307223 */ /* 0x000fe20000010020 */
[----:B------:R-:W-:Y:S02]  /*8660*/  HADD2.F32 R38, -RZ, R52.H0_H0 ;  /* 0x20000034ff267230 */ /* 0x000fe40000004100 */
[----:B------:R-:W-:Y:S02]  /*8670*/  HADD2.F32 R32, -RZ, R56.H1_H1 ;  /* 0x30000038ff207230 */ /* 0x000fe40000004100 */
[-C--:B------:R-:W-:Y:S01]  /*8680*/  FMUL.FTZ R52, R39, R36.reuse ;  /* 0x0000002427347220 */ /* 0x080fe20000410000 */
[----:B------:R-:W-:Y:S02]  /*8690*/  HADD2.F32 R9, -RZ, R8.H0_H0 ;  /* 0x20000008ff097230 */ /* 0x000fe40000004100 */
[----:B------:R-:W-:Y:S01]  /*86a0*/  FFMA.FTZ R50, R35, R36, -R34 ;  /* 0x0000002423327223 */ /* 0x000fe20000010822 */
[----:B------:R-:W-:-:S02]  /*86b0*/  HADD2.F32 R15, -RZ, R14.H0_H0 ;  /* 0x2000000eff0f7230 */ /* 0x000fc40000004100 */
[C---:B------:R-:W-:Y:S01]  /*86c0*/  FMUL.FTZ R42, R13.reuse, R38 ;  /* 0x000000260d2a7220 */ /* 0x040fe20000410000 */
[----:B------:R-:W-:Y:S02]  /*86d0*/  HADD2.F32 R36, -RZ, R56.H0_H0 ;  /* 0x20000038ff247230 */ /* 0x000fe40000004100 */
[----:B------:R-:W-:Y:S02]  /*86e0*/  HADD2.F32 R34, -RZ, R57.H0_H0 ;  /* 0x20000039ff227230 */ /* 0x000fe40000004100 */
[----:B------:R-:W-:Y:S01]  /*86f0*/  FMUL.FTZ R13, R13, R32 ;  /* 0x000000200d0d7220 */ /* 0x000fe20000410000 */
[----:B------:R-:W-:Y:S01]  /*8700*/  FFMA.FTZ R52, R35, R44, R52 ;  /* 0x0000002c23347223 */ /* 0x000fe20000010034 */
[----:B------:R-:W-:Y:S01]  /*8710*/  FFMA.FTZ R42, R9, R32, -R42 ;  /* 0x00000020092a7223 */ /* 0x000fe2000001082a */
[----:B------:R-:W-:Y:S02]  /*8720*/  HADD2.F32 R11, -RZ, R10.H0_H0 ;  /* 0x2000000aff0b7230 */ /* 0x000fe40000004100 */
[C---:B------:R-:W-:Y:S01]  /*8730*/  FMUL.FTZ R44, R15.reuse, R36 ;  /* 0x000000240f2c7220 */ /* 0x040fe20000410000 */
[----:B------:R-:W-:Y:S01]  /*8740*/  FMUL.FTZ R32, R15, R34 ;  /* 0x000000220f207220 */ /* 0x000fe20000410000 */
[----:B------:R-:W-:-:S02]  /*8750*/  HADD2.F32 R12, -RZ, R12.H1_H1 ;  /* 0x3000000cff0c7230 */ /* 0x000fc40000004100 */
[----:B------:R-:W-:Y:S01]  /*8760*/  FFMA.FTZ R38, R9, R38, R13 ;  /* 0x0000002609267223 */ /* 0x000fe2000001000d */
[----:B------:R-:W-:Y:S02]  /*8770*/  HADD2.F32 R14, -RZ, R14.H1_H1 ;  /* 0x3000000eff0e7230 */ /* 0x000fe40000004100 */
[----:B------:R-:W-:Y:S02]  /*8780*/  HADD2.F32 R15, -RZ, R53.H0_H0 ;  /* 0x20000035ff0f7230 */ /* 0x000fe40000004100 */
[----:B------:R-:W-:Y:S02]  /*8790*/  HADD2.F32 R33, -RZ, R51.H0_H0 ;  /* 0x20000033ff217230 */ /* 0x000fe40000004100 */
[----:B------:R-:W-:Y:S02]  /*87a0*/  HADD2.F32 R9, -RZ, R55.H0_H0 ;  /* 0x20000037ff097230 */ /* 0x000fe40000004100 */
[----:B------:R-:W-:Y:S02]  /*87b0*/  HADD2.F32 R13, -RZ, R54.H0_H0 ;  /* 0x20000036ff0d7230 */ /* 0x000fe40000004100 */
[----:B------:R-:W-:Y:S01]  /*87c0*/  FFMA.FTZ R44, R11, R34, -R44 ;  /* 0x000000220b2c7223 */ /* 0x000fe2000001082c */
[----:B------:R-:W-:-:S02]  /*87d0*/  HADD2.F32 R8, -RZ, R8.H1_H1 ;  /* 0x30000008ff087230 */ /* 0x000fc40000004100 */
[----:B------:R-:W-:Y:S01]  /*87e0*/  FFMA.FTZ R32, R11, R36, R32 ;  /* 0x000000240b207223 */ /* 0x000fe20000010020 */
[----:B------:R-:W-:Y:S02]  /*87f0*/  HADD2.F32 R10, -RZ, R10.H1_H1 ;  /* 0x3000000aff0a7230 */ /* 0x000fe40000004100 */
        /* <DEDUP_REMOVED lines=18> */
.L_x_1218:
[----:B------:R-:W-:Y:S05]  /*8920*/  BSYNC B1 ;  /* 0x0000000000017941 */ /* 0x000fea0003800000 */
.L_x_1217:
[----:B------:R-:W-:Y:S01]  /*8930*/  PRMT R43, R23, 0x5410, R27 ;  /* 0x00005410172b7816 */ /* 0x000fe2000000001b */
[----:B------:R-:W-:Y:S06]  /*8940*/  @P1 BRA `(.L_x_1204) ;  /* 0x0000000400741947 */ /* 0x000fec0003800000 */
[----:B-1----:R-:W2:Y:S01]  /*8950*/  LDL R12, [R1+0x2c] ;  /* 0x00002c00010c7983 */ /* 0x002ea20000100800 */
[----:B------:R-:W-:-:S03]  /*8960*/  VIADD R8, R17, 0x60 ;  /* 0x0000006011087836 */ /* 0x000fc60000000000 */
[----:B------:R-:W3:Y:S01]  /*8970*/  LDL R44, [R1+0x40] ;  /* 0x00004000012c7983 */ /* 0x000ee20000100800 */
[----:B------:R-:W-:-:S05]  /*8980*/  IMAD.SHL.U32 R8, R8, 0x40, RZ ;  /* 0x0000004008087824 */ /* 0x000fca00078e00ff */
[----:B------:R-:W-:-:S04]  /*8990*/  LOP3.LUT R8, R8, 0x1c0, RZ, 0xc0, !PT ;  /* 0x000001c008087812 */ /* 0x000fc800078ec0ff */
[----:B0-----:R-:W-:-:S04]  /*89a0*/  SHF.R.U32.HI R9, RZ, 0x3, R8 ;  /* 0x00000003ff097819 */ /* 0x001fc80000011608 */
[----:B------:R-:W-:Y:S02]  /*89b0*/  LOP3.LUT R21, R9, R21, R8, 0x1e, !PT ;  /* 0x0000001509157212 */ /* 0x000fe400078e1e08 */
[--C-:B------:R-:W-:Y:S02]  /*89c0*/  SHF.R.U64 R42, R28, 0x10, R29.reuse ;  /* 0x000000101c2a7819 */ /* 0x100fe4000000121d */
[----:B------:R-:W-:Y:S01]  /*89d0*/  SHF.R.U32.HI R33, RZ, 0x10, R29 ;  /* 0x00000010ff217819 */ /* 0x000fe2000001161d */
[--C-:B------:R-:W-:Y:S01]  /*89e0*/  HADD2.F32 R29, -RZ, R20.reuse.H1_H1 ;  /* 0x30000014ff1d7230 */ /* 0x100fe20000004100 */
[----:B------:R-:W-:Y:S01]  /*89f0*/  SHF.R.U64 R41, R30, 0x10, R31 ;  /* 0x000000101e297819 */ /* 0x000fe2000000121f */
[----:B------:R-:W-:Y:S01]  /*8a00*/  HADD2.F32 R30, -RZ, R20.H0_H0 ;  /* 0x20000014ff1e7230 */ /* 0x000fe20000004100 */
[--C-:B------:R-:W-:Y:S02]  /*8a10*/  SHF.R.U64 R39, R4, 0x10, R5.reuse ;  /* 0x0000001004277819 */ /* 0x100fe40000001205 */
[----:B------:R-:W-:-:S05]  /*8a20*/  SHF.R.U32.HI R32, RZ, 0x10, R5 ;  /* 0x00000010ff207819 */ /* 0x000fca0000011605 */
[----:B------:R-:W-:Y:S01]  /*8a30*/  HADD2.F32 R32, -RZ, R32.H0_H0 ;  /* 0x20000020ff207230 */ /* 0x000fe20000004100 */
[----:B------:R-:W-:Y:S02]  /*8a40*/  SHF.R.U32.HI R40, RZ, 0x10, R31 ;  /* 0x00000010ff287819 */ /* 0x000fe4000001161f */
[--C-:B------:R-:W-:Y:S02]  /*8a50*/  SHF.R.U32.HI R35, RZ, 0x10, R7.reuse ;  /* 0x00000010ff237819 */ /* 0x100fe40000011607 */
[----:B------:R-:W-:Y:S01]  /*8a60*/  SHF.R.U64 R37, R6, 0x10, R7 ;  /* 0x0000001006257819 */ /* 0x000fe20000001207 */
[----:B--2---:R-:W-:-:S04]  /*8a70*/  IMAD.IADD R21, R12, 0x1, R21 ;  /* 0x000000010c157824 */ /* 0x004fc800078e0215 */
[----:B------:R-:W-:Y:S01]  /*8a80*/  IMAD R21, R21, 0x2, R2 ;  /* 0x0000000215157824 */ /* 0x000fe200078e0202 */
[----:B---3--:R-:W0:Y:S04]  /*8a90*/  LDS.128 R8, [R44+0x8400] ;  /* 0x008400002c087984 */ /* 0x008e280000000c00 */
[----:B------:R-:W1:Y:S01]  /*8aa0*/  LDS.128 R12, [R21+0x8400] ;  /* 0x00840000150c7984 */ /* 0x000e620000000c00 */
[----:B0-----:R-:W-:Y:S02]  /*8ab0*/  HADD2.F32 R5, -RZ, R9.H0_H0 ;  /* 0x20000009ff057230 */ /* 0x001fe40000004100 */
[--C-:B-1----:R-:W-:Y:S02]  /*8ac0*/  HADD2.F32 R20, -RZ, R13.reuse.H0_H0 ;  /* 0x2000000dff147230 */ /* 0x102fe40000004100 */
[----:B------:R-:W-:-:S03]  /*8ad0*/  HADD2.F32 R23, -RZ, R13.H1_H1 ;  /* 0x3000000dff177230 */ /* 0x000fc60000004100 */
[C---:B------:R-:W-:Y:S01]  /*8ae0*/  FMUL.FTZ R34, R20.reuse, R30 ;  /* 0x0000001e14227220 */ /* 0x040fe20000410000 */
[-C--:B------:R-:W-:Y:S01]  /*8af0*/  FMUL.FTZ R36, R20, R29.reuse ;  /* 0x0000001d14247220 */ /* 0x080fe20000410000 */
[----:B------:R-:W-:Y:S02]  /*8b00*/  HADD2.F32 R20, -RZ, R33.H0_H0 ;  /* 0x20000021ff147230 */ /* 0x000fe40000004100 */
[----:B------:R-:W-:Y:S01]  /*8b10*/  FFMA.FTZ R34, R5, R29, -R34 ;  /* 0x0000001d05227223 */ /* 0x000fe20000010822 */
[----:B------:R-:W-:Y:S02]  /*8b20*/  HADD2.F32 R13, -RZ, R12.H0_H0 ;  /* 0x2000000cff0d7230 */ /* 0x000fe40000004100 */
[----:B------:R-:W-:Y:S02]  /*8b30*/  HADD2.F32 R29, -RZ, R3.H1_H1 ;  /* 0x30000003ff1d7230 */ /* 0x000fe40000004100 */
[----:B------:R-:W-:Y:S01]  /*8b40*/  FMUL.FTZ R38, R23, R32 ;  /* 0x0000002017267220 */ /* 0x000fe20000410000 */
[----:B------:R-:W-:-:S02]  /*8b50*/  HADD2.F32 R9, -RZ, R9.H1_H1 ;  /* 0x30000009ff097230 */ /* 0x000fc40000004100 */
[----:B------:R-:W-:Y:S01]  /*8b60*/  FFMA.FTZ R36, R5, R30, R36 ;  /* 0x0000001e05247223 */ /* 0x000fe20000010024 */
[----:B------:R-:W-:Y:S02]  /*8b70*/  HADD2.F32 R3, -RZ, R3.H0_H0 ;  /* 0x20000003ff037230 */ /* 0x000fe40000004100 */
[-C--:B------:R-:W-:Y:S01]  /*8b80*/  FMUL.FTZ R30, R23, R20.reuse ;  /* 0x00000014171e7220 */ /* 0x080fe20000410000 */
[----:B------:R-:W-:Y:S02]  /*8b90*/  HADD2.F32 R4, -RZ, R8.H0_H0 ;  /* 0x20000008ff047230 */ /* 0x000fe40000004100 */
[----:B------:R-:W-:Y:S01]  /*8ba0*/  FMUL.FTZ R23, R13, R29 ;  /* 0x0000001d0d177220 */ /* 0x000fe20000410000 */
[----:B------:R-:W-:Y:S01]  /*8bb0*/  FFMA.FTZ R31, R9, R20, -R38 ;  /* 0x00000014091f7223 */ /* 0x000fe20000010826 */
[-C--:B------:R-:W-:Y:S01]  /*8bc0*/  FMUL.FTZ R20, R13, R3.reuse ;  /* 0x000000030d147220 */ /* 0x080fe20000410000 */
[----:B------:R-:W-:Y:S01]  /*8bd0*/  FFMA.FTZ R13, R9, R32, R30 ;  /* 0x00000020090d7223 */ /* 0x000fe2000001001e */
[----:B------:R-:W-:Y:S01]  /*8be0*/  FFMA.FTZ R23, R4, R3, -R23 ;  /* 0x0000000304177223 */ /* 0x000fe20000010817 */
[----:B------:R-:W-:-:S02]  /*8bf0*/  HADD2.F32 R27, -RZ, R14.H0_H0 ;  /* 0x2000000eff1b7230 */ /* 0x000fc40000004100 */
[----:B------:R-:W-:Y:S02]  /*8c00*/  HADD2.F32 R28, -RZ, R15.H0_H0 ;  /* 0x2000000fff1c7230 */ /* 0x000fe40000004100 */
[--C-:B------:R-:W-:Y:S02]  /*8c10*/  HADD2.F32 R5, -RZ, R43.reuse.H0_H0 ;  /* 0x2000002bff057230 */ /* 0x100fe40000004100 */
[--C-:B------:R-:W-:Y:S02]  /*8c20*/  HADD2.F32 R3, -RZ, R0.reuse.H1_H1 ;  /* 0x30000000ff037230 */ /* 0x100fe40000004100 */
[----:B------:R-:W-:Y:S02]  /*8c30*/  HADD2.F32 R9, -RZ, R43.H1_H1 ;  /* 0x3000002bff097230 */ /* 0x000fe40000004100 */
[----:B------:R-:W-:Y:S02]  /*8c40*/  HADD2.F32 R0, -RZ, R0.H0_H0 ;  /* 0x20000000ff007230 */ /* 0x000fe40000004100 */
[----:B------:R-:W-:Y:S01]  /*8c50*/  FFMA.FTZ R29, R4, R29, R20 ;  /* 0x0000001d041d7223 */ /* 0x000fe20000010014 */
[----:B------:R-:W-:-:S02]  /*8c60*/  HADD2.F32 R6, -RZ, R10.H0_H0 ;  /* 0x2000000aff067230 */ /* 0x000fc40000004100 */
[C---:B------:R-:W-:Y:S01]  /*8c70*/  FMUL.FTZ R33, R27.reuse, R5 ;  /* 0x000000051b217220 */ /* 0x040fe20000410000 */
[----:B------:R-:W-:Y:S02]  /*8c80*/  HADD2.F32 R7, -RZ, R11.H0_H0 ;  /* 0x2000000bff077230 */ /* 0x000fe40000004100 */
[C---:B------:R-:W-:Y:S01]  /*8c90*/  FMUL.FTZ R30, R28.reuse, R9 ;  /* 0x000000091c1e7220 */ /* 0x040fe20000410000 */
[----:B------:R-:W-:Y:S02]  /*8ca0*/  HADD2.F32 R15, -RZ, R15.H1_H1 ;  /* 0x3000000fff0f7230 */ /* 0x000fe40000004100 */
[----:B------:R-:W-:Y:S01]  /*8cb0*/  FMUL.FTZ R27, R27, R3 ;  /* 0x000000031b1b7220 */ /* 0x000fe20000410000 */
[----:B------:R-:W-:Y:S02]  /*8cc0*/  HADD2.F32 R20, -RZ, R35.H0_H0 ;  /* 0x20000023ff147230 */ /* 0x000fe40000004100 */
[----:B------:R-:W-:Y:S01]  /*8cd0*/  FMUL.FTZ R28, R28, R0 ;  /* 0x000000001c1c7220 */ /* 0x000fe20000410000 */
[----:B------:R-:W-:-:S02]  /*8ce0*/  HADD2.F32 R4, -RZ, R40.H0_H0 ;  /* 0x20000028ff047230 */ /* 0x000fc40000004100 */
[C---:B------:R-:W-:Y:S01]  /*8cf0*/  FFMA.FTZ R33, R6.reuse, R3, -R33 ;  /* 0x0000000306217223 */ /* 0x040fe20000010821 */
[----:B------:R-:W-:Y:S02]  /*8d00*/  HADD2.F32 R11, -RZ, R11.H1_H1 ;  /* 0x3000000bff0b7230 */ /* 0x000fe40000004100 */
[----:B------:R-:W-:Y:S01]  /*8d10*/  FFMA.FTZ R27, R6, R5, R27 ;  /* 0x00000005061b7223 */ /* 0x000fe2000001001b */
[C---:B------:R-:W-:Y:S01]  /*8d20*/  FFMA.FTZ R30, R7.reuse, R0, -R30 ;  /* 0x00000000071e7223 */ /* 0x040fe2000001081e */
[----:B------:R-:W-:Y:S01]  /*8d30*/  FFMA.FTZ R28, R7, R9, R28 ;  /* 0x00000009071c7223 */ /* 0x000fe2000001001c */
[----:B------:R-:W-:Y:S02]  /*8d40*/  HADD2.F32 R12, -RZ, R12.H1_H1 ;  /* 0x3000000cff0c7230 */ /* 0x000fe40000004100 */
[C---:B------:R-:W-:Y:S01]  /*8d50*/  FMUL.FTZ R6, R15.reuse, R20 ;  /* 0x000000140f067220 */ /* 0x040fe20000410000 */
[----:B------:R-:W-:Y:S02]  /*8d60*/  HADD2.F32 R14, -RZ, R14.H1_H1 ;  /* 0x3000000eff0e7230 */ /* 0x000fe40000004100 */
[----:B------:R-:W-:Y:S01]  /*8d70*/  FMUL.FTZ R0, R15, R4 ;  /* 0x000000040f007220 */ /* 0x000fe20000410000 */
[----:B------:R-:W-:-:S02]  /*8d80*/  HADD2.F32 R7, -RZ, R39.H0_H0 ;  /* 0x20000027ff077230 */ /* 0x000fc40000004100 */
[----:B------:R-:W-:Y:S02]  /*8d90*/  HADD2.F32 R9, -RZ, R37.H0_H0 ;  /* 0x20000025ff097230 */ /* 0x000fe40000004100 */
[----:B------:R-:W-:Y:S02]  /*8da0*/  HADD2.F32 R3, -RZ, R42.H0_H0 ;  /* 0x2000002aff037230 */ /* 0x000fe40000004100 */
[----:B------:R-:W-:Y:S02]  /*8db0*/  HADD2.F32 R5, -RZ, R41.H0_H0 ;  /* 0x20000029ff057230 */ /* 0x000fe40000004100 */
[C---:B------:R-:W-:Y:S01]  /*8dc0*/  FFMA.FTZ R35, R11.reuse, R4, -R6 ;  /* 0x000000040b237223 */ /* 0x040fe20000010806 */
[----:B------:R-:W-:Y:S02]  /*8dd0*/  HADD2.F32 R8, -RZ, R8.H1_H1 ;  /* 0x30000008ff087230 */ /* 0x000fe40000004100 */
        /* <DEDUP_REMOVED lines=20> */
.L_x_1204:
[----:B------:R-:W-:Y:S05]  /*8f20*/  BSYNC B0 ;  /* 0x0000000000007941 */ /* 0x000fea0003800000 */
.L_x_1184:
[----:B------:R-:W-:Y:S01]  /*8f30*/  @!PT LDS RZ, [RZ] ;  /* 0x00000000fffff984 */ /* 0x000fe20000000800 */
[----:B------:R-:W-:Y:S01]  /*8f40*/  @!PT LDS RZ, [RZ] ;  /* 0x00000000fffff984 */ /* 0x000fe20000000800 */
[----:B------:R-:W-:Y:S01]  /*8f50*/  @!PT LDS RZ, [RZ] ;  /* 0x00000000fffff984 */ /* 0x000fe20000000800 */
[----:B------:R-:W-:Y:S01]  /*8f60*/  @!PT LDS RZ, [RZ] ;  /* 0x00000000fffff984 */ /* 0x000fe20000000800 */
[----:B------:R5:W-:Y:S06]  /*8f70*/  MEMBAR.ALL.CTA ;  /* 0x0000000000007992 */ /* 0x000bec0000008000 */
[----:B-----5:R-:W5:Y:S01]  /*8f80*/  FENCE.VIEW.ASYNC.S ;  /* 0x00000000000073c6 */ /* 0x020f620000000000 */
[----:B------:R-:W-:Y:S05]  /*8f90*/  WARPSYNC.ALL ;  /* 0x0000000000007948 */ /* 0x000fea0003800000 */
[----:B-----5:R-:W-:Y:S06]  /*8fa0*/  BAR.SYNC.DEFER_BLOCKING 0xd, 0x180 ;  /* 0x0346000000007b1d */ /* 0x020fec0000010000 */
.L_x_1181:
[----:B--23--:R-:W-:-:S05]  /*8fb0*/  IMAD.U32 R0, RZ, RZ, UR37 ;  /* 0x00000025ff007e24 */ /* 0x00cfca000f8e00ff */
[----:B------:R-:W-:-:S13]  /*8fc0*/  ISETP.NE.AND P0, PT, R0, 0x3, PT ;  /* 0x000000030000780c */ /* 0x000fda0003f05270 */
[----:B------:R-:W-:Y:S05]  /*8fd0*/  @!P0 BRA `(.L_x_1219) ;  /* 0x0000000000048947 */ /* 0x000fea0003800000 */
[----:B------:R-:W-:Y:S01]  /*8fe0*/  BPT.TRAP 0x1 ;  /* 0x000000040000795c */ /* 0x000fe20000300000 */
.L_x_1219:
[----:B01--4-:R-:W-:Y:S01]  /*8ff0*/  IMAD R7, R16, 0x8, R2 ;  /* 0x0000000810077824 */ /* 0x013fe200078e0202 */
[----:B------:R-:W-:-:S04]  /*9000*/  SHF.L.U32 R0, R19, 0x1f, RZ ;  /* 0x0000001f13007819 */ /* 0x000fc800000006ff */
[----:B------:R0:W1:Y:S01]  /*9010*/  SYNCS.PHASECHK.TRANS64.TRYWAIT P2, [R7+URZ+0x16830], R0 ;  /* 0x01683000070075a7 */ /* 0x000062000804017f */
[----:B------:R-:W-:Y:S05]  /*9020*/  @!P0 BRA `(.L_x_1220) ;  /* 0x0000000000048947 */ /* 0x000fea0003800000 */
[----:B------:R-:W-:Y:S01]  /*9030*/  BPT.TRAP 0x1 ;  /* 0x000000040000795c */ /* 0x000fe20000300000 */
.L_x_1220:
[----:B------:R-:W2:Y:S01]  /*9040*/  S2R R3, SR_TID.X ;  /* 0x0000000000037919 */ /* 0x000ea20000002100 */
[----:B------:R-:W-:Y:S01]  /*9050*/  LOP3.LUT R26, R26, 0xffffff80, RZ, 0xc0, !PT ;  /* 0xffffff801a1a7812 */ /* 0x000fe200078ec0ff */
[----:B------:R-:W3:Y:S01]  /*9060*/  S2R R8, SR_TID.X ;  /* 0x0000000000087919 */ /* 0x000ee20000002100 */
[----:B--2---:R-:W-:-:S04]  /*9070*/  VIADD R3, R3, 0xffffff80 ;  /* 0xffffff8003037836 */ /* 0x004fc80000000000 */
[----:B------:R-:W-:Y:S01]  /*9080*/  IMAD.IADD R26, R3, 0x1, -R26 ;  /* 0x00000001031a7824 */ /* 0x000fe200078e0a1a */
[----:B---3--:R-:W-:-:S04]  /*9090*/  LOP3.LUT R8, R8, 0x7f, RZ, 0xc0, !PT ;  /* 0x0000007f08087812 */ /* 0x008fc800078ec0ff */
[----:B------:R-:W-:Y:S02]  /*90a0*/  SHF.R.S32.HI R5, RZ, 0x1f, R26 ;  /* 0x0000001fff057819 */ /* 0x000fe4000001141a */
[----:B------:R-:W-:Y:S02]  /*90b0*/  ISETP.NE.AND P1, PT, R8, RZ, PT ;  /* 0x000000ff0800720c */ /* 0x000fe40003f25270 */
[CC--:B------:R-:W-:Y:S02]  /*90c0*/  LEA.HI R3, R5.reuse, R26.reuse, RZ, 0x2 ;  /* 0x0000001a05037211 */ /* 0x0c0fe400078f10ff */
[----:B------:R-:W-:Y:S02]  /*90d0*/  LEA.HI R5, R5, R26, RZ, 0x5 ;  /* 0x0000001a05057211 */ /* 0x000fe400078f28ff */
[--C-:B------:R-:W-:Y:S02]  /*90e0*/  SHF.R.S32.HI R4, RZ, 0x2, R3.reuse ;  /* 0x00000002ff047819 */ /* 0x100fe40000011403 */
[----:B------:R-:W-:-:S02]  /*90f0*/  SHF.R.S32.HI R3, RZ, 0x1f, R3 ;  /* 0x0000001fff037819 */ /* 0x000fc40000011403 */
[----:B------:R-:W-:Y:S02]  /*9100*/  SHF.R.S32.HI R5, RZ, 0x5, R5 ;  /* 0x00000005ff057819 */ /* 0x000fe40000011405 */
[----:B------:R-:W-:Y:S01]  /*9110*/  LEA.HI R6, R3, R4, RZ, 0x3 ;  /* 0x0000000403067211 */ /* 0x000fe200078f18ff */
[----:B------:R-:W-:-:S03]  /*9120*/  IMAD.HI R3, R24, 0x55555556, RZ ;  /* 0x5555555618037827 */ /* 0x000fc600078e02ff */
[----:B------:R-:W-:Y:S02]  /*9130*/  LOP3.LUT R9, R6, 0xfffffff8, RZ, 0xc0, !PT ;  /* 0xfffffff806097812 */ /* 0x000fe400078ec0ff */
[----:B------:R-:W-:-:S03]  /*9140*/  LEA.HI R3, R3, R3, RZ, 0x1 ;  /* 0x0000000303037211 */ /* 0x000fc600078f08ff */
[----:B------:R-:W-:Y:S02]  /*9150*/  IMAD.IADD R4, R4, 0x1, -R9 ;  /* 0x0000000104047824 */ /* 0x000fe400078e0a09 */
[----:B------:R-:W-:Y:S02]  /*9160*/  IMAD R3, R3, -0x3, R24 ;  /* 0xfffffffd03037824 */ /* 0x000fe400078e0218 */
[----:B------:R-:W-:Y:S01]  /*9170*/  IMAD R4, R5, 0x10, R4 ;  /* 0x0000001005047824 */ /* 0x000fe200078e0204 */
[----:B-1----:R-:W-:Y:S06]  /*9180*/  @P2 BRA `(.L_x_1221) ;  /* 0x0000000000082947 */ /* 0x002fec0003800000 */
[----:B------:R-:W1:Y:S02]  /*9190*/  SYNCS.PHASECHK.TRANS64.TRYWAIT P2, [R7+URZ+0x16830], R0 ;  /* 0x01683000070075a7 */ /* 0x000e64000804017f */
[----:B-1----:R-:W-:Y:S05]  /*91a0*/  @!P2 BRA `(.L_x_1222) ;  /* 0x0000013400e8a947 */ /* 0x002fea0003800000 */
.L_x_1221:
[----:B------:R-:W-:Y:S05]  /*91b0*/  WARPSYNC.ALL ;  /* 0x0000000000007948 */ /* 0x000fea0003800000 */
[----:B------:R-:W-:Y:S02]  /*91c0*/  IMAD R6, R3, 0x40, R4 ;  /* 0x0000004003067824 */ /* 0x000fe400078e0204 */
[----:B01----:R-:W-:Y:S01]  /*91d0*/  VIADD R0, R2, 0xe400 ;  /* 0x0000e40002007836 */ /* 0x003fe20000000000 */
[----:B------:R-:W-:-:S04]  /*91e0*/  LOP3.LUT R8, R25, 0x10000, RZ, 0xfc, !PT ;  /* 0x0001000019087812 */ /* 0x000fc800078efcff */
[----:B------:R-:W-:-:S04]  /*91f0*/  SHF.R.U32.HI R0, RZ, 0x4, R0 ;  /* 0x00000004ff007819 */ /* 0x000fc80000011600 */
[----:B------:R-:W-:-:S04]  /*9200*/  LOP3.LUT R0, R0, 0x3fff, RZ, 0xc0, !PT ;  /* 0x00003fff00007812 */ /* 0x000fc800078ec0ff */
[----:B------:R-:W-:Y:S01]  /*9210*/  LOP3.LUT R3, R0, 0x10000, RZ, 0xfc, !PT ;  /* 0x0001000000037812 */ /* 0x000fe200078efcff */
[----:B------:R-:W-:Y:S02]  /*9220*/  IMAD.MOV.U32 R9, RZ, RZ, 0x40000040 ;  /* 0x40000040ff097424 */ /* 0x000fe400078e00ff */
[----:B------:R-:W-:Y:S02]  /*9230*/  IMAD.MOV.U32 R5, RZ, RZ, 0x40000040 ;  /* 0x40000040ff057424 */ /* 0x000fe400078e00ff */
[----:B------:R-:W-:Y:S01]  /*9240*/  IMAD R4, R16, 0x400, R3 ;  /* 0x0000040010047824 */ /* 0x000fe200078e0203 */
[C---:B------:R-:W-:Y:S01]  /*9250*/  R2UR UR4, R8.reuse ;  /* 0x00000000080472ca */ /* 0x040fe200000e0000 */
[----:B------:R-:W-:Y:S01]  /*9260*/  WARPGROUP.ARRIVE ;  /* 0x00000000000079c5 */ /* 0x000fe20000000000 */
[----:B------:R-:W-:Y:S01]  /*9270*/  R2UR UR5, R9 ;  /* 0x00000000090572ca */ /* 0x000fe200000e0000 */
[----:B------:R-:W-:Y:S01]  /*9280*/  VIADD R156, R8, 0x2 ;  /* 0x00000002089c7836 */ /* 0x000fe20000000000 */
[C---:B------:R-:W-:Y:S01]  /*9290*/  R2UR UR6, R4.reuse ;  /* 0x00000000040672ca */ /* 0x040fe200000e0000 */
[----:B------:R-:W-:Y:S01]  /*92a0*/  IMAD.MOV.U32 R157, RZ, RZ, 0x40000040 ;  /* 0x40000040ff9d7424 */ /* 0x000fe200078e00ff */
[----:B------:R-:W-:Y:S01]  /*92b0*/  R2UR UR7, R5 ;  /* 0x00000000050772ca */ /* 0x000fe200000e0000 */
[----:B------:R-:W-:Y:S01]  /*92c0*/  IMAD.MOV.U32 R11, RZ, RZ, 0x40000040 ;  /* 0x40000040ff0b7424 */ /* 0x000fe200078e00ff */
[----:B------:R0:W-:Y:S01]  /*92d0*/  STL [R1+0x14], R3 ;  /* 0x0000140301007387 */ /* 0x0001e20000100800 */
[----:B------:R-:W-:-:S03]  /*92e0*/  VIADD R10, R4, 0x2 ;  /* 0x00000002040a7836 */ /* 0x000fc60000000000 */
[----:B------:R-:W2:Y:S04]  /*92f0*/  LDL R91, [R1+0x1c] ;  /* 0x00001c00015b7983 */ /* 0x000ea80000100800 */
[----:B------:R-:W3:Y:S03]  /*9300*/  LDL R92, [R1+0x20] ;  /* 0x00002000015c7983 */ /* 0x000ee60000100800 */
[----:B------:R-:W-:Y:S01]  /*9310*/  HGMMA.64x128x16.F32 R24, gdesc[UR4], RZ, !UPT, gsb0 ;  /* 0x01e00000041879f0 */ /* 0x000fe2000c0008ff */
[----:B------:R-:W-:Y:S01]  /*9320*/  R2UR UR4, R156 ;  /* 0x000000009c0472ca */ /* 0x000fe200000e0000 */
[----:B------:R-:W4:Y:S01]  /*9330*/  LDL R89, [R1+0x4] ;  /* 0x0000040001597983 */ /* 0x000f220000100800 */
[----:B------:R-:W-:-:S02]  /*9340*/  R2UR UR5, R157 ;  /* 0x000000009d0572ca */ /* 0x000fc400000e0000 */
[----:B------:R-:W-:Y:S02]  /*9350*/  R2UR UR6, R10 ;  /* 0x000000000a0672ca */ /* 0x000fe400000e0000 */
[----:B------:R-:W-:Y:S01]  /*9360*/  R2UR UR7, R11 ;  /* 0x000000000b0772ca */ /* 0x000fe200000e0000 */
[----:B------:R-:W-:Y:S02]  /*9370*/  VIADD R14, R8, 0x4 ;  /* 0x00000004080e7836 */ /* 0x000fe40000000000 */
[----:B------:R-:W-:Y:S02]  /*9380*/  VIADD R10, R4, 0x4 ;  /* 0x00000004040a7836 */ /* 0x000fe40000000000 */
[----:B------:R-:W-:Y:S02]  /*9390*/  IMAD.MOV.U32 R15, RZ, RZ, 0x40000040 ;  /* 0x40000040ff0f7424 */ /* 0x000fe400078e00ff */
[----:B------:R-:W-:Y:S01]  /*93a0*/  IMAD.MOV.U32 R11, RZ, RZ, 0x40000040 ;  /* 0x40000040ff0b7424 */ /* 0x000fe200078e00ff */
[----:B------:R-:W-:-:S02]  /*93b0*/  WARPGROUP.DEPBAR.LE gsb0, 0x0 ;  /* 0x00008000000079c5 */ /* 0x000fc40000010000 */
[----:B------:R-:W-:-:S06]  /*93c0*/  WARPGROUP.ARRIVE ;  /* 0x00000000000079c5 */ /* 0x000fcc0000000000 */
[----:B------:R-:W-:Y:S01]  /*93d0*/  HGMMA.64x128x16.F32 R24, gdesc[UR4], R24, gsb0 ;  /* 0x01e00000041879f0 */ /* 0x000fe20008000818 */
[----:B------:R-:W-:Y:S02]  /*93e0*/  R2UR UR4, R14 ;  /* 0x000000000e0472ca */ /* 0x000fe400000e0000 */
[----:B------:R-:W-:Y:S02]  /*93f0*/  R2UR UR5, R15 ;  /* 0x000000000f0572ca */ /* 0x000fe400000e0000 */
[----:B------:R-:W-:Y:S02]  /*9400*/  R2UR UR6, R10 ;  /* 0x000000000a0672ca */ /* 0x000fe400000e0000 */
[----:B------:R-:W-:Y:S01]  /*9410*/  R2UR UR7, R11 ;  /* 0x000000000b0772ca */ /* 0x000fe200000e0000 */
[----:B------:R-:W-:Y:S02]  /*9420*/  VIADD R10, R8, 0x6 ;  /* 0x00000006080a7836 */ /* 0x000fe40000000000 */
[----:B------:R-:W-:-:S02]  /*9430*/  VIADD R4, R4, 0x6 ;  /* 0x0000000604047836 */ /* 0x000fc40000000000 */
[----:B------:R-:W-:Y:S02]  /*9440*/  IMAD.MOV.U32 R11, RZ, RZ, 0x40000040 ;  /* 0x40000040ff0b7424 */ /* 0x000fe400078e00ff */
[----:B------:R-:W-:Y:S01]  /*9450*/  IMAD.MOV.U32 R5, RZ, RZ, 0x40000040 ;  /* 0x40000040ff057424 */ /* 0x000fe200078e00ff */
[----:B------:R-:W-:Y:S02]  /*9460*/  WARPGROUP.DEPBAR.LE gsb0, 0x0 ;  /* 0x00008000000079c5 */ /* 0x000fe40000010000 */
[----:B------:R-:W-:-:S06]  /*9470*/  WARPGROUP.ARRIVE ;  /* 0x00000000000079c5 */ /* 0x000fcc0000000000 */
[----:B------:R-:W-:Y:S01]  /*9480*/  HGMMA.64x128x16.F32 R24, gdesc[UR4], R24, gsb0 ;  /* 0x01e00000041879f0 */ /* 0x000fe20008000818 */
[----:B------:R-:W-:Y:S02]  /*9490*/  R2UR UR4, R10 ;  /* 0x000000000a0472ca */ /* 0x000fe400000e0000 */
[----:B------:R-:W-:Y:S02]  /*94a0*/  R2UR UR5, R11 ;  /* 0x000000000b0572ca */ /* 0x000fe400000e0000 */
[----:B------:R-:W-:Y:S02]  /*94b0*/  R2UR UR6, R4 ;  /* 0x00000000040672ca */ /* 0x000fe400000e0000 */
[----:B------:R-:W-:Y:S01]  /*94c0*/  R2UR UR7, R5 ;  /* 0x00000000050772ca */ /* 0x000fe200000e0000 */
[----:B0-----:R-:W-:Y:S02]  /*94d0*/  IMAD.MOV.U32 R3, RZ, RZ, -0x80 ;  /* 0xffffff80ff037424 */ /* 0x001fe400078e00ff */
[----:B------:R-:W-:-:S02]  /*94e0*/  @!P1 VIADD R0, R7, 0x16840 ;  /* 0x0001684007009836 */ /* 0x000fc40000000000 */
[----:B------:R-:W-:-:S03]  /*94f0*/  IMAD R7, R88, R3, 0x80 ;  /* 0x0000008058077424 */ /* 0x000fc600078e0203 */
[----:B------:R-:W-:Y:S01]  /*9500*/  @!P1 PRMT R0, RZ, 0x654, R0 ;  /* 0x00000654ff009816 */ /* 0x000fe20000000000 */
[----:B--2---:R-:W-:Y:S01]  /*9510*/  IMAD.IADD R4, R91, 0x1, R7 ;  /* 0x000000015b047824 */ /* 0x004fe200078e0207 */
[----:B------:R-:W-:Y:S02]  /*9520*/  WARPGROUP.DEPBAR.LE gsb0, 0x0 ;  /* 0x00008000000079c5 */ /* 0x000fe40000010000 */
[----:B------:R-:W-:-:S06]  /*9530*/  WARPGROUP.ARRIVE ;  /* 0x00000000000079c5 */ /* 0x000fcc0000000000 */
[----:B------:R-:W-:Y:S01]  /*9540*/  HGMMA.64x128x16.F32 R24, gdesc[UR4], R24, gsb0 ;  /* 0x01e00000041879f0 */ /* 0x000fe20008000818 */
[----:B------:R-:W-:Y:S01]  /*9550*/  ULDC.64 UR4, c[0x0][0x9e0] ;  /* 0x0002780000047ab9 */ /* 0x000fe20000000a00 */
[----:B------:R-:W-:Y:S01]  /*9560*/  ULDC UR6, c[0x0][0x9dc] ;  /* 0x0002770000067ab9 */ /* 0x000fe20000000800 */
[----:B------:R-:W-:Y:S01]  /*9570*/  UISETP.GE.AND UP0, UPT, UR5, 0x1, UPT ;  /* 0x000000010500788c */ /* 0x000fe2000bf06270 */
[----:B------:R-:W-:-:S05]  /*9580*/  IMAD.U32 R12, RZ, RZ, UR6 ;  /* 0x00000006ff0c7e24 */ /* 0x000fca000f8e00ff */
[----:B------:R-:W-:Y:S02]  /*9590*/  PLOP3.LUT P2, PT, PT, PT, UP0, 0x40, 0x0 ;  /* 0x000000000000781c */ /* 0x000fe40003f4e808 */
[----:B------:R-:W-:Y:S01]  /*95a0*/  LOP3.LUT R3, RZ, R12, RZ, 0x33, !PT ;  /* 0x0000000cff037212 */ /* 0x000fe200078e33ff */
[----:B----4-:R-:W-:Y:S02]  /*95b0*/  IMAD R5, R89, 0xc0, R6 ;  /* 0x000000c059057824 */ /* 0x010fe400078e0206 */
[--C-:B------:R-:W-:Y:S01]  /*95c0*/  IMAD R13, R155, -0x2, R4.reuse ;  /* 0xfffffffe9b0d7824 */ /* 0x100fe200078e0204 */
[----:B------:R-:W-:Y:S01]  /*95d0*/  LEA R6, R88, 0xffffff80, 0x7 ;  /* 0xffffff8058067811 */ /* 0x000fe200078e38ff */
[----:B------:R-:W-:Y:S02]  /*95e0*/  WARPGROUP.DEPBAR.LE gsb0, 0x0 ;  /* 0x00008000000079c5 */ /* 0x000fe40000010000 */
[----:B------:R3:W-:Y:S02]  /*95f0*/  @!P1 SYNCS.ARRIVE.TRANS64.RED.A1T0 RZ, [R0+URZ], RZ ;  /* 0x000000ff00ff99a7 */ /* 0x0007e4000810043f */
[----:B---3--:R-:W-:-:S05]  /*9600*/  IADD3 R0, -R92, 0x1, R4 ;  /* 0x000000015c007810 */ /* 0x008fca0007ffe104 */
[----:B------:R-:W-:-:S04]  /*9610*/  IMAD R0, R155, -0x2, R0 ;  /* 0xfffffffe9b007824 */ /* 0x000fc800078e0200 */
[C---:B------:R-:W-:Y:S02]  /*9620*/  VIADD R20, R0.reuse, UR4 ;  /* 0x0000000400147c36 */ /* 0x040fe40008000000 */
[----:B------:R-:W-:-:S03]  /*9630*/  IMAD.IADD R90, R0, 0x1, R3 ;  /* 0x00000001005a7824 */ /* 0x000fc600078e0203 */
[----:B------:R-:W-:Y:S01]  /*9640*/  VIADDMNMX R0, R5, R20, R13, PT ;  /* 0x0000001405007246 */ /* 0x000fe2000380010d */
[----:B------:R-:W-:Y:S01]  /*9650*/  IMAD.IADD R3, R90, 0x1, R5 ;  /* 0x000000015a037824 */ /* 0x000fe200078e0205 */
        /* <DEDUP_REMOVED lines=13> */
.L_x_1225:
[----:B------:R-:W-:-:S06]  /*9730*/  UISETP.NE.AND UP1, UPT, UR5, 0x1, UPT ;  /* 0x000000010500788c */ /* 0x000fcc000bf25270 */
[----:B------:R-:W-:-:S05]  /*9740*/  PLOP3.LUT P2, PT, PT, PT, UP1, 0x80, 0x0 ;  /* 0x000000000000781c */ /* 0x000fca0003f4f018 */
[----:B------:R-:W-:-:S08]  /*9750*/  @UP1 ULDC.64 UR6, c[0x0][0x9e8] ;  /* 0x00027a0000061ab9 */ /* 0x000fd00000000a00 */
[----:B------:R-:W-:-:S05]  /*9760*/  @P2 IMAD.HI.U32 R21, R4, UR6, RZ ;  /* 0x0000000604152c27 */ /* 0x000fca000f8e00ff */
[----:B------:R-:W-:-:S07]  /*9770*/  @P2 SHF.R.U32.HI R4, RZ, UR7, R21 ;  /* 0x00000007ff042c19 */ /* 0x000fce0008011615 */
.L_x_1226:
[----:B------:R-:W-:Y:S05]  /*9780*/  BSYNC B0 ;  /* 0x0000000000007941 */ /* 0x000fea0003800000 */
.L_x_1224:
[----:B------:R-:W-:-:S04]  /*9790*/  IMAD R4, R4, UR5, -R6 ;  /* 0x0000000504047c24 */ /* 0x000fc8000f8e0a06 */
[----:B------:R-:W-:-:S05]  /*97a0*/  IMAD R4, R155, -0x2, R4 ;  /* 0xfffffffe9b047824 */ /* 0x000fca00078e0204 */
[----:B------:R-:W-:Y:S02]  /*97b0*/  VIMNMX R3, R3, R4, !PT ;  /* 0x0000000403037248 */ /* 0x000fe40007fe0100 */
[----:B------:R-:W-:-:S07]  /*97c0*/  VIADDMNMX R0, R4, UR5, R0, PT ;  /* 0x0000000504007c46 */ /* 0x000fce000b800100 */
.L_x_1223:
[C---:B------:R-:W-:Y:S02]  /*97d0*/  ISETP.GE.AND P3, PT, R7.reuse, 0x9, PT ;  /* 0x000000090700780c */ /* 0x040fe40003f66270 */
[----:B------:R-:W-:Y:S02]  /*97e0*/  ISETP.GE.AND P2, PT, R7, 0x2, PT ;  /* 0x000000020700780c */ /* 0x000fe40003f46270 */
[----:B------:R-:W-:Y:S02]  /*97f0*/  LOP3.LUT R22, R22, 0xfffffffd, RZ, 0xc0, !PT ;  /* 0xfffffffd16167812 */ /* 0x000fe400078ec0ff */
[----:B------:R-:W-:Y:S02]  /*9800*/  ISETP.GT.AND P4, PT, R3, 0x1, !P2 ;  /* 0x000000010300780c */ /* 0x000fe40005784270 */
[----:B------:R-:W-:Y:S02]  /*9810*/  ISETP.GE.AND P5, PT, R7, 0xa, PT ;  /* 0x0000000a0700780c */ /* 0x000fe40003fa6270 */
[----:B------:R-:W-:-:S02]  /*9820*/  ISETP.LT.OR P4, PT, R0, 0x2, P4 ;  /* 0x000000020000780c */ /* 0x000fc40002781670 */
[----:B------:R-:W-:Y:S02]  /*9830*/  IADD3 R4, R90, 0x8, R5 ;  /* 0x000000085a047810 */ /* 0x000fe40007ffe005 */
[----:B------:R-:W-:Y:S02]  /*9840*/  @P3 LOP3.LUT R22, R22, 0x2, RZ, 0xfc, !PT ;  /* 0x0000000216163812 */ /* 0x000fe400078efcff */
[----:B------:R-:W-:Y:S02]  /*9850*/  ISETP.GT.AND P3, PT, R3, 0x8, !P3 ;  /* 0x000000080300780c */ /* 0x000fe40005f64270 */
[----:B------:R-:W-:Y:S02]  /*9860*/  FSEL R25, R25, -INF , !P4 ;  /* 0xff80000019197808 */ /* 0x000fe40006000000 */
[----:B------:R-:W-:Y:S02]  /*9870*/  ISETP.LT.OR P3, PT, R0, 0x9, P3 ;  /* 0x000000090000780c */ /* 0x000fe40001f61670 */
        /* <DEDUP_REMOVED lines=192> */
.L_x_1229:
[----:B------:R-:W-:-:S06]  /*a480*/  UISETP.NE.AND UP1, UPT, UR5, 0x1, UPT ;  /* 0x000000010500788c */ /* 0x000fcc000bf25270 */
[----:B------:R-:W-:-:S05]  /*a490*/  PLOP3.LUT P6, PT, PT, PT, UP1, 0x80, 0x0 ;  /* 0x000000000000781c */ /* 0x000fca0003fcf018 */
[----:B------:R-:W-:-:S08]  /*a4a0*/  @UP1 ULDC.64 UR6, c[0x0][0x9e8] ;  /* 0x00027a0000061ab9 */ /* 0x000fd00000000a00 */
[----:B------:R-:W-:Y:S01]  /*a4b0*/  @P6 IMAD.HI.U32 R7, R3, UR6, RZ ;  /* 0x0000000603076c27 */ /* 0x000fe2000f8e00ff */
[----:B------:R-:W-:-:S13]  /*a4c0*/  PLOP3.LUT P6, PT, PT, PT, UP1, 0x80, 0x0 ;  /* 0x000000000000781c */ /* 0x000fda0003fcf018 */
[----:B------:R-:W-:-:S07]  /*a4d0*/  @P6 SHF.R.U32.HI R3, RZ, UR7, R7 ;  /* 0x00000007ff036c19 */ /* 0x000fce0008011607 */
.L_x_1230:
[----:B------:R-:W-:Y:S05]  /*a4e0*/  BSYNC B0 ;  /* 0x0000000000007941 */ /* 0x000fea0003800000 */
.L_x_1228:
[----:B------:R-:W-:-:S04]  /*a4f0*/  IMAD R6, R3, UR5, -R6 ;  /* 0x0000000503067c24 */ /* 0x000fc8000f8e0a06 */
[----:B------:R-:W-:-:S05]  /*a500*/  IMAD R3, R155, -0x2, R6 ;  /* 0xfffffffe9b037824 */ /* 0x000fca00078e0206 */
[----:B------:R-:W-:Y:S02]  /*a510*/  VIMNMX R4, R4, R3, !PT ;  /* 0x0000000304047248 */ /* 0x000fe40007fe0100 */
[----:B------:R-:W-:-:S07]  /*a520*/  VIADDMNMX R0, R3, UR5, R0, PT ;  /* 0x0000000503007c46 */ /* 0x000fce000b800100 */
.L_x_1227:
        /* <DEDUP_REMOVED lines=27> */
[----:B------:R-:W-:Y:S02]  /*a6e0*/  ISETP.GT.AND P2, PT, R4, 0x11, !P6 ;  /* 0x000000110400780c */ /* 0x000fe40007744270 */
[----:B------:R-:W-:Y:S02]  /*a6f0*/  LOP3.LUT P6, RZ, R22, 0x8000, RZ, 0xc0, !PT ;  /* 0x0000800016ff7812 */ /* 0x000fe400078cc0ff */
        /* <DEDUP_REMOVED lines=67> */
[----:B------:R-:W-:Y:S01]  /*ab30*/  LOP3.LUT P2, RZ, R22, 0x10000, RZ, 0xc0, !PT ;  /* 0x0001000016ff7812 */ /* 0x000fe2000784c0ff */
[----:B------:R-:W0:Y:S01]  /*ab40*/  SHFL.BFLY PT, R6, R13, 0x1, 0x1f ;  /* 0x0c201f000d067f89 */ /* 0x000e2200000e0000 */
[----:B------:R-:W-:-:S02]  /*ab50*/  ISETP.LT.OR P5, PT, R0, 0x79, P5 ;  /* 0x000000790000780c */ /* 0x000fc40002fa1670 */
[----:B------:R-:W-:Y:S02]  /*ab60*/  ISETP.GT.AND P2, PT, R4, 0x39, !P2 ;  /* 0x000000390400780c */ /* 0x000fe40005744270 */
[----:B------:R-:W-:Y:S02]  /*ab70*/  FSEL R83, R83, -INF , !P4 ;  /* 0xff80000053537808 */ /* 0x000fe40006000000 */
[----:B------:R-:W-:Y:S02]  /*ab80*/  ISETP.LT.OR P2, PT, R0, 0x3a, P2 ;  /* 0x0000003a0000780c */ /* 0x000fe40001741670 */
[----:B------:R-:W-:Y:S02]  /*ab90*/  FSEL R86, R86, -INF , !P5 ;  /* 0xff80000056567808 */ /* 0x000fe40006800000 */
[----:B------:R-:W-:Y:S02]  /*aba0*/  FSEL R55, R55, -INF , !P2 ;  /* 0xff80000037377808 */ /* 0x000fe40005000000 */
[----:B------:R-:W-:-:S02]  /*abb0*/  ISETP.GT.AND P2, PT, R4, 0x40, !P6 ;  /* 0x000000400400780c */ /* 0x000fc40007744270 */
[----:B------:R-:W-:Y:S02]  /*abc0*/  LOP3.LUT P6, RZ, R22, 0x10, RZ, 0xc0, !PT ;  /* 0x0000001016ff7812 */ /* 0x000fe400078cc0ff */
        /* <DEDUP_REMOVED lines=55> */
[--C-:B------:R-:W-:Y:S01]  /*af40*/  FFMA.FTZ R33, R33, UR41, -R6.reuse ;  /* 0x0000002921217c23 */ /* 0x100fe20008010806 */
[--C-:B------:R-:W-:Y:S01]  /*af50*/  FFMA.FTZ R37, R37, UR41, -R6.reuse ;  /* 0x0000002925257c23 */ /* 0x100fe20008010806 */
[----:B------:R-:W-:Y:S01]  /*af60*/  FSEL R26, R26, -INF , !P2 ;  /* 0xff8000001a1a7808 */ /* 0x000fe20005000000 */
[--C-:B------:R-:W-:Y:S01]  /*af70*/  FFMA.FTZ R41, R41, UR41, -R6.reuse ;  /* 0x0000002929297c23 */ /* 0x100fe20008010806 */
[----:B------:R-:W-:Y:S01]  /*af80*/  ISETP.GT.AND P2, PT, R4, 0x79, !P6 ;  /* 0x000000790400780c */ /* 0x000fe20007744270 */
        /* <DEDUP_REMOVED lines=16> */
[----:B------:R0:W-:Y:S01]  /*b090*/  MUFU.EX2 R21, R33 ;  /* 0x0000002100157308 */ /* 0x0001e20000000800 */
[----:B-----5:R-:W-:Y:S01]  /*b0a0*/  FMNMX.FTZ R23, R35, R20, !PT ;  /* 0x0000001423177209 */ /* 0x020fe20007810000 */
[--C-:B------:R-:W-:Y:S01]  /*b0b0*/  FFMA.FTZ R136, R48, UR41, -R6.reuse ;  /* 0x0000002930887c23 */ /* 0x100fe20008010806 */
[--C-:B------:R-:W-:Y:S01]  /*b0c0*/  FFMA.FTZ R138, R52, UR41, -R6.reuse ;  /* 0x00000029348a7c23 */ /* 0x100fe20008010806 */
[--C-:B------:R-:W-:Y:S01]  /*b0d0*/  FFMA.FTZ R132, R56, UR41, -R6.reuse ;  /* 0x0000002938847c23 */ /* 0x100fe20008010806 */
[----:B------:R-:W-:Y:S01]  /*b0e0*/  FMNMX.FTZ R20, R38, R23, !PT ;  /* 0x0000001726147209 */ /* 0x000fe20007810000 */
[--C-:B------:R-:W-:Y:S01]  /*b0f0*/  FFMA.FTZ R134, R60, UR41, -R6.reuse ;  /* 0x000000293c867c23 */ /* 0x100fe20008010806 */
[--C-:B------:R-:W-:Y:S01]  /*b100*/  FFMA.FTZ R128, R64, UR41, -R6.reuse ;  /* 0x0000002940807c23 */ /* 0x100fe20008010806 */
[----:B------:R-:W1:Y:S01]  /*b110*/  MUFU.EX2 R148, R148 ;  /* 0x0000009400947308 */ /* 0x000e620000000800 */
[----:B------:R-:W-:Y:S01]  /*b120*/  FMNMX.FTZ R23, R39, R20, !PT ;  /* 0x0000001427177209 */ /* 0x000fe20007810000 */
[--C-:B------:R-:W-:Y:S01]  /*b130*/  FFMA.FTZ R130, R68, UR41, -R6.reuse ;  /* 0x0000002944827c23 */ /* 0x100fe20008010806 */
[--C-:B------:R-:W-:Y:S01]  /*b140*/  FFMA.FTZ R124, R72, UR41, -R6.reuse ;  /* 0x00000029487c7c23 */ /* 0x100fe20008010806 */
[--C-:B------:R-:W-:Y:S01]  /*b150*/  FFMA.FTZ R126, R76, UR41, -R6.reuse ;  /* 0x000000294c7e7c23 */ /* 0x100fe20008010806 */
[----:B------:R-:W-:Y:S01]  /*b160*/  FMNMX.FTZ R20, R42, R23, !PT ;  /* 0x000000172a147209 */ /* 0x000fe20007810000 */
[--C-:B------:R-:W-:Y:S01]  /*b170*/  FFMA.FTZ R120, R80, UR41, -R6.reuse ;  /* 0x0000002950787c23 */ /* 0x100fe20008010806 */
[----:B------:R-:W-:Y:S01]  /*b180*/  FFMA.FTZ R122, R84, UR41, -R6 ;  /* 0x00000029547a7c23 */ /* 0x000fe20008010806 */
[----:B------:R2:W-:Y:S01]  /*b190*/  MUFU.EX2 R23, R37 ;  /* 0x0000002500177308 */ /* 0x0005e20000000800 */
[----:B------:R-:W-:-:S04]  /*b1a0*/  FMNMX.FTZ R25, R43, R20, !PT ;  /* 0x000000142b197209 */ /* 0x000fc80007810000 */
[----:B------:R-:W-:-:S03]  /*b1b0*/  FMNMX.FTZ R20, R46, R25, !PT ;  /* 0x000000192e147209 */ /* 0x000fc60007810000 */
[----:B------:R-:W3:Y:S01]  /*b1c0*/  MUFU.EX2 R150, R150 ;  /* 0x0000009600967308 */ /* 0x000ee20000000800 */
[----:B------:R-:W-:-:S04]  /*b1d0*/  FMNMX.FTZ R25, R47, R20, !PT ;  /* 0x000000142f197209 */ /* 0x000fc80007810000 */
[----:B------:R-:W-:-:S03]  /*b1e0*/  FMNMX.FTZ R20, R50, R25, !PT ;  /* 0x0000001932147209 */ /* 0x000fc60007810000 */
[----:B------:R4:W-:Y:S01]  /*b1f0*/  MUFU.EX2 R25, R41 ;  /* 0x0000002900197308 */ /* 0x0009e20000000800 */
[----:B------:R-:W-:-:S04]  /*b200*/  FMNMX.FTZ R29, R51, R20, !PT ;  /* 0x00000014331d7209 */ /* 0x000fc80007810000 */
[----:B------:R-:W-:-:S03]  /*b210*/  FMNMX.FTZ R20, R54, R29, !PT ;  /* 0x0000001d36147209 */ /* 0x000fc60007810000 */
[----:B------:R-:W3:Y:S01]  /*b220*/  MUFU.EX2 R13, R13 ;  /* 0x0000000d000d7308 */ /* 0x000ee20000000800 */
[----:B------:R-:W-:-:S04]  /*b230*/  FMNMX.FTZ R29, R55, R20, !PT ;  /* 0x00000014371d7209 */ /* 0x000fc80007810000 */
[----:B------:R-:W-:-:S03]  /*b240*/  FMNMX.FTZ R20, R58, R29, !PT ;  /* 0x0000001d3a147209 */ /* 0x000fc60007810000 */
[----:B------:R-:W-:Y:S01]  /*b250*/  MUFU.EX2 R29, R45 ;  /* 0x0000002d001d7308 */ /* 0x000fe20000000800 */
[----:B0-----:R-:W-:-:S04]  /*b260*/  FMNMX.FTZ R33, R59, R20, !PT ;  /* 0x000000143b217209 */ /* 0x001fc80007810000 */
[----:B------:R-:W-:-:S03]  /*b270*/  FMNMX.FTZ R20, R62, R33, !PT ;  /* 0x000000213e147209 */ /* 0x000fc60007810000 */
[----:B------:R-:W0:Y:S01]  /*b280*/  MUFU.EX2 R144, R144 ;  /* 0x0000009000907308 */ /* 0x000e220000000800 */
[----:B------:R-:W-:-:S04]  /*b290*/  FMNMX.FTZ R33, R63, R20, !PT ;  /* 0x000000143f217209 */ /* 0x000fc80007810000 */
[----:B------:R-:W-:-:S03]  /*b2a0*/  FMNMX.FTZ R20, R66, R33, !PT ;  /* 0x0000002142147209 */ /* 0x000fc60007810000 */
[----:B------:R-:W0:Y:S01]  /*b2b0*/  MUFU.EX2 R146, R146 ;  /* 0x0000009200927308 */ /* 0x000e220000000800 */
[----:B--2---:R-:W-:-:S04]  /*b2c0*/  FMNMX.FTZ R37, R67, R20, !PT ;  /* 0x0000001443257209 */ /* 0x004fc80007810000 */
[----:B------:R-:W-:-:S03]  /*b2d0*/  FMNMX.FTZ R20, R70, R37, !PT ;  /* 0x0000002546147209 */ /* 0x000fc60007810000 */
[----:B------:R2:W-:Y:S01]  /*b2e0*/  MUFU.EX2 R33, R49 ;  /* 0x0000003100217308 */ /* 0x0005e20000000800 */
[----:B------:R-:W-:-:S04]  /*b2f0*/  FMNMX.FTZ R37, R71, R20, !PT ;  /* 0x0000001447257209 */ /* 0x000fc80007810000 */
[----:B------:R-:W-:-:S03]  /*b300*/  FMNMX.FTZ R20, R74, R37, !PT ;  /* 0x000000254a147209 */ /* 0x000fc60007810000 */
[----:B------:R1:W-:Y:S01]  /*b310*/  MUFU.EX2 R37, R53 ;  /* 0x0000003500257308 */ /* 0x0003e20000000800 */
[----:B----4-:R-:W-:Y:S01]  /*b320*/  FMNMX.FTZ R41, R75, R20, !PT ;  /* 0x000000144b297209 */ /* 0x010fe20007810000 */
[--C-:B------:R-:W-:Y:S01]  /*b330*/  FFMA.FTZ R20, R57, UR41, -R6.reuse ;  /* 0x0000002939147c23 */ /* 0x100fe20008010806 */
[--C-:B--2---:R-:W-:Y:S01]  /*b340*/  FFMA.FTZ R49, R65, UR41, -R6.reuse ;  /* 0x0000002941317c23 */ /* 0x104fe20008010806 */
[----:B------:R-:W-:Y:S01]  /*b350*/  FFMA.FTZ R65, R81, UR41, -R6 ;  /* 0x0000002951417c23 */ /* 0x000fe20008010806 */
[----:B------:R-:W-:-:S03]  /*b360*/  FMNMX.FTZ R4, R78, R41, !PT ;  /* 0x000000294e047209 */ /* 0x000fc60007810000 */
[----:B------:R-:W2:Y:S01]  /*b370*/  MUFU.EX2 R140, R140 ;  /* 0x0000008c008c7308 */ /* 0x000ea20000000800 */
[----:B------:R-:W-:Y:S01]  /*b380*/  FMNMX.FTZ R41, R79, R4, !PT ;  /* 0x000000044f297209 */ /* 0x000fe20007810000 */
[----:B-1----:R-:W-:-:S03]  /*b390*/  FFMA.FTZ R53, R69, UR41, -R6 ;  /* 0x0000002945357c23 */ /* 0x002fc60008010806 */
[----:B------:R-:W-:-:S03]  /*b3a0*/  FMNMX.FTZ R4, R82, R41, !PT ;  /* 0x0000002952047209 */ /* 0x000fc60007810000 */
[----:B------:R1:W-:Y:S01]  /*b3b0*/  MUFU.EX2 R41, R20 ;  /* 0x0000001400297308 */ /* 0x0003e20000000800 */
[----:B------:R-:W-:-:S04]  /*b3c0*/  FMNMX.FTZ R45, R83, R4, !PT ;  /* 0x00000004532d7209 */ /* 0x000fc80007810000 */
[----:B------:R-:W-:Y:S01]  /*b3d0*/  FMNMX.FTZ R0, R86, R45, !PT ;  /* 0x0000002d56007209 */ /* 0x000fe20007810000 */
[--C-:B------:R-:W-:Y:S01]  /*b3e0*/  FFMA.FTZ R45, R61, UR41, -R6.reuse ;  /* 0x000000293d2d7c23 */ /* 0x100fe20008010806 */
[----:B------:R-:W-:Y:S01]  /*b3f0*/  FFMA.FTZ R61, R77, UR41, -R6 ;  /* 0x000000294d3d7c23 */ /* 0x000fe20008010806 */
[----:B------:R-:W-:Y:S01]  /*b400*/  MUFU.EX2 R142, R142 ;  /* 0x0000008e008e7308 */ /* 0x000fe20000000800 */
[----:B------:R-:W-:-:S05]  /*b410*/  FMNMX.FTZ R0, R87, R0, !PT ;  /* 0x0000000057007209 */ /* 0x000fca0007810000 */
[----:B------:R-:W4:Y:S02]  /*b420*/  SHFL.BFLY PT, R57, R0, 0x2, 0x1f ;  /* 0x0c401f0000397f89 */ /* 0x000f2400000e0000 */
[----:B------:R-:W-:Y:S08]  /*b430*/  MUFU.EX2 R136, R136 ;  /* 0x0000008800887308 */ /* 0x000ff00000000800 */
[----:B------:R-:W-:Y:S08]  /*b440*/  MUFU.EX2 R138, R138 ;  /* 0x0000008a008a7308 */ /* 0x000ff00000000800 */
[----:B------:R-:W-:Y:S01]  /*b450*/  MUFU.EX2 R132, R132 ;  /* 0x0000008400847308 */ /* 0x000fe20000000800 */
[----:B----4-:R-:W-:Y:S01]  /*b460*/  FMNMX.FTZ R4, R0, R57, !PT ;  /* 0x0000003900047209 */ /* 0x010fe20007810000 */
[----:B------:R-:W-:-:S06]  /*b470*/  FFMA.FTZ R57, R73, UR41, -R6 ;  /* 0x0000002949397c23 */ /* 0x000fcc0008010806 */
[----:B------:R-:W-:Y:S01]  /*b480*/  MUFU.EX2 R134, R134 ;  /* 0x0000008600867308 */ /* 0x000fe20000000800 */
[----:B------:R-:W4:Y:S07]  /*b490*/  SHFL.BFLY PT, R69, R4, 0x1, 0x1f ;  /* 0x0c201f0004457f89 */ /* 0x000f2e00000e0000 */
[----:B------:R-:W-:Y:S08]  /*b4a0*/  MUFU.EX2 R45, R45 ;  /* 0x0000002d002d7308 */ /* 0x000ff00000000800 */
[----:B------:R-:W-:Y:S08]  /*b4b0*/  MUFU.EX2 R128, R128 ;  /* 0x0000008000807308 */ /* 0x000ff00000000800 */
[----:B------:R-:W-:Y:S01]  /*b4c0*/  MUFU.EX2 R49, R49 ;  /* 0x0000003100317308 */ /* 0x000fe20000000800 */
[----:B----4-:R-:W-:Y:S01]  /*b4d0*/  FMNMX.FTZ R0, R4, R69, !PT ;  /* 0x0000004504007209 */ /* 0x010fe20007810000 */
[----:B------:R-:W-:-:S03]  /*b4e0*/  FFMA.FTZ R69, R85, UR41, -R6 ;  /* 0x0000002955457c23 */ /* 0x000fc60008010806 */
        /* <DEDUP_REMOVED lines=11> */
[----:B---3--:R-:W-:Y:S01]  /*b5a0*/  FADD.FTZ R36, R150, R27 ;  /* 0x0000001b96247221 */ /* 0x008fe20000010000 */
[--C-:B------:R-:W-:Y:S01]  /*b5b0*/  FFMA.FTZ R147, R38, UR41, -R28.reuse ;  /* 0x0000002926937c23 */ /* 0x100fe2000801081c */
[----:B------:R-:W-:Y:S01]  /*b5c0*/  MUFU.EX2 R4, R4 ;  /* 0x0000000400047308 */ /* 0x000fe20000000800 */
[----:B------:R-:W-:Y:S01]  /*b5d0*/  FFMA.FTZ R145, R34, UR41, -R28 ;  /* 0x0000002922917c23 */ /* 0x000fe2000801081c */
[----:B------:R-:W-:Y:S01]  /*b5e0*/  FADD.FTZ R27, R13, R36 ;  /* 0x000000240d1b7221 */ /* 0x000fe20000010000 */
[--C-:B-1----:R-:W-:Y:S01]  /*b5f0*/  FFMA.FTZ R20, R35, UR41, -R28.reuse ;  /* 0x0000002923147c23 */ /* 0x102fe2000801081c */
[--C-:B------:R-:W-:Y:S01]  /*b600*/  FFMA.FTZ R24, R39, UR41, -R28.reuse ;  /* 0x0000002927187c23 */ /* 0x100fe2000801081c */
[--C-:B------:R-:W-:Y:S01]  /*b610*/  FFMA.FTZ R141, R42, UR41, -R28.reuse ;  /* 0x000000292a8d7c23 */ /* 0x100fe2000801081c */
[----:B0-----:R-:W-:Y:S01]  /*b620*/  FADD.FTZ R38, R144, R27 ;  /* 0x0000001b90267221 */ /* 0x001fe20000010000 */
[--C-:B------:R-:W-:Y:S01]  /*b630*/  FFMA.FTZ R26, R43, UR41, -R28.reuse ;  /* 0x000000292b1a7c23 */ /* 0x100fe2000801081c */
[----:B------:R-:W0:Y:S01]  /*b640*/  MUFU.EX2 R149, R149 ;  /* 0x0000009500957308 */ /* 0x000e220000000800 */
[----:B------:R-:W-:Y:S01]  /*b650*/  FFMA.FTZ R143, R46, UR41, -R28 ;  /* 0x000000292e8f7c23 */ /* 0x000fe2000801081c */
[----:B------:R-:W-:Y:S01]  /*b660*/  FADD.FTZ R27, R21, R38 ;  /* 0x00000026151b7221 */ /* 0x000fe20000010000 */
[--C-:B------:R-:W-:Y:S01]  /*b670*/  FFMA.FTZ R30, R47, UR41, -R28.reuse ;  /* 0x000000292f1e7c23 */ /* 0x100fe2000801081c */
[--C-:B------:R-:W-:Y:S01]  /*b680*/  FFMA.FTZ R137, R50, UR41, -R28.reuse ;  /* 0x0000002932897c23 */ /* 0x100fe2000801081c */
[--C-:B------:R-:W-:Y:S01]  /*b690*/  FFMA.FTZ R32, R51, UR41, -R28.reuse ;  /* 0x0000002933207c23 */ /* 0x100fe2000801081c */
[----:B------:R-:W-:Y:S01]  /*b6a0*/  FADD.FTZ R38, R146, R27 ;  /* 0x0000001b92267221 */ /* 0x000fe20000010000 */
[--C-:B------:R-:W-:Y:S01]  /*b6b0*/  FFMA.FTZ R139, R54, UR41, -R28.reuse ;  /* 0x00000029368b7c23 */ /* 0x100fe2000801081c */
[----:B------:R-:W1:Y:S01]  /*b6c0*/  MUFU.EX2 R151, R151 ;  /* 0x0000009700977308 */ /* 0x000e620000000800 */
[----:B------:R-:W-:Y:S01]  /*b6d0*/  FFMA.FTZ R34, R55, UR41, -R28 ;  /* 0x0000002937227c23 */ /* 0x000fe2000801081c */
[----:B------:R-:W-:Y:S01]  /*b6e0*/  FADD.FTZ R27, R23, R38 ;  /* 0x00000026171b7221 */ /* 0x000fe20000010000 */
[--C-:B------:R-:W-:Y:S01]  /*b6f0*/  FFMA.FTZ R133, R58, UR41, -R28.reuse ;  /* 0x000000293a857c23 */ /* 0x100fe2000801081c */
[--C-:B------:R-:W-:Y:S01]  /*b700*/  FFMA.FTZ R36, R59, UR41, -R28.reuse ;  /* 0x000000293b247c23 */ /* 0x100fe2000801081c */
[--C-:B------:R-:W-:Y:S01]  /*b710*/  FFMA.FTZ R135, R62, UR41, -R28.reuse ;  /* 0x000000293e877c23 */ /* 0x100fe2000801081c */
[----:B--2---:R-:W-:Y:S01]  /*b720*/  FADD.FTZ R42, R140, R27 ;  /* 0x0000001b8c2a7221 */ /* 0x004fe20000010000 */
[----:B------:R-:W-:Y:S01]  /*b730*/  FFMA.FTZ R38, R63, UR41, -R28 ;  /* 0x000000293f267c23 */ /* 0x000fe2000801081c */
[----:B------:R-:W2:Y:S01]  /*b740*/  MUFU.EX2 R6, R6 ;  /* 0x0000000600067308 */ /* 0x000ea20000000800 */
[----:B0-----:R-:W-:Y:S01]  /*b750*/  FADD.FTZ R40, R149, R4 ;  /* 0x0000000495287221 */ /* 0x001fe20000010000 */
[----:B------:R-:W-:Y:S01]  /*b760*/  FADD.FTZ R31, R25, R42 ;  /* 0x0000002a191f7221 */ /* 0x000fe20000010000 */
[--C-:B------:R-:W-:Y:S01]  /*b770*/  FFMA.FTZ R129, R66, UR41, -R28.reuse ;  /* 0x0000002942817c23 */ /* 0x100fe2000801081c */
[----:B------:R-:W-:Y:S01]  /*b780*/  F2FP.F16.F32.PACK_AB R148, R7, R148 ;  /* 0x000000940794723e */ /* 0x000fe200000000ff */
[----:B------:R-:W-:Y:S01]  /*b790*/  FFMA.FTZ R131, R70, UR41, -R28 ;  /* 0x0000002946837c23 */ /* 0x000fe2000801081c */
[----:B------:R-:W-:Y:S01]  /*b7a0*/  FADD.FTZ R42, R142, R31 ;  /* 0x0000001f8e2a7221 */ /* 0x000fe20000010000 */
[----:B------:R-:W-:Y:S01]  /*b7b0*/  F2FP.F16.F32.PACK_AB R150, R13, R150 ;  /* 0x000000960d96723e */ /* 0x000fe200000000ff */
[----:B------:R-:W0:Y:S01]  /*b7c0*/  MUFU.EX2 R145, R145 ;  /* 0x0000009100917308 */ /* 0x000e220000000800 */
[----:B-1----:R-:W-:Y:S01]  /*b7d0*/  FADD.FTZ R27, R151, R40 ;  /* 0x00000028971b7221 */ /* 0x002fe20000010000 */
[----:B------:R-:W-:Y:S01]  /*b7e0*/  FADD.FTZ R31, R29, R42 ;  /* 0x0000002a1d1f7221 */ /* 0x000fe20000010000 */
[--C-:B------:R-:W-:Y:S01]  /*b7f0*/  FFMA.FTZ R125, R74, UR41, -R28.reuse ;  /* 0x000000294a7d7c23 */ /* 0x100fe2000801081c */
[--C-:B------:R-:W-:Y:S01]  /*b800*/  FFMA.FTZ R75, R75, UR41, -R28.reuse ;  /* 0x000000294b4b7c23 */ /* 0x100fe2000801081c */
[--C-:B------:R-:W-:Y:S01]  /*b810*/  FFMA.FTZ R78, R78, UR41, -R28.reuse ;  /* 0x000000294e4e7c23 */ /* 0x100fe2000801081c */
        /* <DEDUP_REMOVED lines=11> */
[----:B0-----:R-:W-:Y:S01]  /*b8d0*/  FADD.FTZ R27, R145, R40 ;  /* 0x00000028911b7221 */ /* 0x001fe20000010000 */
[----:B------:R-:W-:Y:S01]  /*b8e0*/  FADD.FTZ R31, R37, R44 ;  /* 0x0000002c251f7221 */ /* 0x000fe20000010000 */
[----:B------:R-:W-:Y:S01]  /*b8f0*/  FFMA.FTZ R40, R67, UR41, -R28 ;  /* 0x0000002943287c23 */ /* 0x000fe2000801081c */
[----:B------:R-:W-:-:S02]  /*b900*/  F2FP.F16.F32.PACK_AB R149, R4, R149 ;  /* 0x000000950495723e */ /* 0x000fc400000000ff */
[----:B------:R-:W-:Y:S01]  /*b910*/  FADD.FTZ R46, R132, R31 ;  /* 0x0000001f842e7221 */ /* 0x000fe20000010000 */
[----:B------:R-:W-:Y:S01]  /*b920*/  F2FP.F16.F32.PACK_AB R144, R21, R144 ;  /* 0x000000901590723e */ /* 0x000fe200000000ff */
[----:B------:R-:W0:Y:S01]  /*b930*/  MUFU.EX2 R24, R24 ;  /* 0x0000001800187308 */ /* 0x000e220000000800 */
[----:B-1----:R-:W-:Y:S01]  /*b940*/  FADD.FTZ R42, R20, R27 ;  /* 0x0000001b142a7221 */ /* 0x002fe20000010000 */
[----:B------:R-:W-:Y:S01]  /*b950*/  FADD.FTZ R31, R41, R46 ;  /* 0x0000002e291f7221 */ /* 0x000fe20000010000 */
[----:B------:R-:W-:Y:S02]  /*b960*/  F2FP.F16.F32.PACK_AB R151, R6, R151 ;  /* 0x000000970697723e */ /* 0x000fe400000000ff */
[----:B------:R-:W-:Y:S01]  /*b970*/  F2FP.F16.F32.PACK_AB R146, R23, R146 ;  /* 0x000000921792723e */ /* 0x000fe200000000ff */
[----:B------:R-:W-:Y:S01]  /*b980*/  FADD.FTZ R46, R134, R31 ;  /* 0x0000001f862e7221 */ /* 0x000fe20000010000 */
[----:B------:R-:W-:Y:S01]  /*b990*/  F2FP.F16.F32.PACK_AB R140, R25, R140 ;  /* 0x0000008c198c723e */ /* 0x000fe200000000ff */
        /* <DEDUP_REMOVED lines=8> */
[C---:B0-----:R-:W-:Y:S01]  /*ba20*/  FADD.FTZ R42, R24.reuse, R27 ;  /* 0x0000001b182a7221 */ /* 0x041fe20000010000 */
[----:B------:R-:W-:Y:S01]  /*ba30*/  FADD.FTZ R31, R49, R46 ;  /* 0x0000002e311f7221 */ /* 0x000fe20000010000 */
[----:B------:R-:W-:Y:S01]  /*ba40*/  F2FP.F16.F32.PACK_AB R147, R24, R147 ;  /* 0x000000931893723e */ /* 0x000fe200000000ff */
[----:B------:R-:W-:Y:S01]  /*ba50*/  IMAD.IADD R24, R91, 0x1, -R92 ;  /* 0x000000015b187824 */ /* 0x000fe200078e0a5c */
[----:B------:R-:W-:Y:S01]  /*ba60*/  F2FP.F16.F32.PACK_AB R132, R41, R132 ;  /* 0x000000842984723e */ /* 0x000fe200000000ff */
[----:B------:R-:W-:Y:S01]  /*ba70*/  FADD.FTZ R46, R130, R31 ;  /* 0x0000001f822e7221 */ /* 0x000fe20000010000 */
[----:B------:R-:W-:Y:S01]  /*ba80*/  F2FP.F16.F32.PACK_AB R134, R45, R134 ;  /* 0x000000862d86723e */ /* 0x000fe200000000ff */
[----:B------:R-:W0:Y:S01]  /*ba90*/  MUFU.EX2 R143, R143 ;  /* 0x0000008f008f7308 */ /* 0x000e220000000800 */
[----:B-1----:R-:W-:Y:S01]  /*baa0*/  FADD.FTZ R27, R141, R42 ;  /* 0x0000002a8d1b7221 */ /* 0x002fe20000010000 */
[----:B------:R-:W-:Y:S01]  /*bab0*/  FADD.FTZ R13, R53, R46 ;  /* 0x0000002e350d7221 */ /* 0x000fe20000010000 */
[----:B------:R-:W-:Y:S01]  /*bac0*/  FFMA.FTZ R42, R71, UR41, -R28 ;  /* 0x00000029472a7c23 */ /* 0x000fe2000801081c */
[----:B------:R-:W-:Y:S01]  /*bad0*/  IMAD R21, R89, 0xc0, R24 ;  /* 0x000000c059157824 */ /* 0x000fe200078e0218 */
[----:B------:R-:W-:-:S02]  /*bae0*/  F2FP.F16.F32.PACK_AB R128, R49, R128 ;  /* 0x000000803180723e */ /* 0x000fc400000000ff */
[----:B------:R-:W-:Y:S01]  /*baf0*/  F2FP.F16.F32.PACK_AB R130, R53, R130 ;  /* 0x000000823582723e */ /* 0x000fe200000000ff */
[----:B------:R-:W1:Y:S01]  /*bb00*/  MUFU.EX2 R30, R30 ;  /* 0x0000001e001e7308 */ /* 0x000e620000000800 */
[----:B--2---:R-:W-:Y:S01]  /*bb10*/  FADD.FTZ R44, R26, R27 ;  /* 0x0000001b1a2c7221 */ /* 0x004fe20000010000 */
[----:B------:R-:W-:Y:S02]  /*bb20*/  F2FP.F16.F32.PACK_AB R145, R20, R145 ;  /* 0x000000911491723e */ /* 0x000fe400000000ff */
[----:B------:R-:W-:-:S04]  /*bb30*/  F2FP.F16.F32.PACK_AB R141, R26, R141 ;  /* 0x0000008d1a8d723e */ /* 0x000fc800000000ff */
        /* <DEDUP_REMOVED lines=66> */
[----:B------:R-:W-:Y:S01]  /*bf60*/  F2FP.F16.F32.PACK_AB R121, R83, R82 ;  /* 0x000000525379723e */ /* 0x000fe200000000ff */
[----:B------:R-:W-:-:S05]  /*bf70*/  VIADD R4, R88, 0xfffffffe ;  /* 0xfffffffe58047836 */ /* 0x000fca0000000000 */
[----:B------:R-:W2:Y:S01]  /*bf80*/  MUFU.EX2 R87, R87 ;  /* 0x0000005700577308 */ /* 0x000ea20000000800 */
[----:B0-----:R-:W-:Y:S01]  /*bf90*/  FADD.FTZ R6, R86, R13 ;  /* 0x0000000d56067221 */ /* 0x001fe20000010000 */
[----:B------:R-:W-:Y:S02]  /*bfa0*/  VIADD R13, R21, UR4 ;  /* 0x00000004150d7c36 */ /* 0x000fe40008000000 */
[C---:B-1----:R-:W-:Y:S01]  /*bfb0*/  FADD.FTZ R7, R69.reuse, R46 ;  /* 0x0000002e45077221 */ /* 0x042fe20000010000 */
[----:B------:R-:W-:Y:S01]  /*bfc0*/  F2FP.F16.F32.PACK_AB R122, R69, R122 ;  /* 0x0000007a457a723e */ /* 0x000fe200000000ff */
[C---:B--2---:R-:W-:Y:S01]  /*bfd0*/  FADD.FTZ R6, R87.reuse, R6 ;  /* 0x0000000657067221 */ /* 0x044fe20000010000 */
[----:B------:R-:W-:Y:S01]  /*bfe0*/  F2FP.F16.F32.PACK_AB R123, R87, R86 ;  /* 0x00000056577b723e */ /* 0x000fe200000000ff */
[----:B------:R-:W-:Y:S06]  /*bff0*/  @P2 BRA `(.L_x_1231) ;  /* 0x0000000000542947 */ /* 0x000fec0003800000 */
[C---:B------:R-:W-:Y:S01]  /*c000*/  ISETP.GT.AND P2, PT, R21.reuse, RZ, PT ;  /* 0x000000ff1500720c */ /* 0x040fe20003f44270 */
[----:B------:R-:W-:Y:S01]  /*c010*/  BSSY B0, `(.L_x_1232) ;  /* 0x0000010000007945 */ /* 0x000fe20003800000 */
[----:B------:R-:W-:-:S11]  /*c020*/  VIADD R20, R21, 0xffffffff ;  /* 0xffffffff15147836 */ /* 0x000fd60000000000 */
[----:B------:R-:W-:Y:S05]  /*c030*/  @P2 BRA `(.L_x_1233) ;  /* 0x0000000000202947 */ /* 0x000fea0003800000 */
[----:B------:R-:W-:Y:S01]  /*c040*/  UISETP.NE.AND UP1, UPT, UR5, 0x1, UPT ;  /* 0x000000010500788c */ /* 0x000fe2000bf25270 */
[----:B------:R-:W-:-:S05]  /*c050*/  IMAD.MOV R20, RZ, RZ, -R21 ;  /* 0x000000ffff147224 */ /* 0x000fca00078e0a15 */
[----:B------:R-:W-:-:S05]  /*c060*/  PLOP3.LUT P2, PT, PT, PT, UP1, 0x80, 0x0 ;  /* 0x000000000000781c */ /* 0x000fca0003f4f018 */
[----:B------:R-:W-:-:S08]  /*c070*/  @UP1 ULDC.64 UR6, c[0x0][0x9e8] ;  /* 0x00027a0000061ab9 */ /* 0x000fd00000000a00 */
[----:B------:R-:W-:-:S05]  /*c080*/  @P2 IMAD.HI.U32 R21, R20, UR6, RZ ;  /* 0x0000000614152c27 */ /* 0x000fca000f8e00ff */
[----:B------:R-:W-:-:S04]  /*c090*/  @P2 SHF.R.U32.HI R20, RZ, UR7, R21 ;  /* 0x00000007ff142c19 */ /* 0x000fc80008011615 */
[----:B------:R-:W-:Y:S01]  /*c0a0*/  LOP3.LUT R20, RZ, R20, RZ, 0x33, !PT ;  /* 0x00000014ff147212 */ /* 0x000fe200078e33ff */
[----:B------:R-:W-:Y:S06]  /*c0b0*/  BRA `(.L_x_1234) ;  /* 0x0000000000147947 */ /* 0x000fec0003800000 */
.L_x_1233:
[----:B------:R-:W-:-:S06]  /*c0c0*/  UISETP.NE.AND UP1, UPT, UR5, 0x1, UPT ;  /* 0x000000010500788c */ /* 0x000fcc000bf25270 */
[----:B------:R-:W-:-:S05]  /*c0d0*/  PLOP3.LUT P2, PT, PT, PT, UP1, 0x80, 0x0 ;  /* 0x000000000000781c */ /* 0x000fca0003f4f018 */
[----:B------:R-:W-:-:S08]  /*c0e0*/  @UP1 ULDC.64 UR6, c[0x0][0x9e8] ;  /* 0x00027a0000061ab9 */ /* 0x000fd00000000a00 */
[----:B------:R-:W-:-:S05]  /*c0f0*/  @P2 IMAD.HI.U32 R21, R20, UR6, RZ ;  /* 0x0000000614152c27 */ /* 0x000fca000f8e00ff */
[----:B------:R-:W-:-:S07]  /*c100*/  @P2 SHF.R.U32.HI R20, RZ, UR7, R21 ;  /* 0x00000007ff142c19 */ /* 0x000fce0008011615 */
.L_x_1234:
[----:B------:R-:W-:Y:S05]  /*c110*/  BSYNC B0 ;  /* 0x0000000000007941 */ /* 0x000fea0003800000 */
.L_x_1232:
[----:B------:R-:W-:-:S04]  /*c120*/  IMAD.U32 R21, RZ, RZ, UR5 ;  /* 0x00000005ff157e24 */ /* 0x000fc8000f8e00ff */
[----:B------:R-:W-:-:S05]  /*c130*/  IMAD R20, R20, UR5, R21 ;  /* 0x0000000514147c24 */ /* 0x000fca000f8e0215 */
[----:B------:R-:W-:-:S07]  /*c140*/  VIMNMX R13, R13, R20, PT ;  /* 0x000000140d0d7248 */ /* 0x000fce0003fe0100 */
.L_x_1231:
[----:B------:R-:W2:Y:S01]  /*c150*/  LDL R21, [R1+0x24] ;  /* 0x0000240001157983 */ /* 0x000ea20000100800 */
[----:B------:R-:W-:Y:S01]  /*c160*/  SHF.R.S32.HI R20, RZ, 0x1f, R13 ;  /* 0x0000001fff147819 */ /* 0x000fe2000001140d */
[----:B------:R-:W-:Y:S01]  /*c170*/  ULDC UR24, c[0x0][0x9e4] ;  /* 0x0002790000187ab9 */ /* 0x000fe20000000800 */
[----:B------:R-:W-:Y:S01]  /*c180*/  ULDC UR4, c[0x0][0x9e4] ;  /* 0x0002790000047ab9 */ /* 0x000fe20000000800 */
[----:B------:R-:W-:Y:S01]  /*c190*/  ULDC UR25, c[0x0][0x9dc] ;  /* 0x0002770000197ab9 */ /* 0x000fe20000000800 */
[----:B------:R-:W-:Y:S01]  /*c1a0*/  LEA.HI R20, R20, R13, RZ, 0x7 ;  /* 0x0000000d14147211 */ /* 0x000fe200078f38ff */
[----:B------:R-:W-:Y:S01]  /*c1b0*/  ULDC UR27, c[0x0][0x9dc] ;  /* 0x00027700001b7ab9 */ /* 0x000fe20000000800 */
[----:B------:R-:W-:Y:S01]  /*c1c0*/  ULDC UR5, c[0x0][0x988] ;  /* 0x0002620000057ab9 */ /* 0x000fe20000000800 */
[----:B------:R-:W-:Y:S01]  /*c1d0*/  ULDC UR7, c[0x0][0x988] ;  /* 0x0002620000077ab9 */ /* 0x000fe20000000800 */
[----:B------:R-:W-:Y:S01]  /*c1e0*/  SHF.R.S32.HI R20, RZ, 0x7, R20 ;  /* 0x00000007ff147819 */ /* 0x000fe20000011414 */
[----:B------:R-:W-:Y:S01]  /*c1f0*/  ULDC UR6, c[0x0][0x988] ;  /* 0x0002620000067ab9 */ /* 0x000fe20000000800 */
[----:B------:R-:W-:Y:S01]  /*c200*/  ULDC UR28, c[0x0][0x9e0] ;  /* 0x00027800001c7ab9 */ /* 0x000fe20000000800 */
[----:B------:R-:W-:Y:S01]  /*c210*/  ULDC UR26, c[0x0][0x9e0] ;  /* 0x00027800001a7ab9 */ /* 0x000fe20000000800 */
        /* <DEDUP_REMOVED lines=16> */
[----:B--2---:R-:W-:-:S04]  /*c320*/  VIMNMX R21, R21, R20, !PT ;  /* 0x0000001415157248 */ /* 0x004fc80007fe0100 */
[----:B------:R-:W-:Y:S01]  /*c330*/  ISETP.GE.AND P2, PT, R4, R21, PT ;  /* 0x000000150400720c */ /* 0x000fe20003f46270 */
[----:B------:R0:W-:-:S12]  /*c340*/  STL [R1+0x18], R21 ;  /* 0x0000181501007387 */ /* 0x0001d80000100800 */
[----:B0-----:R-:W-:Y:S05]  /*c350*/  @!P2 BRA `(.L_x_1235) ;  /* 0x0000002c00f8a947 */ /* 0x001fea0003800000 */
[----:B------:R-:W-:Y:S02]  /*c360*/  IMAD.IADD R23, R5, 0x1, R24 ;  /* 0x0000000105177824 */ /* 0x000fe400078e0218 */
[----:B------:R-:W-:Y:S02]  /*c370*/  IMAD.MOV.U32 R119, RZ, RZ, RZ ;  /* 0x000000ffff777224 */ /* 0x000fe400078e00ff */
[----:B------:R-:W-:Y:S01]  /*c380*/  VIADD R152, R23, 0x8 ;  /* 0x0000000817987836 */ /* 0x000fe20000000000 */
[----:B------:R-:W-:-:S04]  /*c390*/  LOP3.LUT R13, RZ, R23, RZ, 0x33, !PT ;  /* 0x00000017ff0d7212 */ /* 0x000fc800078e33ff */
[----:B------:R-:W-:-:S05]  /*c3a0*/  LOP3.LUT R12, RZ, R152, RZ, 0x33, !PT ;  /* 0x00000098ff0c7212 */ /* 0x000fca00078e33ff */
[----:B------:R0:W-:Y:S04]  /*c3b0*/  STL [R1], R12 ;  /* 0x0000000c01007387 */ /* 0x0001e80000100800 */
[----:B------:R0:W-:Y:S02]  /*c3c0*/  STL [R1+0x8], R13 ;  /* 0x0000080d01007387 */ /* 0x0001e40000100800 */
.L_x_1253:
[----:B0-----:R-:W2:Y:S01]  /*c3d0*/  LDL R12, [R1+0xc] ;  /* 0x00000c00010c7983 */ /* 0x001ea20000100800 */
        /* <DEDUP_REMOVED lines=10> */
.L_x_1237:
[----:B------:R-:W-:Y:S01]  /*c480*/  IMAD R13, R153, 0x8, R2 ;  /* 0x00000008990d7824 */ /* 0x000fe200078e0202 */
[----:B------:R-:W-:-:S04]  /*c490*/  SHF.L.U32 R12, R154, 0x1f, RZ ;  /* 0x0000001f9a0c7819 */ /* 0x000fc800000006ff */
[----:B------:R0:W1:Y:S01]  /*c4a0*/  SYNCS.PHASECHK.TRANS64.TRYWAIT P3, [R13+URZ+0x16830], R12 ;  /* 0x0168300c0d0075a7 */ /* 0x000062000806017f */
[----:B------:R-:W-:Y:S05]  /*c4b0*/  @!P0 BRA `(.L_x_1238) ;  /* 0x0000000000048947 */ /* 0x000fea0003800000 */
[----:B------:R-:W-:Y:S01]  /*c4c0*/  BPT.TRAP 0x1 ;  /* 0x000000040000795c */ /* 0x000fe20000300000 */
.L_x_1238:
[----:B------:R-:W-:Y:S04]  /*c4d0*/  BSSY B0, `(.L_x_1236) ;  /* 0x0000004000007945 */ /* 0x000fe80003800000 */
[----:B-1----:R-:W-:Y:S05]  /*c4e0*/  @P3 BRA `(.L_x_1239) ;  /* 0x0000000000083947 */ /* 0x002fea0003800000 */
[----:B------:R-:W1:Y:S02]  /*c4f0*/  SYNCS.PHASECHK.TRANS64.TRYWAIT P3, [R13+URZ+0x16830], R12 ;  /* 0x0168300c0d0075a7 */ /* 0x000e64000806017f */
[----:B-1----:R-:W-:Y:S05]  /*c500*/  @!P3 BRA `(.L_x_1240) ;  /* 0x000001040024b947 */ /* 0x002fea0003800000 */
.L_x_1239:
[----:B------:R-:W-:Y:S05]  /*c510*/  BSYNC B0 ;  /* 0x0000000000007941 */ /* 0x000fea0003800000 */
.L_x_1236:
[----:B01----:R-:W2:Y:S01]  /*c520*/  LDL R13, [R1+0x14] ;  /* 0x00001400010d7983 */ /* 0x003ea20000100800 */
[----:B------:R-:W0:Y:S01]  /*c530*/  S2R R12, SR_TID.X ;  /* 0x00000000000c7919 */ /* 0x000e220000002100 */
[----:B------:R-:W-:Y:S05]  /*c540*/  WARPSYNC.ALL ;  /* 0x0000000000007948 */ /* 0x000fea0003800000 */
[----:B------:R-:W-:Y:S01]  /*c550*/  IMAD.MOV.U32 R25, RZ, RZ, 0x40000040 ;  /* 0x40000040ff197424 */ /* 0x000fe200078e00ff */
[----:B0-----:R-:W-:Y:S02]  /*c560*/  SHF.R.U32.HI R12, RZ, 0x7, R12 ;  /* 0x00000007ff0c7819 */ /* 0x001fe4000001160c */
[----:B------:R-:W-:-:S02]  /*c570*/  R2UR UR8, R8 ;  /* 0x00000000080872ca */ /* 0x000fc400000e0000 */
[----:B------:R-:W-:Y:S02]  /*c580*/  R2UR UR9, R9 ;  /* 0x00000000090972ca */ /* 0x000fe400000e0000 */
[C---:B------:R-:W-:Y:S02]  /*c590*/  R2UR UR11, R25.reuse ;  /* 0x00000000190b72ca */ /* 0x040fe400000e0000 */
[----:B------:R-:W-:Y:S01]  /*c5a0*/  R2UR UR23, R25 ;  /* 0x00000000191772ca */ /* 0x000fe200000e0000 */
[----:B------:R-:W-:Y:S01]  /*c5b0*/  IMAD.MOV.U32 R21, RZ, RZ, 0x40000040 ;  /* 0x40000040ff157424 */ /* 0x000fe200078e00ff */
[----:B------:R-:W-:Y:S02]  /*c5c0*/  R2UR UR12, R156 ;  /* 0x000000009c0c72ca */ /* 0x000fe400000e0000 */
[----:B------:R-:W-:Y:S02]  /*c5d0*/  R2UR UR13, R157 ;  /* 0x000000009d0d72ca */ /* 0x000fe400000e0000 */
[----:B------:R-:W-:Y:S01]  /*c5e0*/  R2UR UR15, R21 ;  /* 0x00000000150f72ca */ /* 0x000fe200000e0000 */
[----:B--2---:R-:W-:-:S02]  /*c5f0*/  IMAD R24, R153, 0x400, R13 ;  /* 0x0000040099187824 */ /* 0x004fc400078e020d */
[----:B------:R-:W-:-:S05]  /*c600*/  VIADD R13, R12, 0x8 ;  /* 0x000000080c0d7836 */ /* 0x000fca0000000000 */
[----:B------:R0:W-:Y:S01]  /*c610*/  BAR.SYNC.DEFER_BLOCKING R13, 0x100 ;  /* 0x0004000d0000751d */ /* 0x0001e20000010000 */
[C---:B------:R-:W-:Y:S01]  /*c620*/  R2UR UR10, R24.reuse ;  /* 0x00000000180a72ca */ /* 0x040fe200000e0000 */
[C---:B------:R-:W-:Y:S02]  /*c630*/  VIADD R20, R24.reuse, 0x2 ;  /* 0x0000000218147836 */ /* 0x040fe40000000000 */
[C---:B------:R-:W-:Y:S02]  /*c640*/  VIADD R12, R24.reuse, 0x4 ;  /* 0x00000004180c7836 */ /* 0x040fe40000000000 */
[----:B------:R-:W-:-:S05]  /*c650*/  VIADD R24, R24, 0x6 ;  /* 0x0000000618187836 */ /* 0x000fca0000000000 */
[----:B------:R-:W-:Y:S02]  /*c660*/  R2UR UR22, R24 ;  /* 0x00000000181672ca */ /* 0x000fe400000e0000 */
[----:B------:R-:W-:-:S06]  /*c670*/  WARPGROUP.ARRIVE ;  /* 0x00000000000079c5 */ /* 0x000fcc0000000000 */
[----:B------:R-:W-:Y:S01]  /*c680*/  HGMMA.64x128x16.F32 R24, gdesc[UR8], RZ, !UPT, gsb0 ;  /* 0x01e00000081879f0 */ /* 0x000fe2000c0008ff */
[----:B------:R-:W-:Y:S01]  /*c690*/  R2UR UR14, R20 ;  /* 0x00000000140e72ca */ /* 0x000fe200000e0000 */
[----:B0-----:R-:W-:Y:S01]  /*c6a0*/  IMAD.MOV.U32 R13, RZ, RZ, 0x40000040 ;  /* 0x40000040ff0d7424 */ /* 0x001fe200078e00ff */
[----:B------:R-:W-:Y:S02]  /*c6b0*/  R2UR UR18, R12 ;  /* 0x000000000c1272ca */ /* 0x000fe400000e0000 */
[----:B------:R-:W-:Y:S02]  /*c6c0*/  R2UR UR16, R14 ;  /* 0x000000000e1072ca */ /* 0x000fe400000e0000 */
[----:B------:R-:W-:Y:S02]  /*c6d0*/  R2UR UR19, R13 ;  /* 0x000000000d1372ca */ /* 0x000fe400000e0000 */
[----:B------:R-:W-:Y:S01]  /*c6e0*/  R2UR UR17, R15 ;  /* 0x000000000f1172ca */ /* 0x000fe200000e0000 */
[----:B------:R-:W-:-:S02]  /*c6f0*/  WARPGROUP.DEPBAR.LE gsb0, 0x0 ;  /* 0x00008000000079c5 */ /* 0x000fc40000010000 */
[----:B------:R-:W-:-:S06]  /*c700*/  WARPGROUP.ARRIVE ;  /* 0x00000000000079c5 */ /* 0x000fcc0000000000 */
[----:B------:R-:W-:Y:S01]  /*c710*/  HGMMA.64x128x16.F32 R24, gdesc[UR12], R24, gsb0 ;  /* 0x01e000000c1879f0 */ /* 0x000fe20008000818 */
[----:B------:R-:W-:Y:S02]  /*c720*/  R2UR UR20, R10 ;  /* 0x000000000a1472ca */ /* 0x000fe400000e0000 */
[----:B------:R-:W-:Y:S01]  /*c730*/  R2UR UR21, R11 ;  /* 0x000000000b1572ca */ /* 0x000fe200000e0000 */
[----:B------:R-:W-:Y:S02]  /*c740*/  WARPGROUP.DEPBAR.LE gsb0, 0x0 ;  /* 0x00008000000079c5 */ /* 0x000fe40000010000 */
[----:B------:R-:W-:-:S06]  /*c750*/  WARPGROUP.ARRIVE ;  /* 0x00000000000079c5 */ /* 0x000fcc0000000000 */
[----:B------:R-:W-:Y:S03]  /*c760*/  HGMMA.64x128x16.F32 R24, gdesc[UR16], R24, gsb0 ;  /* 0x01e00000101879f0 */ /* 0x000fe60008000818 */
[----:B------:R-:W-:Y:S02]  /*c770*/  WARPGROUP.DEPBAR.LE gsb0, 0x0 ;  /* 0x00008000000079c5 */ /* 0x000fe40000010000 */
[----:B------:R-:W-:-:S07]  /*c780*/  WARPGROUP.ARRIVE ;  /* 0x00000000000079c5 */ /* 0x000fce0000000000 */
[----:B------:R-:W-:Y:S03]  /*c790*/  HGMMA.64x128x16.F32 R24, gdesc[UR20], R24, gsb0 ;  /* 0x01e00000141879f0 */ /* 0x000fe60008000818 */
[----:B------:R-:W-:Y:S02]  /*c7a0*/  WARPGROUP.DEPBAR.LE gsb0, 0x0 ;  /* 0x00008000000079c5 */ /* 0x000fe40000010000 */
[----:B------:R-:W-:Y:S05]  /*c7b0*/  @P2 BRA `(.L_x_1241) ;  /* 0x0000000000282947 */ /* 0x000fea0003800000 */
[----:B------:R-:W-:Y:S05]  /*c7c0*/  @!P0 BRA `(.L_x_1242) ;  /* 0x0000000000048947 */ /* 0x000fea0003800000 */
[----:B------:R-:W-:Y:S01]  /*c7d0*/  BPT.TRAP 0x1 ;  /* 0x000000040000795c */ /* 0x000fe20000300000 */
.L_x_1242:
[----:B------:R-:W-:Y:S01]  /*c7e0*/  SHF.L.U32 R12, R19, 0x1f, RZ ;  /* 0x0000001f130c7819 */ /* 0x000fe200000006ff */
[----:B------:R-:W-:-:S04]  /*c7f0*/  IMAD R13, R16, 0x8, R2 ;  /* 0x00000008100d7824 */ /* 0x000fc800078e0202 */
[----:B------:R0:W1:Y:S01]  /*c800*/  SYNCS.PHASECHK.TRANS64.TRYWAIT P2, [R13+URZ+0x16850], R12 ;  /* 0x0168500c0d0075a7 */ /* 0x000062000804017f */
[----:B------:R-:W-:Y:S05]  /*c810*/  @!P0 BRA `(.L_x_1243) ;  /* 0x0000000000048947 */ /* 0x000fea0003800000 */
[----:B------:R-:W-:Y:S01]  /*c820*/  BPT.TRAP 0x1 ;  /* 0x000000040000795c */ /* 0x000fe20000300000 */
.L_x_1243:
[----:B-1----:R-:W-:Y:S05]  /*c830*/  @P2 BRA `(.L_x_1241) ;  /* 0x0000000000082947 */ /* 0x002fea0003800000 */
[----:B------:R-:W1:Y:S02]  /*c840*/  SYNCS.PHASECHK.TRANS64.TRYWAIT P2, [R13+URZ+0x16850], R12 ;  /* 0x0168500c0d0075a7 */ /* 0x000e64000804017f */
[----:B-1----:R-:W-:Y:S05]  /*c850*/  @!P2 BRA `(.L_x_1244) ;  /* 0x000001000064a947 */ /* 0x002fea0003800000 */
.L_x_1241:
[----:B01----:R-:W-:Y:S01]  /*c860*/  VIADD R12, R2, 0x400 ;  /* 0x00000400020c7836 */ /* 0x003fe20000000000 */
[----:B------:R-:W-:Y:S05]  /*c870*/  WARPSYNC.ALL ;  /* 0x0000000000007948 */ /* 0x000fea0003800000 */
[----:B------:R-:W-:Y:S01]  /*c880*/  SHF.R.U32.HI R12, RZ, 0x4, R12 ;  /* 0x00000004ff0c7819 */ /* 0x000fe2000001160c */
[----:B------:R-:W-:Y:S01]  /*c890*/  IMAD.MOV.U32 R13, RZ, RZ, 0x40000040 ;  /* 0x40000040ff0d7424 */ /* 0x000fe200078e00ff */
[----:B------:R-:W-:Y:S02]  /*c8a0*/  WARPGROUP.ARRIVE ;  /* 0x00000000000079c5 */ /* 0x000fe40000000000 */
[----:B------:R-:W-:-:S02]  /*c8b0*/  LOP3.LUT R12, R12, 0x3fff, RZ, 0xc0, !PT ;  /* 0x00003fff0c0c7812 */ /* 0x000fc400078ec0ff */
[----:B------:R-:W-:-:S03]  /*c8c0*/  R2UR UR11, R13 ;  /* 0x000000000d0b72ca */ /* 0x000fc600000e0000 */
[----:B------:R-:W-:-:S05]  /*c8d0*/  IMAD R12, R16, 0x400, R12 ;  /* 0x00000400100c7824 */ /* 0x000fca00078e020c */
[----:B------:R-:W-:-:S13]  /*c8e0*/  R2UR UR10, R12 ;  /* 0x000000000c0a72ca */ /* 0x000fda00000e0000 */
[----:B------:R-:W-:Y:S01]  /*c8f0*/  HGMMA.64x64x16.F32 R88, R148, gdesc[UR8].tnspB, R88, gsb0 ;  /* 0x40e0000894587df0 */ /* 0x000fe20008000858 */
[----:B------:R-:W-:Y:S02]  /*c900*/  VIADD R20, R12, 0x80 ;  /* 0x000000800c147836 */ /* 0x000fe40000000000 */
[----:B------:R-:W-:-:S03]  /*c910*/  IMAD.MOV.U32 R21, RZ, RZ, 0x40000040 ;  /* 0x40000040ff157424 */ /* 0x000fc600078e00ff */
[----:B------:R-:W-:Y:S02]  /*c920*/  R2UR UR10, R20 ;  /* 0x00000000140a72ca */ /* 0x000fe400000e0000 */
[----:B------:R-:W-:Y:S01]  /*c930*/  R2UR UR11, R21 ;  /* 0x00000000150b72ca */ /* 0x000fe200000e0000 */
[----:B------:R-:W-:Y:S02]  /*c940*/  VIADD R20, R12, 0x100 ;  /* 0x000001000c147836 */ /* 0x000fe40000000000 */
[----:B------:R-:W-:Y:S01]  /*c950*/  IMAD.MOV.U32 R21, RZ, RZ, 0x40000040 ;  /* 0x40000040ff157424 */ /* 0x000fe200078e00ff */
[----:B------:R-:W-:Y:S02]  /*c960*/  WARPGROUP.DEPBAR.LE gsb0, 0x0 ;  /* 0x00008000000079c5 */ /* 0x000fe40000010000 */
[----:B------:R-:W-:Y:S01]  /*c970*/  WARPGROUP.ARRIVE ;  /* 0x00000000000079c5 */ /* 0x000fe20000000000 */
[----:B------:R-:W2:Y:S04]  /*c980*/  LDL R150, [R1+0x1c] ;  /* 0x00001c0001967983 */ /* 0x000ea80000100800 */
[----:B------:R-:W3:Y:S02]  /*c990*/  LDL R151, [R1+0x20] ;  /* 0x0000200001977983 */ /* 0x000ee40000100800 */
[----:B------:R-:W-:Y:S01]  /*c9a0*/  HGMMA.64x64x16.F32 R88, R144, gdesc[UR8].tnspB, R88, gsb0 ;  /* 0x40e0000890587df0 */ /* 0x000fe20008000858 */
[----:B------:R-:W-:Y:S01]  /*c9b0*/  R2UR UR10, R20 ;  /* 0x00000000140a72ca */ /* 0x000fe200000e0000 */
[----:B------:R-:W-:Y:S01]  /*c9c0*/  VIADD R20, R12, 0x180 ;  /* 0x000001800c147836 */ /* 0x000fe20000000000 */
[----:B------:R-:W-:Y:S01]  /*c9d0*/  R2UR UR11, R21 ;  /* 0x00000000150b72ca */ /* 0x000fe200000e0000 */
[----:B------:R-:W-:Y:S01]  /*c9e0*/  IMAD.MOV.U32 R21, RZ, RZ, 0x40000040 ;  /* 0x40000040ff157424 */ /* 0x000fe200078e00ff */
[----:B------:R-:W0:Y:S01]  /*c9f0*/  S2R R148, SR_TID.X ;  /* 0x0000000000947919 */ /* 0x000e220000002100 */
[----:B------:R-:W-:-:S02]  /*ca00*/  IMAD.MOV.U32 R13, RZ, RZ, 0x40000040 ;  /* 0x40000040ff0d7424 */ /* 0x000fc400078e00ff */
[----:B------:R-:W-:-:S04]  /*ca10*/  @!P1 IMAD R19, R153, 0x8, R2 ;  /* 0x0000000899139824 */ /* 0x000fc800078e0202 */
[----:B------:R-:W-:-:S05]  /*ca20*/  @!P1 VIADD R19, R19, 0x16840 ;  /* 0x0001684013139836 */ /* 0x000fca0000000000 */
[----:B------:R-:W-:Y:S02]  /*ca30*/  @!P1 PRMT R19, RZ, 0x654, R19 ;  /* 0x00000654ff139816 */ /* 0x000fe40000000013 */
[----:B0-----:R-:W-:Y:S02]  /*ca40*/  SHF.R.U32.HI R149, RZ, 0x7, R148 ;  /* 0x00000007ff957819 */ /* 0x001fe40000011694 */
[----:B------:R-:W-:Y:S01]  /*ca50*/  ISETP.GE.U32.AND P2, PT, R148, 0x180, PT ;  /* 0x000001809400780c */ /* 0x000fe20003f46070 */
[----:B------:R-:W-:Y:S02]  /*ca60*/  WARPGROUP.DEPBAR.LE gsb0, 0x0 ;  /* 0x00008000000079c5 */ /* 0x000fe40000010000 */
[----:B------:R-:W-:-:S06]  /*ca70*/  WARPGROUP.ARRIVE ;  /* 0x00000000000079c5 */ /* 0x000fcc0000000000 */
[----:B------:R-:W-:Y:S01]  /*ca80*/  HGMMA.64x64x16.F32 R88, R140, gdesc[UR8].tnspB, R88, gsb0 ;  /* 0x40e000088c587df0 */ /* 0x000fe20008000858 */
[----:B------:R-:W-:Y:S01]  /*ca90*/  R2UR UR10, R20 ;  /* 0x00000000140a72ca */ /* 0x000fe200000e0000 */
[----:B------:R-:W-:Y:S01]  /*caa0*/  VIADD R20, R12, 0x200 ;  /* 0x000002000c147836 */ /* 0x000fe20000000000 */
[----:B------:R-:W-:Y:S01]  /*cab0*/  R2UR UR11, R21 ;  /* 0x00000000150b72ca */ /* 0x000fe200000e0000 */
[----:B------:R-:W-:Y:S01]  /*cac0*/  IMAD.MOV.U32 R21, RZ, RZ, 0x40000040 ;  /* 0x40000040ff157424 */ /* 0x000fe200078e00ff */
[----:B------:R-:W-:Y:S02]  /*cad0*/  WARPGROUP.DEPBAR.LE gsb0, 0x0 ;  /* 0x00008000000079c5 */ /* 0x000fe40000010000 */
[----:B------:R-:W-:-:S09]  /*cae0*/  WARPGROUP.ARRIVE ;  /* 0x00000000000079c5 */ /* 0x000fd20000000000 */
        /* <DEDUP_REMOVED lines=9> */
[C---:B------:R-:W-:Y:S01]  /*cb80*/  VIADD R20, R12.reuse, 0x300 ;  /* 0x000003000c147836 */ /* 0x040fe20000000000 */
[----:B------:R-:W-:Y:S01]  /*cb90*/  R2UR UR11, R21 ;  /* 0x00000000150b72ca */ /* 0x000fe200000e0000 */
[----:B------:R-:W-:Y:S02]  /*cba0*/  IMAD.MOV.U32 R21, RZ, RZ, 0x40000040 ;  /* 0x40000040ff157424 */ /* 0x000fe400078e00ff */
[----:B------:R-:W-:Y:S01]  /*cbb0*/  VIADD R12, R12, 0x380 ;  /* 0x000003800c0c7836 */ /* 0x000fe20000000000 */
[----:B------:R-:W-:Y:S02]  /*cbc0*/  WARPGROUP.DEPBAR.LE gsb0, 0x0 ;  /* 0x00008000000079c5 */ /* 0x000fe40000010000 */
[----:B------:R-:W-:-:S07]  /*cbd0*/  WARPGROUP.ARRIVE ;  /* 0x00000000000079c5 */ /* 0x000fce0000000000 */
[----:B------:R-:W-:Y:S01]  /*cbe0*/  HGMMA.64x64x16.F32 R88, R128, gdesc[UR8].tnspB, R88, gsb0 ;  /* 0x40e0000880587df0 */ /* 0x000fe20008000858 */
[----:B------:R-:W-:Y:S02]  /*cbf0*/  R2UR UR10, R20 ;  /* 0x00000000140a72ca */ /* 0x000fe400000e0000 */
[----:B------:R-:W-:Y:S01]  /*cc00*/  R2UR UR11, R21 ;  /* 0x00000000150b72ca */ /* 0x000fe200000e0000 */
[----:B------:R-:W-:Y:S02]  /*cc10*/  WARPGROUP.DEPBAR.LE gsb0, 0x0 ;  /* 0x00008000000079c5 */ /* 0x000fe40000010000 */
[----:B------:R-:W-:-:S10]  /*cc20*/  WARPGROUP.ARRIVE ;  /* 0x00000000000079c5 */ /* 0x000fd40000000000 */
[----:B------:R-:W-:Y:S01]  /*cc30*/  HGMMA.64x64x16.F32 R88, R124, gdesc[UR8].tnspB, R88, gsb0 ;  /* 0x40e000087c587df0 */ /* 0x000fe20008000858 */
[----:B------:R-:W-:Y:S01]  /*cc40*/  R2UR UR10, R12 ;  /* 0x000000000c0a72ca */ /* 0x000fe200000e0000 */
[----:B------:R-:W-:Y:S01]  /*cc50*/  VIADD R12, R149, 0x9 ;  /* 0x00000009950c7836 */ /* 0x000fe20000000000 */
[----:B------:R-:W-:Y:S01]  /*cc60*/  R2UR UR11, R13 ;  /* 0x000000000d0b72ca */ /* 0x000fe200000e0000 */
[----:B------:R-:W-:-:S03]  /*cc70*/  IMAD.SHL.U32 R13, R4, 0x80, RZ ;  /* 0x00000080040d7824 */ /* 0x000fc600078e00ff */
[----:B------:R-:W-:Y:S02]  /*cc80*/  SEL R20, R12, 0x9, !P2 ;  /* 0x000000090c147807 */ /* 0x000fe40005000000 */
[----:B--2---:R-:W-:Y:S02]  /*cc90*/  IADD3 R12, R150, 0x1, -R13 ;  /* 0x00000001960c7810 */ /* 0x004fe40007ffe80d */
[----:B------:R-:W-:Y:S01]  /*cca0*/  PLOP3.LUT P2, PT, PT, PT, UP0, 0x40, 0x0 ;  /* 0x000000000000781c */ /* 0x000fe20003f4e808 */
[----:B------:R-:W-:Y:S02]  /*ccb0*/  WARPGROUP.DEPBAR.LE gsb0, 0x0 ;  /* 0x00008000000079c5 */ /* 0x000fe40000010000 */
[----:B------:R-:W-:-:S06]  /*ccc0*/  WARPGROUP.ARRIVE ;  /* 0x00000000000079c5 */ /* 0x000fcc0000000000 */
[----:B------:R-:W-:Y:S03]  /*ccd0*/  HGMMA.64x64x16.F32 R88, R120, gdesc[UR8].tnspB, R88, gsb0 ;  /* 0x40e0000878587df0 */ /* 0x000fe60008000858 */
[----:B------:R-:W-:Y:S02]  /*cce0*/  WARPGROUP.DEPBAR.LE gsb0, 0x0 ;  /* 0x00008000000079c5 */ /* 0x000fe40000010000 */
[----:B---3--:R-:W-:Y:S01]  /*ccf0*/  IMAD.IADD R120, R12, 0x1, -R151 ;  /* 0x000000010c787824 */ /* 0x008fe200078e0a97 */
[----:B------:R0:W-:Y:S06]  /*cd00*/  BAR.ARV R20, 0x100 ;  /* 0x000400140000751d */ /* 0x0001ec0000002000 */
[----:B------:R-:W-:Y:S01]  /*cd10*/  IMAD.U32 R12, RZ, RZ, UR25 ;  /* 0x00000019ff0c7e24 */ /* 0x000fe2000f8e00ff */
[----:B------:R1:W-:Y:S01]  /*cd20*/  @!P1 SYNCS.ARRIVE.TRANS64.RED.A1T0 RZ, [R19+URZ], RZ ;  /* 0x000000ff13ff99a7 */ /* 0x0003e2000810043f */
[----:B------:R-:W-:-:S03]  /*cd30*/  IMAD R120, R155, -0x2, R120 ;  /* 0xfffffffe9b787824 */ /* 0x000fc600078e0278 */
[----:B------:R-:W-:Y:S01]  /*cd40*/  LOP3.LUT R121, RZ, R12, RZ, 0x33, !PT ;  /* 0x0000000cff797212 */ /* 0x000fe200078e33ff */
[----:B------:R-:W-:-:S04]  /*cd50*/  VIADD R122, R120, UR28 ;  /* 0x0000001c787a7c36 */ /* 0x000fc80008000000 */
[----:B------:R-:W-:Y:S02]  /*cd60*/  IMAD.IADD R121, R121, 0x1, R120 ;  /* 0x0000000179797824 */ /* 0x000fe400078e0278 */
[C---:B------:R-:W-:Y:S02]  /*cd70*/  IMAD.IADD R120, R5.reuse, 0x1, R122 ;  /* 0x0000000105787824 */ /* 0x040fe400078e027a */
[----:B-1----:R-:W-:Y:S01]  /*cd80*/  IMAD.IADD R19, R5, 0x1, R121 ;  /* 0x0000000105137824 */ /* 0x002fe200078e0279 */
[----:B0-----:R-:W-:Y:S06]  /*cd90*/  @P2 BRA `(.L_x_1245) ;  /* 0x00000000005c2947 */ /* 0x001fec0003800000 */
[----:B------:R-:W-:Y:S01]  /*cda0*/  ISETP.GT.AND P2, PT, R23, -0x1, PT ;  /* 0xffffffff1700780c */ /* 0x000fe20003f44270 */
[----:B------:R-:W-:-:S12]  /*cdb0*/  BSSY B0, `(.L_x_1246) ;  /* 0x0000011000007945 */ /* 0x000fd80003800000 */
[----:B------:R-:W-:Y:S05]  /*cdc0*/  @P2 BRA `(.L_x_1247) ;  /* 0x0000000000242947 */ /* 0x000fea0003800000 */
[----:B------:R-:W2:Y:S01]  /*cdd0*/  LDL R151, [R1+0x8] ;  /* 0x0000080001977983 */ /* 0x000ea20000100800 */
[----:B------:R-:W-:-:S05]  /*cde0*/  IMAD.U32 R123, RZ, RZ, UR24 ;  /* 0x00000018ff7b7e24 */ /* 0x000fca000f8e00ff */
[----:B------:R-:W-:-:S13]  /*cdf0*/  ISETP.NE.AND P2, PT, R123, 0x1, PT ;  /* 0x000000017b00780c */ /* 0x000fda0003f45270 */
[----:B------:R-:W2:Y:S02]  /*ce00*/  @P2 LDC.64 R20, c[0x0][0x9e8] ;  /* 0x00027a00ff142b82 */ /* 0x000ea40000000a00 */
[----:B--2---:R-:W-:-:S04]  /*ce10*/  @P2 IMAD.HI.U32 R124, R151, R20, RZ ;  /* 0x00000014977c2227 */ /* 0x004fc800078e00ff */
[----:B------:R-:W-:Y:S01]  /*ce20*/  IMAD.MOV.U32 R20, RZ, RZ, R151 ;  /* 0x000000ffff147224 */ /* 0x000fe200078e0097 */
[----:B------:R-:W-:-:S04]  /*ce30*/  @P2 SHF.R.U32.HI R20, RZ, R21, R124 ;  /* 0x00000015ff142219 */ /* 0x000fc8000001167c */
[----:B------:R-:W-:Y:S01]  /*ce40*/  LOP3.LUT R20, RZ, R20, RZ, 0x33, !PT ;  /* 0x00000014ff147212 */ /* 0x000fe200078e33ff */
[----:B------:R-:W-:Y:S06]  /*ce50*/  BRA `(.L_x_1248) ;  /* 0x0000000000187947 */ /* 0x000fec0003800000 */
.L_x_1247:
[----:B------:R-:W-:-:S05]  /*ce60*/  IMAD.U32 R123, RZ, RZ, UR24 ;  /* 0x00000018ff7b7e24 */ /* 0x000fca000f8e00ff */
[----:B------:R-:W-:-:S13]  /*ce70*/  ISETP.NE.AND P2, PT, R123, 0x1, PT ;  /* 0x000000017b00780c */ /* 0x000fda0003f45270 */
[----:B------:R-:W0:Y:S02]  /*ce80*/  @P2 LDC.64 R20, c[0x0][0x9e8] ;  /* 0x00027a00ff142b82 */ /* 0x000e240000000a00 */
[----:B0-----:R-:W-:-:S04]  /*ce90*/  @P2 IMAD.HI.U32 R124, R23, R20, RZ ;  /* 0x00000014177c2227 */ /* 0x001fc800078e00ff */
[----:B------:R-:W-:Y:S01]  /*cea0*/  IMAD.MOV.U32 R20, RZ, RZ, R23 ;  /* 0x000000ffff147224 */ /* 0x000fe200078e0017 */
[----:B------:R-:W-:-:S07]  /*ceb0*/  @P2 SHF.R.U32.HI R20, RZ, R21, R124 ;  /* 0x00000015ff142219 */ /* 0x000fce000001167c */
.L_x_1248:
[----:B------:R-:W-:Y:S05]  /*cec0*/  BSYNC B0 ;  /* 0x0000000000007941 */ /* 0x000fea0003800000 */
.L_x_1246:
[----:B------:R-:W-:-:S04]  /*ced0*/  IMAD R20, R20, R123, -R13 ;  /* 0x0000007b14147224 */ /* 0x000fc800078e0a0d */
[----:B------:R-:W-:-:S05]  /*cee0*/  IMAD R20, R155, -0x2, R20 ;  /* 0xfffffffe9b147824 */ /* 0x000fca00078e0214 */
[----:B------:R-:W-:Y:S02]  /*cef0*/  VIADDMNMX R120, R20, R123, R120, PT ;  /* 0x0000007b14787246 */ /* 0x000fe40003800178 */
[----:B------:R-:W-:-:S07]  /*cf00*/  VIMNMX R19, R19, R20, !PT ;  /* 0x0000001413137248 */ /* 0x000fce0007fe0100 */
.L_x_1245:
[----:B------:R-:W-:Y:S02]  /*cf10*/  ISETP.GT.AND P2, PT, R4, -0x1, PT ;  /* 0xffffffff0400780c */ /* 0x000fe40003f44270 */
[----:B------:R-:W-:Y:S02]  /*cf20*/  IADD3 R122, R122, 0x8, R5 ;  /* 0x000000087a7a7810 */ /* 0x000fe40007ffe005 */
[C---:B------:R-:W-:Y:S02]  /*cf30*/  ISETP.GT.AND P5, PT, R19.reuse, 0x8, P2 ;  /* 0x000000081300780c */ /* 0x040fe400017a4270 */
[C---:B------:R-:W-:Y:S02]  /*cf40*/  ISETP.GT.AND P4, PT, R19.reuse, RZ, P2 ;  /* 0x000000ff1300720c */ /* 0x040fe40001784270 */
[----:B------:R-:W-:Y:S02]  /*cf50*/  ISETP.LT.OR P5, PT, R120, 0x9, P5 ;  /* 0x000000097800780c */ /* 0x000fe40002fa1670 */
[----:B------:R-:W-:-:S02]  /*cf60*/  ISETP.GT.AND P3, PT, R19, 0x1, P2 ;  /* 0x000000011300780c */ /* 0x000fc40001764270 */
[----:B------:R-:W-:Y:S02]  /*cf70*/  FSEL R28, R28, -INF , !P5 ;  /* 0xff8000001c1c7808 */ /* 0x000fe40006800000 */
[----:B------:R-:W-:Y:S02]  /*cf80*/  ISETP.GT.AND P5, PT, R19, 0x11, P2 ;  /* 0x000000111300780c */ /* 0x000fe400017a4270 */
[C---:B------:R-:W-:Y:S02]  /*cf90*/  ISETP.LT.OR P4, PT, R120.reuse, 0x1, P4 ;  /* 0x000000017800780c */ /* 0x040fe40002781670 */
[C---:B------:R-:W-:Y:S02]  /*cfa0*/  ISETP.LT.OR P3, PT, R120.reuse, 0x2, P3 ;  /* 0x000000027800780c */ /* 0x040fe40001f61670 */
[----:B------:R-:W-:Y:S02]  /*cfb0*/  ISETP.LT.OR P5, PT, R120, 0x12, P5 ;  /* 0x000000127800780c */ /* 0x000fe40002fa1670 */
[----:B------:R-:W-:-:S02]  /*cfc0*/  FSEL R24, R24, -INF , !P4 ;  /* 0xff80000018187808 */ /* 0x000fc40006000000 */
[----:B------:R-:W-:Y:S02]  /*cfd0*/  FSEL R25, R25, -INF , !P3 ;  /* 0xff80000019197808 */ /* 0x000fe40005800000 */
[C---:B------:R-:W-:Y:S02]  /*cfe0*/  ISETP.GT.AND P4, PT, R19.reuse, 0x9, P2 ;  /* 0x000000091300780c */ /* 0x040fe40001784270 */
[----:B------:R-:W-:Y:S02]  /*cff0*/  ISETP.GT.AND P3, PT, R19, 0x10, P2 ;  /* 0x000000101300780c */ /* 0x000fe40001764270 */
[----:B------:R-:W-:Y:S02]  /*d000*/  FSEL R33, R33, -INF , !P5 ;  /* 0xff80000021217808 */ /* 0x000fe40006800000 */
[----:B------:R-:W-:Y:S02]  /*d010*/  ISETP.GT.AND P5, PT, R19, 0x20, P2 ;  /* 0x000000201300780c */ /* 0x000fe400017a4270 */
[----:B------:R-:W-:-:S02]  /*d020*/  ISETP.LT.OR P4, PT, R120, 0xa, P4 ;  /* 0x0000000a7800780c */ /* 0x000fc40002781670 */
[C---:B------:R-:W-:Y:S02]  /*d030*/  ISETP.LT.OR P3, PT, R120.reuse, 0x11, P3 ;  /* 0x000000117800780c */ /* 0x040fe40001f61670 */
[----:B------:R-:W-:Y:S02]  /*d040*/  ISETP.LT.OR P5, PT, R120, 0x21, P5 ;  /* 0x000000217800780c */ /* 0x000fe40002fa1670 */
[----:B------:R-:W-:Y:S02]  /*d050*/  FSEL R29, R29, -INF , !P4 ;  /* 0xff8000001d1d7808 */ /* 0x000fe40006000000 */
[----:B------:R-:W-:Y:S02]  /*d060*/  FSEL R32, R32, -INF , !P3 ;  /* 0xff80000020207808 */ /* 0x000fe40005800000 */
[C---:B------:R-:W-:Y:S02]  /*d070*/  ISETP.GT.AND P4, PT, R19.reuse, 0x18, P2 ;  /* 0x000000181300780c */ /* 0x040fe40001784270 */
        /* <DEDUP_REMOVED lines=65> */
[----:B------:R-:W-:Y:S02]  /*d490*/  PLOP3.LUT P5, PT, PT, PT, UP0, 0x40, 0x0 ;  /* 0x000000000000781c */ /* 0x000fe40003fae808 */
[----:B------:R-:W-:-:S02]  /*d4a0*/  ISETP.LT.OR P4, PT, R120, 0x6a, P4 ;  /* 0x0000006a7800780c */ /* 0x000fc40002781670 */
[----:B------:R-:W-:Y:S02]  /*d4b0*/  ISETP.LT.OR P3, PT, R120, 0x71, P3 ;  /* 0x000000717800780c */ /* 0x000fe40001f61670 */
[----:B------:R-:W-:Y:S02]  /*d4c0*/  FSEL R77, R77, -INF , !P4 ;  /* 0xff8000004d4d7808 */ /* 0x000fe40006000000 */
[----:B------:R-:W-:Y:S02]  /*d4d0*/  FSEL R80, R80, -INF , !P3 ;  /* 0xff80000050507808 */ /* 0x000fe40005800000 */
[C---:B------:R-:W-:Y:S02]  /*d4e0*/  ISETP.GT.AND P4, PT, R19.reuse, 0x78, P2 ;  /* 0x000000781300780c */ /* 0x040fe40001784270 */
[----:B------:R-:W-:Y:S02]  /*d4f0*/  ISETP.GT.AND P3, PT, R19, 0x79, P2 ;  /* 0x000000791300780c */ /* 0x000fe40001764270 */
[----:B------:R-:W-:-:S02]  /*d500*/  ISETP.LT.OR P4, PT, R120, 0x79, P4 ;  /* 0x000000797800780c */ /* 0x000fc40002781670 */
[----:B------:R-:W-:Y:S02]  /*d510*/  ISETP.LT.OR P3, PT, R120, 0x7a, P3 ;  /* 0x0000007a7800780c */ /* 0x000fe40001f61670 */
[----:B------:R-:W-:Y:S02]  /*d520*/  IADD3 R121, R121, 0x8, R5 ;  /* 0x0000000879797810 */ /* 0x000fe40007ffe005 */
[----:B------:R-:W-:Y:S02]  /*d530*/  FSEL R84, R84, -INF , !P4 ;  /* 0xff80000054547808 */ /* 0x000fe40006000000 */
[----:B------:R-:W-:Y:S01]  /*d540*/  FSEL R85, R85, -INF , !P3 ;  /* 0xff80000055557808 */ /* 0x000fe20005800000 */
[----:B------:R-:W-:Y:S06]  /*d550*/  @P5 BRA `(.L_x_1249) ;  /* 0x00000000005c5947 */ /* 0x000fec0003800000 */
[----:B------:R-:W-:Y:S01]  /*d560*/  ISETP.GT.AND P3, PT, R152, -0x1, PT ;  /* 0xffffffff9800780c */ /* 0x000fe20003f64270 */
[----:B------:R-:W-:-:S12]  /*d570*/  BSSY B0, `(.L_x_1250) ;  /* 0x0000011000007945 */ /* 0x000fd80003800000 */
[----:B------:R-:W-:Y:S05]  /*d580*/  @P3 BRA `(.L_x_1251) ;  /* 0x0000000000243947 */ /* 0x000fea0003800000 */
[----:B------:R-:W2:Y:S01]  /*d590*/  LDL R123, [R1] ;  /* 0x00000000017b7983 */ /* 0x000ea20000100800 */
        /* <DEDUP_REMOVED lines=8> */
.L_x_1251:
[----:B------:R-:W-:-:S05]  /*d620*/  IMAD.U32 R19, RZ, RZ, UR24 ;  /* 0x00000018ff137e24 */ /* 0x000fca000f8e00ff */
[----:B------:R-:W-:-:S13]  /*d630*/  ISETP.NE.AND P3, PT, R19, 0x1, PT ;  /* 0x000000011300780c */ /* 0x000fda0003f65270 */
[----:B------:R-:W0:Y:S02]  /*d640*/  @P3 LDC.64 R20, c[0x0][0x9e8] ;  /* 0x00027a00ff143b82 */ /* 0x000e240000000a00 */
[----:B0-----:R-:W-:-:S04]  /*d650*/  @P3 IMAD.HI.U32 R120, R152, R20, RZ ;  /* 0x0000001498783227 */ /* 0x001fc800078e00ff */
[----:B------:R-:W-:Y:S01]  /*d660*/  IMAD.MOV.U32 R20, RZ, RZ, R152 ;  /* 0x000000ffff147224 */ /* 0x000fe200078e0098 */
[----:B------:R-:W-:-:S07]  /*d670*/  @P3 SHF.R.U32.HI R20, RZ, R21, R120 ;  /* 0x00000015ff143219 */ /* 0x000fce0000011678 */
.L_x_1252:
[----:B------:R-:W-:Y:S05]  /*d680*/  BSYNC B0 ;  /* 0x0000000000007941 */ /* 0x000fea0003800000 */
.L_x_1250:
[----:B------:R-:W-:-:S04]  /*d690*/  IMAD R20, R20, R19, -R13 ;  /* 0x0000001314147224 */ /* 0x000fc800078e0a0d */
[----:B------:R-:W-:-:S05]  /*d6a0*/  IMAD R20, R155, -0x2, R20 ;  /* 0xfffffffe9b147824 */ /* 0x000fca00078e0214 */
[----:B------:R-:W-:Y:S02]  /*d6b0*/  VIADDMNMX R122, R20, R19, R122, PT ;  /* 0x00000013147a7246 */ /* 0x000fe4000380017a */
[----:B------:R-:W-:-:S07]  /*d6c0*/  VIMNMX R121, R121, R20, !PT ;  /* 0x0000001479797248 */ /* 0x000fce0007fe0100 */
.L_x_1249:
        /* <DEDUP_REMOVED lines=20> */
[C---:B------:R-:W-:Y:S02]  /*d810*/  ISETP.GT.AND P4, PT, R121.reuse, 0x29, P2 ;  /* 0x000000297900780c */ /* 0x040fe40001784270 */
        /* <DEDUP_REMOVED lines=45> */
[----:B------:R-:W0:Y:S01]  /*daf0*/  SHFL.BFLY PT, R13, R20, 0x2, 0x1f ;  /* 0x0c401f00140d7f89 */ /* 0x000e2200000e0000 */
[----:B------:R-:W-:-:S02]  /*db00*/  FSEL R50, R50, -INF , !P5 ;  /* 0xff80000032327808 */ /* 0x000fc40006800000 */
[----:B------:R-:W-:Y:S02]  /*db10*/  ISETP.GT.AND P5, PT, R121, 0x39, P2 ;  /* 0x000000397900780c */ /* 0x000fe400017a4270 */
[C---:B------:R-:W-:Y:S02]  /*db20*/  ISETP.LT.OR P4, PT, R122.reuse, 0x5a, P4 ;  /* 0x0000005a7a00780c */ /* 0x040fe40002781670 */
[----:B------:R-:W-:Y:S02]  /*db30*/  ISETP.LT.OR P5, PT, R122, 0x3a, P5 ;  /* 0x0000003a7a00780c */ /* 0x000fe40002fa1670 */
[----:B------:R-:W-:Y:S02]  /*db40*/  FSEL R71, R71, -INF , !P4 ;  /* 0xff80000047477808 */ /* 0x000fe40006000000 */
[----:B------:R-:W-:Y:S02]  /*db50*/  ISETP.GT.AND P4, PT, R121, 0x61, P2 ;  /* 0x000000617900780c */ /* 0x000fe40001784270 */
[----:B------:R-:W-:-:S02]  /*db60*/  FSEL R55, R55, -INF , !P5 ;  /* 0xff80000037377808 */ /* 0x000fc40006800000 */
[----:B------:R-:W-:Y:S02]  /*db70*/  ISETP.GT.AND P5, PT, R121, 0x48, P2 ;  /* 0x000000487900780c */ /* 0x000fe400017a4270 */
[C---:B------:R-:W-:Y:S02]  /*db80*/  ISETP.LT.OR P4, PT, R122.reuse, 0x62, P4 ;  /* 0x000000627a00780c */ /* 0x040fe40002781670 */
[----:B------:R-:W-:Y:S02]  /*db90*/  ISETP.LT.OR P5, PT, R122, 0x49, P5 ;  /* 0x000000497a00780c */ /* 0x000fe40002fa1670 */
[----:B------:R-:W-:Y:S02]  /*dba0*/  FSEL R75, R75, -INF , !P4 ;  /* 0xff8000004b4b7808 */ /* 0x000fe40006000000 */
[----:B------:R-:W-:Y:S02]  /*dbb0*/  ISETP.GT.AND P4, PT, R121, 0x69, P2 ;  /* 0x000000697900780c */ /* 0x000fe40001784270 */
[----:B0-----:R-:W-:-:S02]  /*dbc0*/  FMNMX.FTZ R19, R20, R13, !PT ;  /* 0x0000000d14137209 */ /* 0x001fc40007810000 */
[----:B------:R-:W-:Y:S02]  /*dbd0*/  FSEL R62, R62, -INF , !P5 ;  /* 0xff8000003e3e7808 */ /* 0x000fe40006800000 */
[----:B------:R-:W-:Y:S01]  /*dbe0*/  ISETP.GT.AND P5, PT, R121, 0x51, P2 ;  /* 0x000000517900780c */ /* 0x000fe200017a4270 */
[----:B------:R-:W0:Y:S01]  /*dbf0*/  SHFL.BFLY PT, R120, R19, 0x1, 0x1f ;  /* 0x0c201f0013787f89 */ /* 0x000e2200000e0000 */
[C---:B------:R-:W-:Y:S02]  /*dc00*/  ISETP.LT.OR P4, PT, R122.reuse, 0x6a, P4 ;  /* 0x0000006a7a00780c */ /* 0x040fe40002781670 */
[----:B------:R-:W-:Y:S02]  /*dc10*/  ISETP.LT.OR P5, PT, R122, 0x52, P5 ;  /* 0x000000527a00780c */ /* 0x000fe40002fa1670 */
[----:B------:R-:W-:Y:S02]  /*dc20*/  FSEL R79, R79, -INF , !P4 ;  /* 0xff8000004f4f7808 */ /* 0x000fe40006000000 */
[----:B------:R-:W-:-:S02]  /*dc30*/  ISETP.GT.AND P4, PT, R121, RZ, P2 ;  /* 0x000000ff7900720c */ /* 0x000fc40001784270 */
[----:B------:R-:W-:Y:S02]  /*dc40*/  FSEL R67, R67, -INF , !P5 ;  /* 0xff80000043437808 */ /* 0x000fe40006800000 */
[----:B------:R-:W-:Y:S02]  /*dc50*/  ISETP.GT.AND P3, PT, R121, 0x1, P2 ;  /* 0x000000017900780c */ /* 0x000fe40001764270 */
[C---:B------:R-:W-:Y:S02]  /*dc60*/  ISETP.LT.OR P4, PT, R122.reuse, 0x1, P4 ;  /* 0x000000017a00780c */ /* 0x040fe40002781670 */
[----:B------:R-:W-:Y:S02]  /*dc70*/  ISETP.LT.OR P3, PT, R122, 0x2, P3 ;  /* 0x000000027a00780c */ /* 0x000fe40001f61670 */
[----:B------:R-:W-:Y:S02]  /*dc80*/  FSEL R26, R26, -INF , !P4 ;  /* 0xff8000001a1a7808 */ /* 0x000fe40006000000 */
[----:B------:R-:W-:-:S02]  /*dc90*/  FSEL R27, R27, -INF , !P3 ;  /* 0xff8000001b1b7808 */ /* 0x000fc40005800000 */
[C---:B------:R-:W-:Y:S02]  /*dca0*/  ISETP.GT.AND P3, PT, R121.reuse, 0x10, P2 ;  /* 0x000000107900780c */ /* 0x040fe40001764270 */
        /* <DEDUP_REMOVED lines=8> */
[C---:B------:R-:W-:Y:S02]  /*dd30*/  ISETP.LT.OR P3, PT, R122.reuse, 0x1a, P3 ;  /* 0x0000001a7a00780c */ /* 0x040fe40001f61670 */
[----:B------:R-:W-:Y:S01]  /*dd40*/  ISETP.LT.OR P4, PT, R122, 0x79, P4 ;  /* 0x000000797a00780c */ /* 0x000fe20002781670 */
[--C-:B------:R-:W-:Y:S01]  /*dd50*/  FFMA.FTZ R148, R24, UR41, -R19.reuse ;  /* 0x0000002918947c23 */ /* 0x100fe20008010813 */
[----:B------:R-:W-:Y:S01]  /*dd60*/  FMNMX.FTZ R24, R26, R0, !PT ;  /* 0x000000001a187209 */ /* 0x000fe20007810000 */
[--C-:B------:R-:W-:Y:S01]  /*dd70*/  FFMA.FTZ R20, R25, UR41, -R19.reuse ;  /* 0x0000002919147c23 */ /* 0x100fe20008010813 */
[--C-:B------:R-:W-:Y:S01]  /*dd80*/  FFMA.FTZ R21, R29, UR41, -R19.reuse ;  /* 0x000000291d157c23 */ /* 0x100fe20008010813 */
[----:B------:R-:W-:Y:S01]  /*dd90*/  FSEL R39, R39, -INF , !P3 ;  /* 0xff80000027277808 */ /* 0x000fe20005800000 */
[--C-:B------:R-:W-:Y:S01]  /*dda0*/  FFMA.FTZ R33, R33, UR41, -R19.reuse ;  /* 0x0000002921217c23 */ /* 0x100fe20008010813 */
[----:B------:R-:W-:Y:S01]  /*ddb0*/  FMNMX.FTZ R25, R27, R24, !PT ;  /* 0x000000181b197209 */ /* 0x000fe20007810000 */
[--C-:B------:R-:W-:Y:S01]  /*ddc0*/  FFMA.FTZ R132, R56, UR41, -R19.reuse ;  /* 0x0000002938847c23 */ /* 0x100fe20008010813 */
[----:B------:R-:W-:Y:S01]  /*ddd0*/  ISETP.GT.AND P3, PT, R121, 0x28, P2 ;  /* 0x000000287900780c */ /* 0x000fe20001764270 */
[----:B------:R-:W2:Y:S01]  /*dde0*/  LDL R56, [R1+0x18] ;  /* 0x0000180001387983 */ /* 0x000ea20000100800 */
[----:B------:R-:W-:Y:S01]  /*ddf0*/  FMNMX.FTZ R24, R30, R25, !PT ;  /* 0x000000191e187209 */ /* 0x000fe20007810000 */
[--C-:B------:R-:W-:Y:S01]  /*de00*/  FFMA.FTZ R150, R28, UR41, -R19.reuse ;  /* 0x000000291c967c23 */ /* 0x100fe20008010813 */
[----:B------:R-:W-:Y:S01]  /*de10*/  ISETP.LT.OR P3, PT, R122, 0x29, P3 ;  /* 0x000000297a00780c */ /* 0x000fe20001f61670 */
[----:B------:R0:W-:Y:S01]  /*de20*/  MUFU.EX2 R25, R33 ;  /* 0x0000002100197308 */ /* 0x0001e20000000800 */
        /* <DEDUP_REMOVED lines=18> */
[----:B------:R-:W-:Y:S01]  /*df50*/  ISETP.GT.AND P3, PT, R121, 0x40, P2 ;  /* 0x000000407900780c */ /* 0x000fe20001764270 */
[--C-:B------:R-:W-:Y:S01]  /*df60*/  FFMA.FTZ R142, R44, UR41, -R19.reuse ;  /* 0x000000292c8e7c23 */ /* 0x100fe20008010813 */
[----:B------:R-:W-:Y:S01]  /*df70*/  FMNMX.FTZ R24, R42, R29, !PT ;  /* 0x0000001d2a187209 */ /* 0x000fe20007810000 */
[--C-:B------:R-:W-:Y:S01]  /*df80*/  FFMA.FTZ R136, R48, UR41, -R19.reuse ;  /* 0x0000002930887c23 */ /* 0x100fe20008010813 */
[----:B------:R-:W-:Y:S01]  /*df90*/  ISETP.LT.OR P3, PT, R122, 0x41, P3 ;  /* 0x000000417a00780c */ /* 0x000fe20001f61670 */
[----:B------:R-:W-:Y:S01]  /*dfa0*/  MUFU.EX2 R20, R20 ;  /* 0x0000001400147308 */ /* 0x000fe20000000800 */
[----:B------:R-:W-:Y:S01]  /*dfb0*/  FMNMX.FTZ R29, R43, R24, !PT ;  /* 0x000000182b1d7209 */ /* 0x000fe20007810000 */
[----:B------:R-:W-:Y:S01]  /*dfc0*/  FFMA.FTZ R49, R49, UR41, -R19 ;  /* 0x0000002931317c23 */ /* 0x000fe20008010813 */
[----:B------:R-:W-:-:S02]  /*dfd0*/  FSEL R58, R58, -INF , !P3 ;  /* 0xff8000003a3a7808 */ /* 0x000fc40005800000 */
[----:B------:R-:W-:Y:S02]  /*dfe0*/  FMNMX.FTZ R24, R46, R29, !PT ;  /* 0x0000001d2e187209 */ /* 0x000fe40007810000 */
[----:B------:R-:W-:Y:S01]  /*dff0*/  ISETP.GT.AND P3, PT, R121, 0x49, P2 ;  /* 0x000000497900780c */ /* 0x000fe20001764270 */
[----:B------:R1:W-:Y:S01]  /*e000*/  MUFU.EX2 R29, R41 ;  /* 0x00000029001d7308 */ /* 0x0003e20000000800 */
[----:B0-----:R-:W-:Y:S02]  /*e010*/  FMNMX.FTZ R33, R47, R24, !PT ;  /* 0x000000182f217209 */ /* 0x001fe40007810000 */
[----:B------:R-:W-:Y:S02]  /*e020*/  ISETP.LT.OR P3, PT, R122, 0x4a, P3 ;  /* 0x0000004a7a00780c */ /* 0x000fe40001f61670 */
[----:B------:R-:W-:Y:S02]  /*e030*/  FMNMX.FTZ R24, R50, R33, !PT ;  /* 0x0000002132187209 */ /* 0x000fe40007810000 */
[----:B------:R-:W-:Y:S01]  /*e040*/  FSEL R63, R63, -INF , !P3 ;  /* 0xff8000003f3f7808 */ /* 0x000fe20005800000 */
[----:B------:R-:W-:Y:S01]  /*e050*/  MUFU.EX2 R150, R150 ;  /* 0x0000009600967308 */ /* 0x000fe20000000800 */
[----:B------:R-:W-:-:S02]  /*e060*/  FMNMX.FTZ R33, R51, R24, !PT ;  /* 0x0000001833217209 */ /* 0x000fc40007810000 */
[----:B------:R-:W-:Y:S02]  /*e070*/  ISETP.GT.AND P3, PT, R121, 0x58, P2 ;  /* 0x000000587900780c */ /* 0x000fe40001764270 */
[----:B------:R-:W-:Y:S02]  /*e080*/  FMNMX.FTZ R24, R54, R33, !PT ;  /* 0x0000002136187209 */ /* 0x000fe40007810000 */
[----:B------:R-:W-:Y:S01]  /*e090*/  ISETP.LT.OR P3, PT, R122, 0x59, P3 ;  /* 0x000000597a00780c */ /* 0x000fe20001f61670 */
[----:B------:R-:W-:Y:S01]  /*e0a0*/  MUFU.EX2 R21, R21 ;  /* 0x0000001500157308 */ /* 0x000fe20000000800 */
[----:B------:R-:W-:Y:S02]  /*e0b0*/  FMNMX.FTZ R33, R55, R24, !PT ;  /* 0x0000001837217209 */ /* 0x000fe40007810000 */
[----:B------:R-:W-:Y:S02]  /*e0c0*/  FSEL R70, R70, -INF , !P3 ;  /* 0xff80000046467808 */ /* 0x000fe40005800000 */
[----:B------:R-:W-:-:S02]  /*e0d0*/  FMNMX.FTZ R24, R58, R33, !PT ;  /* 0x000000213a187209 */ /* 0x000fc40007810000 */
[----:B------:R-:W-:Y:S01]  /*e0e0*/  ISETP.GT.AND P3, PT, R121, 0x60, P2 ;  /* 0x000000607900780c */ /* 0x000fe20001764270 */
[----:B------:R-:W-:Y:S01]  /*e0f0*/  MUFU.EX2 R144, R144 ;  /* 0x0000009000907308 */ /* 0x000fe20000000800 */
[----:B------:R-:W-:Y:S02]  /*e100*/  FMNMX.FTZ R33, R59, R24, !PT ;  /* 0x000000183b217209 */ /* 0x000fe40007810000 */
        /* <DEDUP_REMOVED lines=24> */
[----:B-1----:R-:W-:Y:S02]  /*e290*/  FMNMX.FTZ R41, R79, R24, !PT ;  /* 0x000000184f297209 */ /* 0x002fe40007810000 */
[----:B------:R-:W-:Y:S02]  /*e2a0*/  ISETP.GT.AND P2, PT, R121, 0x79, P2 ;  /* 0x000000797900780c */ /* 0x000fe40001744270 */
[----:B------:R-:W-:-:S02]  /*e2b0*/  FSEL R83, R83, -INF , !P3 ;  /* 0xff80000053537808 */ /* 0x000fc40005800000 */
[----:B------:R-:W-:Y:S01]  /*e2c0*/  FMNMX.FTZ R24, R82, R41, !PT ;  /* 0x0000002952187209 */ /* 0x000fe20007810000 */
[----:B------:R-:W-:Y:S01]  /*e2d0*/  MUFU.EX2 R136, R136 ;  /* 0x0000008800887308 */ /* 0x000fe20000000800 */
[----:B------:R-:W-:Y:S02]  /*e2e0*/  ISETP.LT.OR P2, PT, R122, 0x7a, P2 ;  /* 0x0000007a7a00780c */ /* 0x000fe40001741670 */
[----:B------:R-:W-:Y:S02]  /*e2f0*/  FSEL R86, R86, -INF , !P4 ;  /* 0xff80000056567808 */ /* 0x000fe40006000000 */
[----:B------:R-:W-:Y:S02]  /*e300*/  FMNMX.FTZ R41, R83, R24, !PT ;  /* 0x0000001853297209 */ /* 0x000fe40007810000 */
[----:B------:R-:W-:Y:S01]  /*e310*/  FSEL R87, R87, -INF , !P2 ;  /* 0xff80000057577808 */ /* 0x000fe20005000000 */
[----:B------:R-:W-:Y:S01]  /*e320*/  MUFU.EX2 R33, R49 ;  /* 0x0000003100217308 */ /* 0x000fe20000000800 */
[----:B------:R-:W-:-:S04]  /*e330*/  FMNMX.FTZ R24, R86, R41, !PT ;  /* 0x0000002956187209 */ /* 0x000fc80007810000 */
[----:B------:R-:W-:-:S03]  /*e340*/  FMNMX.FTZ R24, R87, R24, !PT ;  /* 0x0000001857187209 */ /* 0x000fc60007810000 */
[----:B------:R-:W-:Y:S02]  /*e350*/  MUFU.EX2 R138, R138 ;  /* 0x0000008a008a7308 */ /* 0x000fe40000000800 */
[----:B------:R-:W0:Y:S01]  /*e360*/  SHFL.BFLY PT, R45, R24, 0x2, 0x1f ;  /* 0x0c401f00182d7f89 */ /* 0x000e2200000e0000 */
[----:B------:R-:W-:-:S05]  /*e370*/  FFMA.FTZ R57, R57, UR41, -R19 ;  /* 0x0000002939397c23 */ /* 0x000fca0008010813 */
[----:B------:R-:W-:Y:S01]  /*e380*/  MUFU.EX2 R36, R36 ;  /* 0x0000002400247308 */ /* 0x000fe20000000800 */
[----:B0-----:R-:W-:-:S05]  /*e390*/  FMNMX.FTZ R52, R24, R45, !PT ;  /* 0x0000002d18347209 */ /* 0x001fca0007810000 */
[----:B------:R-:W0:Y:S02]  /*e3a0*/  SHFL.BFLY PT, R53, R52, 0x1, 0x1f ;  /* 0x0c201f0034357f89 */ /* 0x000e2400000e0000 */
[----:B0-----:R-:W-:Y:S02]  /*e3b0*/  FMNMX.FTZ R24, R52, R53, !PT ;  /* 0x0000003534187209 */ /* 0x001fe40007810000 */
[----:B------:R-:W-:-:S05]  /*e3c0*/  FSEL R52, R13, RZ, P5 ;  /* 0x000000ff0d347208 */ /* 0x000fca0002800000 */
[----:B------:R-:W-:-:S04]  /*e3d0*/  FADD.FTZ R52, -R52, R3 ;  /* 0x0000000334347221 */ /* 0x000fc80000010100 */
[----:B------:R-:W-:-:S06]  /*e3e0*/  FMUL.FTZ R3, R52, UR41 ;  /* 0x0000002934037c20 */ /* 0x000fcc0008410000 */
[----:B------:R-:W0:Y:S01]  /*e3f0*/  MUFU.EX2 R3, R3 ;  /* 0x0000000300037308 */ /* 0x000e220000000800 */
[C---:B------:R-:W-:Y:S01]  /*e400*/  FMUL.FTZ R53, R24.reuse, UR41 ;  /* 0x0000002918357c20 */ /* 0x040fe20008410000 */
[----:B------:R-:W-:-:S04]  /*e410*/  FSETP.NEU.FTZ.AND P2, PT, R24, -INF , PT ;  /* 0xff8000001800780b */ /* 0x000fc80003f5d000 */
[----:B------:R-:W-:-:S05]  /*e420*/  FSEL R52, R53, RZ, P2 ;  /* 0x000000ff35347208 */ /* 0x000fca0001000000 */
[--C-:B------:R-:W-:Y:S01]  /*e430*/  FFMA.FTZ R149, R26, UR41, -R52.reuse ;  /* 0x000000291a957c23 */ /* 0x100fe20008010834 */
[--C-:B------:R-:W-:Y:S01]  /*e440*/  FFMA.FTZ R26, R27, UR41, -R52.reuse ;  /* 0x000000291b1a7c23 */ /* 0x100fe20008010834 */
[--C-:B------:R-:W-:Y:S01]  /*e450*/  FFMA.FTZ R27, R31, UR41, -R52.reuse ;  /* 0x000000291f1b7c23 */ /* 0x100fe20008010834 */
[----:B------:R-:W-:Y:S01]  /*e460*/  FFMA.FTZ R31, R39, UR41, -R52 ;  /* 0x00000029271f7c23 */ /* 0x000fe20008010834 */
[----:B0-----:R-:W-:Y:S01]  /*e470*/  FFMA.FTZ R7, R3, R7, R148 ;  /* 0x0000000703077223 */ /* 0x001fe20000010094 */
[----:B------:R-:W-:-:S03]  /*e480*/  FFMA.FTZ R147, R38, UR41, -R52 ;  /* 0x0000002926937c23 */ /* 0x000fc60008010834 */
[----:B------:R-:W-:Y:S01]  /*e490*/  FADD.FTZ R39, R20, R7 ;  /* 0x0000000714277221 */ /* 0x000fe20000010000 */
[----:B------:R-:W-:-:S03]  /*e4a0*/  FSEL R7, R24, RZ, P2 ;  /* 0x000000ff18077208 */ /* 0x000fc60001000000 */
[----:B------:R-:W-:Y:S02]  /*e4b0*/  FADD.FTZ R38, R150, R39 ;  /* 0x0000002796267221 */ /* 0x000fe40000010000 */
[----:B------:R-:W-:Y:S02]  /*e4c0*/  FADD.FTZ R0, -R7, R0 ;  /* 0x0000000007007221 */ /* 0x000fe40000010100 */
[----:B------:R-:W-:Y:S01]  /*e4d0*/  FADD.FTZ R7, R21, R38 ;  /* 0x0000002615077221 */ /* 0x000fe20000010000 */
[----:B------:R-:W-:-:S03]  /*e4e0*/  FFMA.FTZ R143, R46, UR41, -R52 ;  /* 0x000000292e8f7c23 */ /* 0x000fc60008010834 */
[----:B------:R-:W-:Y:S01]  /*e4f0*/  FADD.FTZ R46, R144, R7 ;  /* 0x00000007902e7221 */ /* 0x000fe20000010000 */
[----:B------:R-:W-:-:S03]  /*e500*/  FMUL.FTZ R0, R0, UR41 ;  /* 0x0000002900007c20 */ /* 0x000fc60008410000 */
[----:B------:R-:W-:-:S04]  /*e510*/  FADD.FTZ R7, R25, R46 ;  /* 0x0000002e19077221 */ /* 0x000fc80000010000 */
[----:B------:R-:W-:Y:S01]  /*e520*/  FADD.FTZ R7, R146, R7 ;  /* 0x0000000792077221 */ /* 0x000fe20000010000 */
[----:B------:R-:W-:Y:S01]  /*e530*/  MUFU.EX2 R149, R149 ;  /* 0x0000009500957308 */ /* 0x000fe20000000800 */
[----:B------:R-:W-:Y:S02]  /*e540*/  FFMA.FTZ R151, R30, UR41, -R52 ;  /* 0x000000291e977c23 */ /* 0x000fe40008010834 */
[----:B------:R-:W-:-:S05]  /*e550*/  FADD.FTZ R7, R28, R7 ;  /* 0x000000071c077221 */ /* 0x000fca0000010000 */
[----:B------:R-:W0:Y:S01]  /*e560*/  MUFU.EX2 R0, R0 ;  /* 0x0000000000007308 */ /* 0x000e220000000800 */
[----:B------:R-:W-:Y:S01]  /*e570*/  FADD.FTZ R46, R140, R7 ;  /* 0x000000078c2e7221 */ /* 0x000fe20000010000 */
[----:B------:R-:W-:-:S06]  /*e580*/  FFMA.FTZ R145, R34, UR41, -R52 ;  /* 0x0000002922917c23 */ /* 0x000fcc0008010834 */
[----:B------:R-:W1:Y:S01]  /*e590*/  MUFU.EX2 R26, R26 ;  /* 0x0000001a001a7308 */ /* 0x000e620000000800 */
[----:B------:R-:W-:Y:S01]  /*e5a0*/  FADD.FTZ R7, R29, R46 ;  /* 0x0000002e1d077221 */ /* 0x000fe20000010000 */
[----:B------:R-:W-:-:S06]  /*e5b0*/  FFMA.FTZ R30, R35, UR41, -R52 ;  /* 0x00000029231e7c23 */ /* 0x000fcc0008010834 */
[----:B------:R-:W3:Y:S01]  /*e5c0*/  MUFU.EX2 R151, R151 ;  /* 0x0000009700977308 */ /* 0x000ee20000000800 */
[----:B------:R-:W-:Y:S01]  /*e5d0*/  FADD.FTZ R7, R142, R7 ;  /* 0x000000078e077221 */ /* 0x000fe20000010000 */
[----:B------:R-:W-:-:S06]  /*e5e0*/  FFMA.FTZ R34, R43, UR41, -R52 ;  /* 0x000000292b227c23 */ /* 0x000fcc0008010834 */
[----:B------:R-:W4:Y:S01]  /*e5f0*/  MUFU.EX2 R27, R27 ;  /* 0x0000001b001b7308 */ /* 0x000f220000000800 */
[----:B------:R-:W-:Y:S01]  /*e600*/  FADD.FTZ R43, R32, R7 ;  /* 0x00000007202b7221 */ /* 0x000fe20000010000 */
[----:B0-----:R-:W-:Y:S01]  /*e610*/  FFMA.FTZ R7, R0, R6, R149 ;  /* 0x0000000600077223 */ /* 0x001fe20000010095 */
[----:B------:R-:W-:-:S05]  /*e620*/  FFMA.FTZ R134, R60, UR41, -R19 ;  /* 0x000000293c867c23 */ /* 0x000fca0008010813 */
[----:B------:R-:W0:Y:S01]  /*e630*/  MUFU.EX2 R145, R145 ;  /* 0x0000009100917308 */ /* 0x000e220000000800 */
[----:B------:R-:W-:Y:S01]  /*e640*/  FADD.FTZ R46, R136, R43 ;  /* 0x0000002b882e7221 */ /* 0x000fe20000010000 */
[----:B-1----:R-:W-:-:S06]  /*e650*/  FADD.FTZ R6, R26, R7 ;  /* 0x000000071a067221 */ /* 0x002fcc0000010000 */
[----:B------:R-:W1:Y:S01]  /*e660*/  MUFU.EX2 R132, R132 ;  /* 0x0000008400847308 */ /* 0x000e620000000800 */
[----:B------:R-:W-:Y:S01]  /*e670*/  FADD.FTZ R7, R33, R46 ;  /* 0x0000002e21077221 */ /* 0x000fe20000010000 */
[----:B------:R-:W-:Y:S01]  /*e680*/  FFMA.FTZ R40, R61, UR41, -R19 ;  /* 0x000000293d287c23 */ /* 0x000fe20008010813 */
[----:B---3--:R-:W-:-:S05]  /*e690*/  FADD.FTZ R6, R151, R6 ;  /* 0x0000000697067221 */ /* 0x008fca0000010000 */
[----:B------:R-:W3:Y:S01]  /*e6a0*/  MUFU.EX2 R30, R30 ;  /* 0x0000001e001e7308 */ /* 0x000ee20000000800 */
[----:B------:R-:W-:Y:S01]  /*e6b0*/  FFMA.FTZ R141, R42, UR41, -R52 ;  /* 0x000000292a8d7c23 */ /* 0x000fe20008010834 */
[----:B------:R-:W-:-:S06]  /*e6c0*/  FADD.FTZ R7, R138, R7 ;  /* 0x000000078a077221 */ /* 0x000fcc0000010000 */
[----:B------:R-:W5:Y:S01]  /*e6d0*/  MUFU.EX2 R37, R57 ;  /* 0x0000003900257308 */ /* 0x000f620000000800 */
[----:B------:R-:W-:Y:S01]  /*e6e0*/  FFMA.FTZ R128, R64, UR41, -R19 ;  /* 0x0000002940807c23 */ /* 0x000fe20008010813 */
[----:B----4-:R-:W-:-:S06]  /*e6f0*/  FADD.FTZ R6, R27, R6 ;  /* 0x000000061b067221 */ /* 0x010fcc0000010000 */
[----:B------:R-:W4:Y:S01]  /*e700*/  MUFU.EX2 R147, R147 ;  /* 0x0000009300937308 */ /* 0x000f220000000800 */
[----:B------:R-:W-:Y:S02]  /*e710*/  @!P1 IMAD R35, R16, 0x8, R2 ;  /* 0x0000000810239824 */ /* 0x000fe400078e0202 */
[----:B------:R-:W-:-:S05]  /*e720*/  FADD.FTZ R43, R36, R7 ;  /* 0x00000007242b7221 */ /* 0x000fca0000010000 */
[----:B------:R-:W2:Y:S01]  /*e730*/  MUFU.EX2 R134, R134 ;  /* 0x0000008600867308 */ /* 0x000ea20000000800 */
[----:B------:R-:W-:Y:S01]  /*e740*/  FFMA.FTZ R41, R65, UR41, -R19 ;  /* 0x0000002941297c23 */ /* 0x000fe20008010813 */
[----:B0-----:R-:W-:-:S06]  /*e750*/  FADD.FTZ R7, R145, R6 ;  /* 0x0000000691077221 */ /* 0x001fcc0000010000 */
[----:B------:R-:W0:Y:S01]  /*e760*/  MUFU.EX2 R31, R31 ;  /* 0x0000001f001f7308 */ /* 0x000e220000000800 */
[----:B------:R-:W-:Y:S01]  /*e770*/  FFMA.FTZ R137, R50, UR41, -R52 ;  /* 0x0000002932897c23 */ /* 0x000fe20008010834 */
[----:B------:R-:W-:Y:S02]  /*e780*/  @!P1 VIADD R35, R35, 0x16860 ;  /* 0x0001686023239836 */ /* 0x000fe40000000000 */
[----:B-1----:R-:W-:-:S04]  /*e790*/  FADD.FTZ R50, R132, R43 ;  /* 0x0000002b84327221 */ /* 0x002fc80000010000 */
[----:B------:R-:W1:Y:S01]  /*e7a0*/  MUFU.EX2 R40, R40 ;  /* 0x0000002800287308 */ /* 0x000e620000000800 */
[----:B------:R-:W-:Y:S01]  /*e7b0*/  FFMA.FTZ R130, R68, UR41, -R19 ;  /* 0x0000002944827c23 */ /* 0x000fe20008010813 */
[----:B---3--:R-:W-:-:S06]  /*e7c0*/  FADD.FTZ R46, R30, R7 ;  /* 0x000000071e2e7221 */ /* 0x008fcc0000010000 */
[----:B------:R-:W3:Y:S01]  /*e7d0*/  MUFU.EX2 R141, R141 ;  /* 0x0000008d008d7308 */ /* 0x000ee20000000800 */
[----:B------:R-:W-:Y:S01]  /*e7e0*/  FFMA.FTZ R47, R47, UR41, -R52 ;  /* 0x000000292f2f7c23 */ /* 0x000fe20008010834 */
[----:B-----5:R-:W-:-:S06]  /*e7f0*/  FADD.FTZ R7, R37, R50 ;  /* 0x0000003225077221 */ /* 0x020fcc0000010000 */
[----:B------:R-:W5:Y:S01]  /*e800*/  MUFU.EX2 R128, R128 ;  /* 0x0000008000807308 */ /* 0x000f620000000800 */
[----:B------:R-:W-:Y:S01]  /*e810*/  FFMA.FTZ R44, R69, UR41, -R19 ;  /* 0x00000029452c7c23 */ /* 0x000fe20008010813 */
[----:B------:R-:W-:Y:S01]  /*e820*/  @!P1 PRMT R35, RZ, 0x654, R35 ;  /* 0x00000654ff239816 */ /* 0x000fe20000000023 */
[----:B----4-:R-:W-:-:S05]  /*e830*/  FADD.FTZ R46, R147, R46 ;  /* 0x0000002e932e7221 */ /* 0x010fca0000010000 */
[----:B------:R-:W4:Y:S01]  /*e840*/  MUFU.EX2 R34, R34 ;  /* 0x0000002200227308 */ /* 0x000f220000000800 */
[----:B--2---:R-:W-:Y:S01]  /*e850*/  FADD.FTZ R7, R134, R7 ;  /* 0x0000000786077221 */ /* 0x004fe20000010000 */
[----:B------:R-:W-:Y:S01]  /*e860*/  FFMA.FTZ R124, R72, UR41, -R19 ;  /* 0x00000029487c7c23 */ /* 0x000fe20008010813 */
[----:B------:R2:W-:Y:S05]  /*e870*/  @!P1 SYNCS.ARRIVE.TRANS64.RED.A1T0 RZ, [R35+URZ], RZ ;  /* 0x000000ff23ff99a7 */ /* 0x0005ea000810043f */
[----:B------:R-:W4:Y:S01]  /*e880*/  MUFU.EX2 R41, R41 ;  /* 0x0000002900297308 */ /* 0x000f220000000800 */
[----:B0-----:R-:W-:-:S07]  /*e890*/  FADD.FTZ R46, R31, R46 ;  /* 0x0000002e1f2e7221 */ /* 0x001fce0000010000 */
[----:B------:R-:W0:Y:S01]  /*e8a0*/  MUFU.EX2 R143, R143 ;  /* 0x0000008f008f7308 */ /* 0x000e220000000800 */
[----:B--2---:R-:W-:Y:S01]  /*e8b0*/  FFMA.FTZ R35, R51, UR41, -R52 ;  /* 0x0000002933237c23 */ /* 0x004fe20008010834 */
[----:B-1----:R-:W-:-:S06]  /*e8c0*/  FADD.FTZ R43, R40, R7 ;  /* 0x00000007282b7221 */ /* 0x002fcc0000010000 */
[----:B------:R-:W1:Y:S01]  /*e8d0*/  MUFU.EX2 R130, R130 ;  /* 0x0000008200827308 */ /* 0x000e620000000800 */
[----:B------:R-:W-:Y:S01]  /*e8e0*/  FFMA.FTZ R45, R73, UR41, -R19 ;  /* 0x00000029492d7c23 */ /* 0x000fe20008010813 */
[----:B---3--:R-:W-:-:S06]  /*e8f0*/  FADD.FTZ R7, R141, R46 ;  /* 0x0000002e8d077221 */ /* 0x008fcc0000010000 */
[----:B------:R-:W2:Y:S01]  /*e900*/  MUFU.EX2 R16, R47 ;  /* 0x0000002f00107308 */ /* 0x000ea20000000800 */
[----:B------:R-:W-:Y:S01]  /*e910*/  FFMA.FTZ R139, R54, UR41, -R52 ;  /* 0x00000029368b7c23 */ /* 0x000fe20008010834 */
[----:B------:R-:W-:Y:S01]  /*e920*/  F2FP.F16.F32.PACK_AB R148, R20, R148 ;  /* 0x000000941494723e */ /* 0x000fe200000000ff */
[----:B-----5:R-:W-:-:S05]  /*e930*/  FADD.FTZ R46, R128, R43 ;  /* 0x0000002b802e7221 */ /* 0x020fca0000010000 */
[----:B------:R-:W3:Y:S01]  /*e940*/  MUFU.EX2 R44, R44 ;  /* 0x0000002c002c7308 */ /* 0x000ee20000000800 */
[----:B------:R-:W-:Y:S01]  /*e950*/  FFMA.FTZ R126, R76, UR41, -R19 ;  /* 0x000000294c7e7c23 */ /* 0x000fe20008010813 */
[----:B----4-:R-:W-:-:S06]  /*e960*/  FADD.FTZ R20, R34, R7 ;  /* 0x0000000722147221 */ /* 0x010fcc0000010000 */
[----:B------:R-:W4:Y:S01]  /*e970*/  MUFU.EX2 R137, R137 ;  /* 0x0000008900897308 */ /* 0x000f220000000800 */
[----:B------:R-:W-:Y:S01]  /*e980*/  FFMA.FTZ R38, R55, UR41, -R52 ;  /* 0x0000002937267c23 */ /* 0x000fe20008010834 */
[----:B------:R-:W-:-:S06]  /*e990*/  FADD.FTZ R43, R41, R46 ;  /* 0x0000002e292b7221 */ /* 0x000fcc0000010000 */
[----:B------:R-:W5:Y:S01]  /*e9a0*/  MUFU.EX2 R124, R124 ;  /* 0x0000007c007c7308 */ /* 0x000f620000000800 */
[----:B------:R-:W-:Y:S01]  /*e9b0*/  FFMA.FTZ R48, R77, UR41, -R19 ;  /* 0x000000294d307c23 */ /* 0x000fe20008010813 */
[----:B0-----:R-:W-:-:S06]  /*e9c0*/  FADD.FTZ R7, R143, R20 ;  /* 0x000000148f077221 */ /* 0x001fcc0000010000 */
[----:B------:R-:W0:Y:S01]  /*e9d0*/  MUFU.EX2 R35, R35 ;  /* 0x0000002300237308 */ /* 0x000e220000000800 */
[----:B------:R-:W-:Y:S01]  /*e9e0*/  FFMA.FTZ R133, R58, UR41, -R52 ;  /* 0x000000293a857c23 */ /* 0x000fe20008010834 */
[----:B-1----:R-:W-:-:S06]  /*e9f0*/  FADD.FTZ R43, R130, R43 ;  /* 0x0000002b822b7221 */ /* 0x002fcc0000010000 */
[----:B------:R-:W1:Y:S01]  /*ea00*/  MUFU.EX2 R45, R45 ;  /* 0x0000002d002d7308 */ /* 0x000e620000000800 */
[----:B------:R-:W-:Y:S01]  /*ea10*/  FFMA.FTZ R120, R80, UR41, -R19 ;  /* 0x0000002950787c23 */ /* 0x000fe20008010813 */
[----:B--2---:R-:W-:-:S06]  /*ea20*/  FADD.FTZ R46, R16, R7 ;  /* 0x00000007102e7221 */ /* 0x004fcc0000010000 */
[----:B------:R-:W2:Y:S01]  /*ea30*/  MUFU.EX2 R139, R139 ;  /* 0x0000008b008b7308 */ /* 0x000ea20000000800 */
[----:B------:R-:W-:Y:S01]  /*ea40*/  FFMA.FTZ R39, R59, UR41, -R52 ;  /* 0x000000293b277c23 */ /* 0x000fe20008010834 */
[----:B---3--:R-:W-:-:S06]  /*ea50*/  FADD.FTZ R43, R44, R43 ;  /* 0x0000002b2c2b7221 */ /* 0x008fcc0000010000 */
[----:B------:R-:W3:Y:S01]  /*ea60*/  MUFU.EX2 R126, R126 ;  /* 0x0000007e007e7308 */ /* 0x000ee20000000800 */
[----:B------:R-:W-:Y:S01]  /*ea70*/  FFMA.FTZ R49, R81, UR41, -R19 ;  /* 0x0000002951317c23 */ /* 0x000fe20008010813 */
[----:B----4-:R-:W-:-:S06]  /*ea80*/  FADD.FTZ R46, R137, R46 ;  /* 0x0000002e892e7221 */ /* 0x010fcc0000010000 */
[----:B------:R-:W4:Y:S01]  /*ea90*/  MUFU.EX2 R38, R38 ;  /* 0x0000002600267308 */ /* 0x000f220000000800 */
[----:B------:R-:W-:Y:S01]  /*eaa0*/  FFMA.FTZ R135, R62, UR41, -R52 ;  /* 0x000000293e877c23 */ /* 0x000fe20008010834 */
[----:B------:R-:W-:Y:S01]  /*eab0*/  F2FP.F16.F32.PACK_AB R146, R28, R146 ;  /* 0x000000921c92723e */ /* 0x000fe200000000ff */
[----:B-----5:R-:W-:-:S05]  /*eac0*/  FADD.FTZ R28, R124, R43 ;  /* 0x0000002b7c1c7221 */ /* 0x020fca0000010000 */
[----:B------:R-:W5:Y:S01]  /*ead0*/  MUFU.EX2 R48, R48 ;  /* 0x0000003000307308 */ /* 0x000f620000000800 */
[----:B------:R-:W-:Y:S01]  /*eae0*/  FFMA.FTZ R122, R84, UR41, -R19 ;  /* 0x00000029547a7c23 */ /* 0x000fe20008010813 */
[----:B0-----:R-:W-:-:S06]  /*eaf0*/  FADD.FTZ R46, R35, R46 ;  /* 0x0000002e232e7221 */ /* 0x001fcc0000010000 */
[----:B------:R-:W0:Y:S01]  /*eb00*/  MUFU.EX2 R133, R133 ;  /* 0x0000008500857308 */ /* 0x000e220000000800 */
[----:B------:R-:W-:Y:S01]  /*eb10*/  FFMA.FTZ R42, R63, UR41, -R52 ;  /* 0x000000293f2a7c23 */ /* 0x000fe20008010834 */
[----:B------:R-:W-:Y:S01]  /*eb20*/  F2FP.F16.F32.PACK_AB R150, R21, R150 ;  /* 0x000000961596723e */ /* 0x000fe200000000ff */
[----:B-1----:R-:W-:-:S05]  /*eb30*/  FADD.FTZ R21, R45, R28 ;  /* 0x0000001c2d157221 */ /* 0x002fca0000010000 */
[----:B------:R-:W1:Y:S01]  /*eb40*/  MUFU.EX2 R120, R120 ;  /* 0x0000007800787308 */ /* 0x000e620000000800 */
[----:B------:R-:W-:Y:S01]  /*eb50*/  FFMA.FTZ R19, R85, UR41, -R19 ;  /* 0x0000002955137c23 */ /* 0x000fe20008010813 */
[----:B--2---:R-:W-:-:S06]  /*eb60*/  FADD.FTZ R7, R139, R46 ;  /* 0x0000002e8b077221 */ /* 0x004fcc0000010000 */
[----:B------:R-:W2:Y:S01]  /*eb70*/  MUFU.EX2 R39, R39 ;  /* 0x0000002700277308 */ /* 0x000ea20000000800 */
[----:B------:R-:W-:Y:S01]  /*eb80*/  FFMA.FTZ R66, R66, UR41, -R52 ;  /* 0x0000002942427c23 */ /* 0x000fe20008010834 */
[----:B------:R-:W-:Y:S01]  /*eb90*/  F2FP.F16.F32.PACK_AB R142, R32, R142 ;  /* 0x0000008e208e723e */ /* 0x000fe200000000ff */
[----:B---3--:R-:W-:-:S05]  /*eba0*/  FADD.FTZ R21, R126, R21 ;  /* 0x000000157e157221 */ /* 0x008fca0000010000 */
[----:B------:R-:W3:Y:S01]  /*ebb0*/  MUFU.EX2 R49, R49 ;  /* 0x0000003100317308 */ /* 0x000ee20000000800 */
[----:B----4-:R-:W-:Y:S01]  /*ebc0*/  FADD.FTZ R32, R38, R7 ;  /* 0x0000000726207221 */ /* 0x010fe20000010000 */
[----:B------:R-:W-:-:S06]  /*ebd0*/  FFMA.FTZ R129, R67, UR41, -R52 ;  /* 0x0000002943817c23 */ /* 0x000fcc0008010834 */
[----:B------:R-:W4:Y:S01]  /*ebe0*/  MUFU.EX2 R135, R135 ;  /* 0x0000008700877308 */ /* 0x000f220000000800 */
[----:B-----5:R-:W-:Y:S01]  /*ebf0*/  FADD.FTZ R21, R48, R21 ;  /* 0x0000001530157221 */ /* 0x020fe20000010000 */
[----:B0-----:R-:W-:-:S06]  /*ec00*/  FADD.FTZ R32, R133, R32 ;  /* 0x0000002085207221 */ /* 0x001fcc0000010000 */
[----:B------:R-:W0:Y:S01]  /*ec10*/  MUFU.EX2 R122, R122 ;  /* 0x0000007a007a7308 */ /* 0x000e220000000800 */
[----:B------:R-:W-:-:S07]  /*ec20*/  FFMA.FTZ R131, R70, UR41, -R52 ;  /* 0x0000002946837c23 */ /* 0x000fce0008010834 */
[----:B------:R-:W5:Y:S01]  /*ec30*/  MUFU.EX2 R42, R42 ;  /* 0x0000002a002a7308 */ /* 0x000f620000000800 */
[----:B------:R-:W-:Y:S01]  /*ec40*/  F2FP.F16.F32.PACK_AB R138, R36, R138 ;  /* 0x0000008a248a723e */ /* 0x000fe200000000ff */
[----:B-1----:R-:W-:-:S06]  /*ec50*/  FADD.FTZ R36, R120, R21 ;  /* 0x0000001578247221 */ /* 0x002fcc0000010000 */
[----:B------:R-:W1:Y:S01]  /*ec60*/  MUFU.EX2 R19, R19 ;  /* 0x0000001300137308 */ /* 0x000e620000000800 */
[----:B--2---:R-:W-:-:S07]  /*ec70*/  FADD.FTZ R32, R39, R32 ;  /* 0x0000002027207221 */ /* 0x004fce0000010000 */
[----:B------:R-:W2:Y:S01]  /*ec80*/  MUFU.EX2 R6, R66 ;  /* 0x0000004200067308 */ /* 0x000ea20000000800 */
[----:B------:R-:W-:Y:S01]  /*ec90*/  FFMA.FTZ R71, R71, UR41, -R52 ;  /* 0x0000002947477c23 */ /* 0x000fe20008010834 */
[----:B---3--:R-:W-:Y:S01]  /*eca0*/  FADD.FTZ R21, R49, R36 ;  /* 0x0000002431157221 */ /* 0x008fe20000010000 */
[----:B----4-:R-:W-:-:S05]  /*ecb0*/  FADD.FTZ R7, R135, R32 ;  /* 0x0000002087077221 */ /* 0x010fca0000010000 */
[----:B------:R-:W3:Y:S01]  /*ecc0*/  MUFU.EX2 R129, R129 ;  /* 0x0000008100817308 */ /* 0x000ee20000000800 */
[----:B------:R-:W-:Y:S01]  /*ecd0*/  FFMA.FTZ R125, R74, UR41, -R52 ;  /* 0x000000294a7d7c23 */ /* 0x000fe20008010834 */
[----:B0-----:R-:W-:Y:S01]  /*ece0*/  FADD.FTZ R32, R122, R21 ;  /* 0x000000157a207221 */ /* 0x001fe20000010000 */
[----:B-----5:R-:W-:-:S05]  /*ecf0*/  FADD.FTZ R21, R42, R7 ;  /* 0x000000072a157221 */ /* 0x020fca0000010000 */
[----:B------:R-:W0:Y:S01]  /*ed00*/  MUFU.EX2 R131, R131 ;  /* 0x0000008300837308 */ /* 0x000e220000000800 */
[----:B------:R-:W-:Y:S01]  /*ed10*/  FFMA.FTZ R75, R75, UR41, -R52 ;  /* 0x000000294b4b7c23 */ /* 0x000fe20008010834 */
[----:B-1----:R-:W-:Y:S01]  /*ed20*/  FADD.FTZ R7, R19, R32 ;  /* 0x0000002013077221 */ /* 0x002fe20000010000 */
[----:B--2---:R-:W-:-:S05]  /*ed30*/  FADD.FTZ R32, R6, R21 ;  /* 0x0000001506207221 */ /* 0x004fca0000010000 */
[----:B------:R-:W1:Y:S01]  /*ed40*/  MUFU.EX2 R20, R71 ;  /* 0x0000004700147308 */ /* 0x000e620000000800 */
[----:B------:R-:W-:Y:S01]  /*ed50*/  FFMA.FTZ R78, R78, UR41, -R52 ;  /* 0x000000294e4e7c23 */ /* 0x000fe20008010834 */
[----:B---3--:R-:W-:-:S06]  /*ed60*/  FADD.FTZ R32, R129, R32 ;  /* 0x0000002081207221 */ /* 0x008fcc0000010000 */
[----:B------:R-:W2:Y:S01]  /*ed70*/  MUFU.EX2 R125, R125 ;  /* 0x0000007d007d7308 */ /* 0x000ea20000000800 */
[----:B------:R-:W-:Y:S01]  /*ed80*/  FFMA.FTZ R79, R79, UR41, -R52 ;  /* 0x000000294f4f7c23 */ /* 0x000fe20008010834 */
[----:B------:R-:W-:Y:S01]  /*ed90*/  F2FP.F16.F32.PACK_AB R122, R19, R122 ;  /* 0x0000007a137a723e */ /* 0x000fe200000000ff */
[----:B0-----:R-:W-:-:S05]  /*eda0*/  FADD.FTZ R19, R131, R32 ;  /* 0x0000002083137221 */ /* 0x001fca0000010000 */
        /* <DEDUP_REMOVED lines=8> */
[----:B0-----:R-:W-:-:S06]  /*ee30*/  FADD.FTZ R19, R28, R19 ;  /* 0x000000131c137221 */ /* 0x001fcc0000010000 */
[----:B------:R-:W0:Y:S01]  /*ee40*/  MUFU.EX2 R121, R82 ;  /* 0x0000005200797308 */ /* 0x000e220000000800 */
[----:B------:R-:W-:Y:S01]  /*ee50*/  FFMA.FTZ R52, R87, UR41, -R52 ;  /* 0x0000002957347c23 */ /* 0x000fe20008010834 */
[----:B------:R-:W-:Y:S01]  /*ee60*/  F2FP.F16.F32.PACK_AB R149, R26, R149 ;  /* 0x000000951a95723e */ /* 0x000fe200000000ff */
[----:B-1----:R-:W-:-:S05]  /*ee70*/  FADD.FTZ R26, R78, R19 ;  /* 0x000000134e1a7221 */ /* 0x002fca0000010000 */
[----:B------:R-:W1:Y:S01]  /*ee80*/  MUFU.EX2 R83, R83 ;  /* 0x0000005300537308 */ /* 0x000e620000000800 */
[----:B--2---:R-:W-:Y:S01]  /*ee90*/  FADD.FTZ R26, R79, R26 ;  /* 0x0000001a4f1a7221 */ /* 0x004fe20000010000 */
[----:B------:R-:W-:-:S06]  /*eea0*/  ISETP.GT.AND P2, PT, R4, R56, PT ;  /* 0x000000380400720c */ /* 0x000fcc0003f44270 */
[----:B------:R-:W2:Y:S01]  /*eeb0*/  MUFU.EX2 R123, R86 ;  /* 0x00000056007b7308 */ /* 0x000ea20000000800 */
[----:B0-----:R-:W-:-:S07]  /*eec0*/  FADD.FTZ R26, R121, R26 ;  /* 0x0000001a791a7221 */ /* 0x001fce0000010000 */
[----:B------:R-:W0:Y:S01]  /*eed0*/  MUFU.EX2 R52, R52 ;  /* 0x0000003400347308 */ /* 0x000e220000000800 */
[----:B-1----:R-:W-:Y:S01]  /*eee0*/  FADD.FTZ R26, R83, R26 ;  /* 0x0000001a531a7221 */ /* 0x002fe20000010000 */
[-C--:B------:R-:W-:Y:S01]  /*eef0*/  FMUL.FTZ R88, R88, R3.reuse ;  /* 0x0000000358587220 */ /* 0x080fe20000410000 */
[-C--:B------:R-:W-:Y:S01]  /*ef00*/  FMUL.FTZ R89, R89, R3.reuse ;  /* 0x0000000359597220 */ /* 0x080fe20000410000 */
[-C--:B------:R-:W-:Y:S01]  /*ef10*/  FMUL.FTZ R92, R92, R3.reuse ;  /* 0x000000035c5c7220 */ /* 0x080fe20000410000 */
[-C--:B------:R-:W-:Y:S01]  /*ef20*/  FMUL.FTZ R93, R93, R3.reuse ;  /* 0x000000035d5d7220 */ /* 0x080fe20000410000 */
[-C--:B------:R-:W-:Y:S01]  /*ef30*/  FMUL.FTZ R96, R96, R3.reuse ;  /* 0x0000000360607220 */ /* 0x080fe20000410000 */
[----:B--2---:R-:W-:Y:S01]  /*ef40*/  FADD.FTZ R26, R123, R26 ;  /* 0x0000001a7b1a7221 */ /* 0x004fe20000010000 */
        /* <DEDUP_REMOVED lines=12> */
[----:B------:R-:W-:Y:S01]  /*f010*/  FMUL.FTZ R90, R90, R0 ;  /* 0x000000005a5a7220 */ /* 0x000fe20000410000 */
[----:B------:R-:W-:Y:S01]  /*f020*/  F2FP.F16.F32.PACK_AB R129, R129, R6 ;  /* 0x000000068181723e */ /* 0x000fe200000000ff */
        /* <DEDUP_REMOVED lines=16> */
[----:B0-----:R-:W-:Y:S01]  /*f130*/  FADD.FTZ R6, R52, R26 ;  /* 0x0000001a34067221 */ /* 0x001fe20000010000 */
[----:B------:R-:W-:Y:S01]  /*f140*/  F2FP.F16.F32.PACK_AB R140, R29, R140 ;  /* 0x0000008c1d8c723e */ /* 0x000fe200000000ff */
[----:B------:R-:W-:Y:S01]  /*f150*/  VIADD R4, R4, 0xffffffff ;  /* 0xffffffff04047836 */ /* 0x000fe20000000000 */
        /* <DEDUP_REMOVED lines=24> */
[----:B------:R-:W-:Y:S01]  /*f2e0*/  F2FP.F16.F32.PACK_AB R123, R52, R123 ;  /* 0x0000007b347b723e */ /* 0x000fe200000000ff */
[----:B------:R-:W-:Y:S06]  /*f2f0*/  @P2 BRA `(.L_x_1253) ;  /* 0xffffffd000342947 */ /* 0x000fec000383ffff */
[----:B------:R-:W-:Y:S02]  /*f300*/  IMAD.MOV.U32 R0, RZ, RZ, R24 ;  /* 0x000000ffff007224 */ /* 0x000fe400078e0018 */
[----:B------:R-:W-:Y:S02]  /*f310*/  IMAD.MOV.U32 R3, RZ, RZ, R13 ;  /* 0x000000ffff037224 */ /* 0x000fe400078e000d */
[----:B------:R-:W-:Y:S02]  /*f320*/  IMAD.MOV.U32 R16, RZ, RZ, R153 ;  /* 0x000000ffff107224 */ /* 0x000fe400078e0099 */
[----:B------:R-:W-:-:S07]  /*f330*/  IMAD.MOV.U32 R19, RZ, RZ, R154 ;  /* 0x000000ffff137224 */ /* 0x000fce00078e009a */
.L_x_1235:
[----:B------:R-:W2:Y:S01]  /*f340*/  LDL R21, [R1+0x20] ;  /* 0x0000200001157983 */ /* 0x000ea20000100800 */
[----:B------:R-:W0:Y:S03]  /*f350*/  LDC R24, c[0x0][0x9e4] ;  /* 0x00027900ff187b82 */ /* 0x000e260000000800 */
[----:B------:R-:W2:Y:S04]  /*f360*/  LDL R13, [R1+0x1c] ;  /* 0x00001c00010d7983 */ /* 0x000ea80000100800 */
[----:B------:R-:W3:Y:S01]  /*f370*/  LDL.LU R20, [R1+0x4] ;  /* 0x0000040001147983 */ /* 0x000ee20000300800 */
[----:B0-----:R-:W-:Y:S02]  /*f380*/  ISETP.GE.AND P5, PT, R24, 0x1, PT ;  /* 0x000000011800780c */ /* 0x001fe40003fa6270 */
[----:B--2---:R-:W-:-:S05]  /*f390*/  IADD3 R13, R13, 0xc0, -R21 ;  /* 0x000000c00d0d7810 */ /* 0x004fca0007ffe815 */
[----:B---3--:R-:W-:-:S04]  /*f3a0*/  IMAD R13, R20, 0xc0, R13 ;  /* 0x000000c0140d7824 */ /* 0x008fc800078e020d */
[----:B------:R-:W-:Y:S02]  /*f3b0*/  IMAD.IADD R12, R13, 0x1, -R12 ;  /* 0x000000010d0c7824 */ /* 0x000fe400078e0a0c */
[----:B------:R-:W-:Y:S05]  /*f3c0*/  @!P5 BRA `(.L_x_1254) ;  /* 0x000000000044d947 */ /* 0x000fea0003800000 */
        /* <DEDUP_REMOVED lines=10> */
.L_x_1256:
[----:B------:R-:W-:-:S13]  /*f470*/  ISETP.NE.AND P2, PT, R24, 0x1, PT ;  /* 0x000000011800780c */ /* 0x000fda0003f45270 */
[----:B------:R-:W0:Y:S02]  /*f480*/  @P2 LDC.64 R20, c[0x0][0x9e8] ;  /* 0x00027a00ff142b82 */ /* 0x000e240000000a00 */
[----:B0-----:R-:W-:-:S05]  /*f490*/  @P2 IMAD.HI.U32 R20, R13, R20, RZ ;  /* 0x000000140d142227 */ /* 0x001fca00078e00ff */
[----:B------:R-:W-:-:S07]  /*f4a0*/  @P2 SHF.R.U32.HI R13, RZ, R21, R20 ;  /* 0x00000015ff0d2219 */ /* 0x000fce0000011614 */
.L_x_1257:
[----:B------:R-:W-:Y:S05]  /*f4b0*/  BSYNC B0 ;  /* 0x0000000000007941 */ /* 0x000fea0003800000 */
.L_x_1255:
[----:B------:R-:W-:-:S05]  /*f4c0*/  IMAD R13, R13, R24, RZ ;  /* 0x000000180d0d7224 */ /* 0x000fca00078e02ff */
[----:B------:R-:W-:-:S07]  /*f4d0*/  VIMNMX R12, R12, R13, !PT ;  /* 0x0000000d0c0c7248 */ /* 0x000fce0007fe0100 */
.L_x_1254:
[----:B------:R-:W2:Y:S01]  /*f4e0*/  LDL R20, [R1+0x24] ;  /* 0x0000240001147983 */ /* 0x000ea20000100800 */
[----:B------:R-:W-:-:S05]  /*f4f0*/  VIADD R12, R12, 0x7f ;  /* 0x0000007f0c0c7836 */ /* 0x000fca0000000000 */
[----:B------:R-:W-:-:S04]  /*f500*/  SHF.R.S32.HI R13, RZ, 0x1f, R12 ;  /* 0x0000001fff0d7819 */ /* 0x000fc8000001140c */
[----:B------:R-:W-:-:S04]  /*f510*/  LEA.HI R13, R13, R12, RZ, 0x7 ;  /* 0x0000000c0d0d7211 */ /* 0x000fc800078f38ff */
[----:B------:R-:W-:-:S04]  /*f520*/  SHF.R.S32.HI R13, RZ, 0x7, R13 ;  /* 0x00000007ff0d7819 */ /* 0x000fc8000001140d */
[----:B--2---:R-:W-:-:S04]  /*f530*/  VIMNMX R153, R20, R13, !PT ;  /* 0x0000000d14997248 */ /* 0x004fc80007fe0100 */
[----:B------:R-:W-:-:S13]  /*f540*/  ISETP.GE.AND P2, PT, R4, R153, PT ;  /* 0x000000990400720c */ /* 0x000fda0003f46270 */
[----:B------:R-:W-:Y:S05]  /*f550*/  @!P2 BRA `(.L_x_1258) ;  /* 0x0000001c00bca947 */ /* 0x000fea0003800000 */
[----:B------:R-:W-:Y:S02]  /*f560*/  IMAD.MOV.U32 R21, RZ, RZ, R0 ;  /* 0x000000ffff157224 */ /* 0x000fe400078e0000 */
[----:B------:R-:W-:Y:S02]  /*f570*/  IMAD.MOV.U32 R20, RZ, RZ, R3 ;  /* 0x000000ffff147224 */ /* 0x000fe400078e0003 */
[----:B------:R-:W-:Y:S02]  /*f580*/  IMAD.MOV.U32 R12, RZ, RZ, R19 ;  /* 0x000000ffff0c7224 */ /* 0x000fe400078e0013 */
[----:B------:R-:W-:-:S07]  /*f590*/  IMAD.MOV.U32 R23, RZ, RZ, R16 ;  /* 0x000000ffff177224 */ /* 0x000fce00078e0010 */
.L_x_1268:
        /* <DEDUP_REMOVED lines=11> */
.L_x_1260:
[----:B------:R-:W-:Y:S01]  /*f650*/  IMAD R0, R16, 0x8, R2 ;  /* 0x0000000810007824 */ /* 0x000fe200078e0202 */
[----:B------:R-:W-:-:S04]  /*f660*/  SHF.L.U32 R3, R19, 0x1f, RZ ;  /* 0x0000001f13037819 */ /* 0x000fc800000006ff */
[----:B------:R0:W1:Y:S01]  /*f670*/  SYNCS.PHASECHK.TRANS64.TRYWAIT P3, [R0+URZ+0x16830], R3 ;  /* 0x01683003000075a7 */ /* 0x000062000806017f */
[----:B------:R-:W-:Y:S05]  /*f680*/  @!P0 BRA `(.L_x_1261) ;  /* 0x0000000000048947 */ /* 0x000fea0003800000 */
[----:B------:R-:W-:Y:S01]  /*f690*/  BPT.TRAP 0x1 ;  /* 0x000000040000795c */ /* 0x000fe20000300000 */
.L_x_1261:
[----:B------:R-:W-:Y:S04]  /*f6a0*/  BSSY B0, `(.L_x_1259) ;  /* 0x0000004000007945 */ /* 0x000fe80003800000 */
[----:B-1----:R-:W-:Y:S05]  /*f6b0*/  @P3 BRA `(.L_x_1262) ;  /* 0x0000000000083947 */ /* 0x002fea0003800000 */
[----:B------:R-:W1:Y:S02]  /*f6c0*/  SYNCS.PHASECHK.TRANS64.TRYWAIT P3, [R0+URZ+0x16830], R3 ;  /* 0x01683003000075a7 */ /* 0x000e64000806017f */
[----:B-1----:R-:W-:Y:S05]  /*f6d0*/  @!P3 BRA `(.L_x_1263) ;  /* 0x000000d000d8b947 */ /* 0x002fea0003800000 */
.L_x_1262:
[----:B------:R-:W-:Y:S05]  /*f6e0*/  BSYNC B0 ;  /* 0x0000000000007941 */ /* 0x000fea0003800000 */
.L_x_1259:
[----:B01----:R-:W2:Y:S01]  /*f6f0*/  LDL R3, [R1+0x14] ;  /* 0x0000140001037983 */ /* 0x003ea20000100800 */
[----:B------:R-:W0:Y:S01]  /*f700*/  S2R R0, SR_TID.X ;  /* 0x0000000000007919 */ /* 0x000e220000002100 */
[----:B------:R-:W-:Y:S05]  /*f710*/  WARPSYNC.ALL ;  /* 0x0000000000007948 */ /* 0x000fea0003800000 */
[----:B------:R-:W-:Y:S01]  /*f720*/  IMAD.MOV.U32 R25, RZ, RZ, 0x40000040 ;  /* 0x40000040ff197424 */ /* 0x000fe200078e00ff */
[----:B0-----:R-:W-:-:S05]  /*f730*/  SHF.R.U32.HI R0, RZ, 0x7, R0 ;  /* 0x00000007ff007819 */ /* 0x001fca0000011600 */
[----:B------:R-:W-:Y:S01]  /*f740*/  VIADD R0, R0, 0x8 ;  /* 0x0000000800007836 */ /* 0x000fe20000000000 */
[----:B------:R-:W-:Y:S01]  /*f750*/  R2UR UR8, R8 ;  /* 0x00000000080872ca */ /* 0x000fe200000e0000 */
[----:B------:R-:W-:Y:S01]  /*f760*/  IMAD.MOV.U32 R27, RZ, RZ, 0x40000040 ;  /* 0x40000040ff1b7424 */ /* 0x000fe200078e00ff */
[----:B------:R-:W-:Y:S01]  /*f770*/  R2UR UR9, R9 ;  /* 0x00000000090972ca */ /* 0x000fe200000e0000 */
[----:B------:R-:W-:Y:S01]  /*f780*/  IMAD.MOV.U32 R29, RZ, RZ, 0x40000040 ;  /* 0x40000040ff1d7424 */ /* 0x000fe200078e00ff */
[----:B------:R-:W-:Y:S02]  /*f790*/  R2UR UR11, R25 ;  /* 0x00000000190b72ca */ /* 0x000fe400000e0000 */
[----:B------:R-:W-:Y:S02]  /*f7a0*/  R2UR UR15, R27 ;  /* 0x000000001b0f72ca */ /* 0x000fe400000e0000 */
[----:B------:R-:W-:Y:S02]  /*f7b0*/  R2UR UR19, R29 ;  /* 0x000000001d1372ca */ /* 0x000fe400000e0000 */
[----:B------:R-:W-:-:S02]  /*f7c0*/  R2UR UR23, R25 ;  /* 0x00000000191772ca */ /* 0x000fc400000e0000 */
[----:B------:R-:W-:Y:S02]  /*f7d0*/  R2UR UR12, R156 ;  /* 0x000000009c0c72ca */ /* 0x000fe400000e0000 */
[----:B------:R-:W-:Y:S01]  /*f7e0*/  R2UR UR13, R157 ;  /* 0x000000009d0d72ca */ /* 0x000fe200000e0000 */
[----:B------:R0:W-:Y:S01]  /*f7f0*/  BAR.SYNC.DEFER_BLOCKING R0, 0x100 ;  /* 0x000400000000751d */ /* 0x0001e20000010000 */
[----:B------:R-:W-:Y:S02]  /*f800*/  R2UR UR16, R14 ;  /* 0x000000000e1072ca */ /* 0x000fe400000e0000 */
[----:B------:R-:W-:Y:S01]  /*f810*/  R2UR UR17, R15 ;  /* 0x000000000f1172ca */ /* 0x000fe200000e0000 */
[----:B--2---:R-:W-:-:S04]  /*f820*/  IMAD R24, R16, 0x400, R3 ;  /* 0x0000040010187824 */ /* 0x004fc800078e0203 */
[C---:B------:R-:W-:Y:S01]  /*f830*/  VIADD R26, R24.reuse, 0x2 ;  /* 0x00000002181a7836 */ /* 0x040fe20000000000 */
[C---:B------:R-:W-:Y:S01]  /*f840*/  R2UR UR10, R24.reuse ;  /* 0x00000000180a72ca */ /* 0x040fe200000e0000 */
[C---:B------:R-:W-:Y:S02]  /*f850*/  VIADD R28, R24.reuse, 0x4 ;  /* 0x00000004181c7836 */ /* 0x040fe40000000000 */
[----:B------:R-:W-:Y:S01]  /*f860*/  VIADD R24, R24, 0x6 ;  /* 0x0000000618187836 */ /* 0x000fe20000000000 */
[----:B------:R-:W-:Y:S02]  /*f870*/  R2UR UR14, R26 ;  /* 0x000000001a0e72ca */ /* 0x000fe400000e0000 */
[----:B------:R-:W-:Y:S02]  /*f880*/  R2UR UR18, R28 ;  /* 0x000000001c1272ca */ /* 0x000fe400000e0000 */
[----:B------:R-:W-:Y:S02]  /*f890*/  R2UR UR22, R24 ;  /* 0x00000000181672ca */ /* 0x000fe400000e0000 */
[----:B------:R-:W-:-:S06]  /*f8a0*/  WARPGROUP.ARRIVE ;  /* 0x00000000000079c5 */ /* 0x000fcc0000000000 */
[----:B------:R-:W-:Y:S03]  /*f8b0*/  HGMMA.64x128x16.F32 R24, gdesc[UR8], RZ, !UPT, gsb0 ;  /* 0x01e00000081879f0 */ /* 0x000fe6000c0008ff */
[----:B------:R-:W-:Y:S02]  /*f8c0*/  WARPGROUP.DEPBAR.LE gsb0, 0x0 ;  /* 0x00008000000079c5 */ /* 0x000fe40000010000 */
[----:B------:R-:W-:-:S07]  /*f8d0*/  WARPGROUP.ARRIVE ;  /* 0x00000000000079c5 */ /* 0x000fce0000000000 */
        /* <DEDUP_REMOVED lines=13> */
.L_x_1265:
[----:B------:R-:W-:Y:S01]  /*f9b0*/  SHF.L.U32 R0, R12, 0x1f, RZ ;  /* 0x0000001f0c007819 */ /* 0x000fe200000006ff */
[----:B------:R-:W-:-:S04]  /*f9c0*/  IMAD R3, R23, 0x8, R2 ;  /* 0x0000000817037824 */ /* 0x000fc800078e0202 */
[----:B------:R0:W1:Y:S01]  /*f9d0*/  SYNCS.PHASECHK.TRANS64.TRYWAIT P2, [R3+URZ+0x16850], R0 ;  /* 0x01685000030075a7 */ /* 0x000062000804017f */
[----:B------:R-:W-:Y:S05]  /*f9e0*/  @!P0 BRA `(.L_x_1266) ;  /* 0x0000000000048947 */ /* 0x000fea0003800000 */
[----:B------:R-:W-:Y:S01]  /*f9f0*/  BPT.TRAP 0x1 ;  /* 0x000000040000795c */ /* 0x000fe20000300000 */
.L_x_1266:
[----:B-1----:R-:W-:Y:S05]  /*fa00*/  @P2 BRA `(.L_x_1264) ;  /* 0x0000000000082947 */ /* 0x002fea0003800000 */
[----:B------:R-:W1:Y:S02]  /*fa10*/  SYNCS.PHASECHK.TRANS64.TRYWAIT P2, [R3+URZ+0x16850], R0 ;  /* 0x01685000030075a7 */ /* 0x000e64000804017f */
[----:B-1----:R-:W-:Y:S05]  /*fa20*/  @!P2 BRA `(.L_x_1267) ;  /* 0x000000d00018a947 */ /* 0x002fea0003800000 */
.L_x_1264:
[----:B------:R-:W2:Y:S01]  /*fa30*/  S2R R154, SR_TID.X ;  /* 0x00000000009a7919 */ /* 0x000ea20000002100 */
[----:B------:R-:W-:Y:S01]  /*fa40*/  VIADD R12, R2, 0x400 ;  /* 0x00000400020c7836 */ /* 0x000fe20000000000 */
[----:B------:R-:W-:Y:S05]  /*fa50*/  WARPSYNC.ALL ;  /* 0x0000000000007948 */ /* 0x000fea0003800000 */
[----:B------:R-:W-:-:S04]  /*fa60*/  SHF.R.U32.HI R12, RZ, 0x4, R12 ;  /* 0x00000004ff0c7819 */ /* 0x000fc8000001160c */
[----:B------:R-:W-:Y:S02]  /*fa70*/  LOP3.LUT R12, R12, 0x3fff, RZ, 0xc0, !PT ;  /* 0x00003fff0c0c7812 */ /* 0x000fe400078ec0ff */
[----:B--2---:R-:W-:Y:S02]  /*fa80*/  SHF.R.U32.HI R152, RZ, 0x7, R154 ;  /* 0x00000007ff987819 */ /* 0x004fe4000001169a */
[----:B------:R-:W-:-:S03]  /*fa90*/  ISETP.GE.U32.AND P2, PT, R154, 0x180, PT ;  /* 0x000001809a00780c */ /* 0x000fc60003f46070 */
[----:B------:R-:W-:-:S05]  /*faa0*/  VIADD R152, R152, 0x9 ;  /* 0x0000000998987836 */ /* 0x000fca0000000000 */
[----:B------:R-:W-:Y:S01]  /*fab0*/  SEL R152, R152, 0x9, !P2 ;  /* 0x0000000998987807 */ /* 0x000fe20005000000 */
[C---:B------:R-:W-:Y:S01]  /*fac0*/  IMAD R12, R23.reuse, 0x400, R12 ;  /* 0x00000400170c7824 */ /* 0x040fe200078e020c */
[----:B------:R-:W-:Y:S01]  /*fad0*/  WARPGROUP.ARRIVE ;  /* 0x00000000000079c5 */ /* 0x000fe20000000000 */
[----:B------:R-:W-:Y:S01]  /*fae0*/  IMAD.MOV.U32 R13, RZ, RZ, 0x40000040 ;  /* 0x40000040ff0d7424 */ /* 0x000fe200078e00ff */
[----:B01----:R-:W-:Y:S01]  /*faf0*/  FMNMX.FTZ R0, R24, R20, !PT ;  /* 0x0000001418007209 */ /* 0x003fe20007810000 */
[----:B------:R-:W-:Y:S01]  /*fb00*/  UMOV UR41, UR6 ;  /* 0x0000000600297c82 */ /* 0x000fe20008000000 */
[----:B------:R-:W-:Y:S01]  /*fb10*/  R2UR UR10, R12 ;  /* 0x000000000c0a72ca */ /* 0x000fe200000e0000 */
[----:B------:R-:W-:Y:S01]  /*fb20*/  @!P1 IMAD R23, R23, 0x8, R2 ;  /* 0x0000000817179824 */ /* 0x000fe200078e0202 */
[----:B------:R-:W-:Y:S02]  /*fb30*/  R2UR UR11, R13 ;  /* 0x000000000d0b72ca */ /* 0x000fe400000e0000 */
[----:B------:R-:W-:Y:S01]  /*fb40*/  FMNMX.FTZ R0, R25, R0, !PT ;  /* 0x0000000019007209 */ /* 0x000fe20007810000 */
[----:B------:R-:W-:Y:S01]  /*fb50*/  @!P1 VIADD R23, R23, 0x16860 ;  /* 0x0001686017179836 */ /* 0x000fe20000000000 */
[C---:B------:R-:W-:Y:S01]  /*fb60*/  ISETP.GT.AND P2, PT, R4.reuse, R153, PT ;  /* 0x000000990400720c */ /* 0x040fe20003f44270 */
[----:B------:R-:W-:Y:S01]  /*fb70*/  VIADD R4, R4, 0xffffffff ;  /* 0xffffffff04047836 */ /* 0x000fe20000000000 */
[----:B------:R-:W-:-:S02]  /*fb80*/  FMNMX.FTZ R0, R28, R0, !PT ;  /* 0x000000001c007209 */ /* 0x000fc40007810000 */
[----:B------:R-:W-:Y:S02]  /*fb90*/  @!P1 PRMT R23, RZ, 0x654, R23 ;  /* 0x00000654ff179816 */ /* 0x000fe40000000017 */
[----:B------:R-:W-:-:S03]  /*fba0*/  FMNMX.FTZ R0, R29, R0, !PT ;  /* 0x000000001d007209 */ /* 0x000fc60007810000 */
[----:B------:R-:W-:Y:S01]  /*fbb0*/  HGMMA.64x64x16.F32 R88, R148, gdesc[UR8].tnspB, R88, gsb0 ;  /* 0x40e0000894587df0 */ /* 0x000fe20008000858 */
        /* <DEDUP_REMOVED lines=21> */
[----:B------:R-:W-:Y:S01]  /*fd10*/  VIADD R148, R12, 0x80 ;  /* 0x000000800c947836 */ /* 0x000fe20000000000 */
[----:B------:R-:W-:Y:S01]  /*fd20*/  WARPGROUP.ARRIVE ;  /* 0x00000000000079c5 */ /* 0x000fe20000000000 */
[----:B------:R-:W-:Y:S01]  /*fd30*/  IMAD.MOV.U32 R149, RZ, RZ, 0x40000040 ;  /* 0x40000040ff957424 */ /* 0x000fe200078e00ff */
[----:B------:R-:W-:Y:S02]  /*fd40*/  FMNMX.FTZ R0, R72, R0, !PT ;  /* 0x0000000048007209 */ /* 0x000fe40007810000 */
[----:B------:R-:W-:Y:S02]  /*fd50*/  R2UR UR10, R148 ;  /* 0x00000000940a72ca */ /* 0x000fe400000e0000 */
[----:B------:R-:W-:-:S02]  /*fd60*/  R2UR UR11, R149 ;  /* 0x00000000950b72ca */ /* 0x000fc400000e0000 */
[----:B------:R-:W-:-:S04]  /*fd70*/  FMNMX.FTZ R0, R73, R0, !PT ;  /* 0x0000000049007209 */ /* 0x000fc80007810000 */
[----:B------:R-:W-:-:S04]  /*fd80*/  FMNMX.FTZ R0, R76, R0, !PT ;  /* 0x000000004c007209 */ /* 0x000fc80007810000 */
[----:B------:R-:W-:-:S03]  /*fd90*/  FMNMX.FTZ R0, R77, R0, !PT ;  /* 0x000000004d007209 */ /* 0x000fc60007810000 */
[----:B------:R-:W-:Y:S01]  /*fda0*/  HGMMA.64x64x16.F32 R88, R144, gdesc[UR8].tnspB, R88, gsb0 ;  /* 0x40e0000890587df0 */ /* 0x000fe20008000858 */
[----:B------:R-:W-:-:S04]  /*fdb0*/  FMNMX.FTZ R0, R80, R0, !PT ;  /* 0x0000000050007209 */ /* 0x000fc80007810000 */
[----:B------:R-:W-:-:S04]  /*fdc0*/  FMNMX.FTZ R0, R81, R0, !PT ;  /* 0x0000000051007209 */ /* 0x000fc80007810000 */
[----:B------:R-:W-:-:S04]  /*fdd0*/  FMNMX.FTZ R0, R84, R0, !PT ;  /* 0x0000000054007209 */ /* 0x000fc80007810000 */
[----:B------:R-:W-:-:S05]  /*fde0*/  FMNMX.FTZ R3, R85, R0, !PT ;  /* 0x0000000055037209 */ /* 0x000fca0007810000 */
[----:B------:R-:W0:Y:S02]  /*fdf0*/  SHFL.BFLY PT, R0, R3, 0x2, 0x1f ;  /* 0x0c401f0003007f89 */ /* 0x000e2400000e0000 */
[----:B0-----:R-:W-:-:S05]  /*fe00*/  FMNMX.FTZ R3, R3, R0, !PT ;  /* 0x0000000003037209 */ /* 0x001fca0007810000 */
[----:B------:R-:W0:Y:S02]  /*fe10*/  SHFL.BFLY PT, R0, R3, 0x1, 0x1f ;  /* 0x0c201f0003007f89 */ /* 0x000e2400000e0000 */
[----:B0-----:R-:W-:Y:S02]  /*fe20*/  FMNMX.FTZ R3, R3, R0, !PT ;  /* 0x0000000003037209 */ /* 0x001fe40007810000 */
[----:B------:R-:W-:-:S03]  /*fe30*/  FMNMX.FTZ R0, R26, R21, !PT ;  /* 0x000000151a007209 */ /* 0x000fc60007810000 */
[----:B------:R-:W-:Y:S01]  /*fe40*/  FADD.FTZ R13, -R3, R20 ;  /* 0x00000014030d7221 */ /* 0x000fe20000010100 */
[----:B------:R-:W-:Y:S01]  /*fe50*/  FMNMX.FTZ R0, R27, R0, !PT ;  /* 0x000000001b007209 */ /* 0x000fe20007810000 */
[----:B------:R-:W-:Y:S02]  /*fe60*/  WARPGROUP.DEPBAR.LE gsb0, 0x0 ;  /* 0x00008000000079c5 */ /* 0x000fe40000010000 */
[----:B------:R-:W-:Y:S01]  /*fe70*/  VIADD R144, R12, 0x100 ;  /* 0x000001000c907836 */ /* 0x000fe20000000000 */
[----:B------:R-:W-:Y:S01]  /*fe80*/  WARPGROUP.ARRIVE ;  /* 0x00000000000079c5 */ /* 0x000fe20000000000 */
[----:B------:R-:W-:Y:S01]  /*fe90*/  IMAD.MOV.U32 R145, RZ, RZ, 0x40000040 ;  /* 0x40000040ff917424 */ /* 0x000fe200078e00ff */
[----:B------:R-:W-:Y:S01]  /*fea0*/  FMNMX.FTZ R0, R30, R0, !PT ;  /* 0x000000001e007209 */ /* 0x000fe20007810000 */
[----:B------:R-:W-:Y:S01]  /*feb0*/  FMUL.FTZ R20, R3, UR41 ;  /* 0x0000002903147c20 */ /* 0x000fe20008410000 */
[----:B------:R-:W-:Y:S01]  /*fec0*/  R2UR UR10, R144 ;  /* 0x00000000900a72ca */ /* 0x000fe200000e0000 */
[----:B------:R-:W-:Y:S01]  /*fed0*/  FMUL.FTZ R13, R13, UR41 ;  /* 0x000000290d0d7c20 */ /* 0x000fe20008410000 */
[----:B------:R-:W-:Y:S01]  /*fee0*/  R2UR UR11, R145 ;  /* 0x00000000910b72ca */ /* 0x000fe200000e0000 */
[--C-:B------:R-:W-:Y:S01]  /*fef0*/  FFMA.FTZ R145, R24, UR41, -R20.reuse ;  /* 0x0000002918917c23 */ /* 0x100fe20008010814 */
[----:B------:R-:W-:Y:S01]  /*ff00*/  FMNMX.FTZ R0, R31, R0, !PT ;  /* 0x000000001f007209 */ /* 0x000fe20007810000 */
[----:B------:R-:W-:Y:S01]  /*ff10*/  FFMA.FTZ R148, R25, UR41, -R20 ;  /* 0x0000002919947c23 */ /* 0x000fe20008010814 */
[----:B------:R-:W-:-:S02]  /*ff20*/  VIADD R24, R12, 0x200 ;  /* 0x000002000c187836 */ /* 0x000fc40000000000 */
[--C-:B------:R-:W-:Y:S01]  /*ff30*/  FFMA.FTZ R150, R28, UR41, -R20.reuse ;  /* 0x000000291c967c23 */ /* 0x100fe20008010814 */
[----:B------:R-:W-:Y:S01]  /*ff40*/  FMNMX.FTZ R0, R34, R0, !PT ;  /* 0x0000000022007209 */ /* 0x000fe20007810000 */
[----:B------:R-:W-:Y:S02]  /*ff50*/  IMAD.MOV.U32 R25, RZ, RZ, 0x40000040 ;  /* 0x40000040ff197424 */ /* 0x000fe400078e00ff */
[--C-:B------:R-:W-:Y:S01]  /*ff60*/  FFMA.FTZ R28, R45, UR41, -R20.reuse ;  /* 0x000000292d1c7c23 */ /* 0x100fe20008010814 */
[--C-:B------:R-:W-:Y:S01]  /*ff70*/  FFMA.FTZ R144, R33, UR41, -R20.reuse ;  /* 0x0000002921907c23 */ /* 0x100fe20008010814 */
[----:B------:R-:W-:Y:S01]  /*ff80*/  FMNMX.FTZ R0, R35, R0, !PT ;  /* 0x0000000023007209 */ /* 0x000fe20007810000 */
[--C-:B------:R-:W-:Y:S01]  /*ff90*/  FFMA.FTZ R146, R37, UR41, -R20.reuse ;  /* 0x0000002925927c23 */ /* 0x100fe20008010814 */
[--C-:B------:R-:W-:Y:S01]  /*ffa0*/  FFMA.FTZ R37, R61, UR41, -R20.reuse ;  /* 0x000000293d257c23 */ /* 0x100fe20008010814 */
[----:B------:R-:W-:Y:S01]  /*ffb0*/  HGMMA.64x64x16.F32 R88, R140, gdesc[UR8].tnspB, R88, gsb0 ;  /* 0x40e000088c587df0 */ /* 0x000fe20008000858 */
[----:B------:R-:W-:Y:S01]  /*ffc0*/  FMNMX.FTZ R0, R38, R0, !PT ;  /* 0x0000000026007209 */ /* 0x000fe20007810000 */
[--C-:B------:R-:W-:Y:S01]  /*ffd0*/  FFMA.FTZ R33, R64, UR41, -R20.reuse ;  /* 0x0000002940217c23 */ /* 0x100fe20008010814 */
[----:B------:R-:W-:Y:S01]  /*ffe0*/  FFMA.FTZ R84, R84, UR41, -R20 ;  /* 0x0000002954547c23 */ /* 0x000fe20008010814 */
[----:B------:R-:W-:Y:S01]  /*fff0*/  MUFU.EX2 R13, R13 ;  /* 0x0000000d000d7308 */ /* 0x000fe20000000800 */
[----:B------:R-:W-:-:S04]  /*10000*/  FMNMX.FTZ R0, R39, R0, !PT ;  /* 0x0000000027007209 */ /* 0x000fc80007810000 */
[----:B------:R-:W-:-:S03]  /*10010*/  FMNMX.FTZ R0, R42, R0, !PT ;  /* 0x000000002a007209 */ /* 0x000fc60007810000 */
[----:B------:R-:W0:Y:S01]  /*10020*/  MUFU.EX2 R145, R145 ;  /* 0x0000009100917308 */ /* 0x000e220000000800 */
[----:B------:R-:W-:-:S04]  /*10030*/  FMNMX.FTZ R0, R43, R0, !PT ;  /* 0x000000002b007209 */ /* 0x000fc80007810000 */
[----:B------:R-:W-:-:S03]  /*10040*/  FMNMX.FTZ R0, R46, R0, !PT ;  /* 0x000000002e007209 */ /* 0x000fc60007810000 */
[----:B------:R-:W1:Y:S01]  /*10050*/  MUFU.EX2 R148, R148 ;  /* 0x0000009400947308 */ /* 0x000e620000000800 */
[----:B------:R-:W-:-:S04]  /*10060*/  FMNMX.FTZ R0, R47, R0, !PT ;  /* 0x000000002f007209 */ /* 0x000fc80007810000 */
[----:B------:R-:W-:-:S03]  /*10070*/  FMNMX.FTZ R0, R50, R0, !PT ;  /* 0x0000000032007209 */ /* 0x000fc60007810000 */
[----:B------:R-:W2:Y:S01]  /*10080*/  MUFU.EX2 R150, R150 ;  /* 0x0000009600967308 */ /* 0x000ea20000000800 */
[----:B------:R-:W-:Y:S01]  /*10090*/  FMNMX.FTZ R0, R51, R0, !PT ;  /* 0x0000000033007209 */ /* 0x000fe20007810000 */
[----:B0-----:R-:W-:-:S03]  /*100a0*/  FFMA.FTZ R7, R13, R7, R145 ;  /* 0x000000070d077223 */ /* 0x001fc60000010091 */
[----:B------:R-:W-:-:S03]  /*100b0*/  FMNMX.FTZ R0, R54, R0, !PT ;  /* 0x0000000036007209 */ /* 0x000fc60007810000 */
[----:B------:R-:W-:Y:S01]  /*100c0*/  MUFU.EX2 R144, R144 ;  /* 0x0000009000907308 */ /* 0x000fe20000000800 */
[----:B------:R-:W-:Y:S01]  /*100d0*/  FMNMX.FTZ R0, R55, R0, !PT ;  /* 0x0000000037007209 */ /* 0x000fe20007810000 */
[C---:B-1----:R-:W-:Y:S01]  /*100e0*/  FADD.FTZ R7, R148.reuse, R7 ;  /* 0x0000000794077221 */ /* 0x042fe20000010000 */
[----:B------:R-:W-:Y:S02]  /*100f0*/  F2FP.F16.F32.PACK_AB R148, R148, R145 ;  /* 0x000000919494723e */ /* 0x000fe400000000ff */
        /* <DEDUP_REMOVED lines=12> */
[----:B------:R-:W-:-:S04]  /*101c0*/  FMNMX.FTZ R0, R74, R0, !PT ;  /* 0x000000004a007209 */ /* 0x000fc80007810000 */
[----:B------:R-:W-:Y:S01]  /*101d0*/  FMNMX.FTZ R0, R75, R0, !PT ;  /* 0x000000004b007209 */ /* 0x000fe20007810000 */
[----:B------:R-:W-:Y:S02]  /*101e0*/  WARPGROUP.DEPBAR.LE gsb0, 0x0 ;  /* 0x00008000000079c5 */ /* 0x000fe40000010000 */
[----:B------:R-:W-:Y:S01]  /*101f0*/  VIADD R140, R12, 0x180 ;  /* 0x000001800c8c7836 */ /* 0x000fe20000000000 */
[----:B------:R-:W-:Y:S01]  /*10200*/  WARPGROUP.ARRIVE ;  /* 0x00000000000079c5 */ /* 0x000fe20000000000 */
[----:B------:R-:W-:Y:S01]  /*10210*/  IMAD.MOV.U32 R141, RZ, RZ, 0x40000040 ;  /* 0x40000040ff8d7424 */ /* 0x000fe200078e00ff */
[----:B------:R-:W-:Y:S01]  /*10220*/  FMNMX.FTZ R0, R78, R0, !PT ;  /* 0x000000004e007209 */ /* 0x000fe20007810000 */
[--C-:B------:R-:W-:Y:S01]  /*10230*/  FFMA.FTZ R143, R32, UR41, -R20.reuse ;  /* 0x00000029208f7c23 */ /* 0x100fe20008010814 */
[----:B------:R-:W-:Y:S01]  /*10240*/  R2UR UR10, R140 ;  /* 0x000000008c0a72ca */ /* 0x000fe200000e0000 */
[--C-:B------:R-:W-:Y:S01]  /*10250*/  FFMA.FTZ R32, R53, UR41, -R20.reuse ;  /* 0x0000002935207c23 */ /* 0x100fe20008010814 */
[----:B------:R-:W-:Y:S01]  /*10260*/  R2UR UR11, R141 ;  /* 0x000000008d0b72ca */ /* 0x000fe200000e0000 */
        /* <DEDUP_REMOVED lines=9> */
[----:B------:R-:W-:-:S03]  /*10300*/  FMNMX.FTZ R0, R83, R0, !PT ;  /* 0x0000000053007209 */ /* 0x000fc60007810000 */
[----:B------:R-:W-:Y:S01]  /*10310*/  HGMMA.64x64x16.F32 R88, R136, gdesc[UR8].tnspB, R88, gsb0 ;  /* 0x40e0000888587df0 */ /* 0x000fe20008000858 */
[----:B------:R-:W-:Y:S01]  /*10320*/  R2UR UR10, R24 ;  /* 0x00000000180a72ca */ /* 0x000fe200000e0000 */
[----:B------:R-:W-:Y:S01]  /*10330*/  VIADD R24, R12, 0x280 ;  /* 0x000002800c187836 */ /* 0x000fe20000000000 */
[----:B------:R-:W-:Y:S01]  /*10340*/  R2UR UR11, R25 ;  /* 0x00000000190b72ca */ /* 0x000fe200000e0000 */
[----:B------:R-:W-:Y:S01]  /*10350*/  IMAD.MOV.U32 R25, RZ, RZ, 0x40000040 ;  /* 0x40000040ff197424 */ /* 0x000fe200078e00ff */
[----:B------:R-:W-:Y:S01]  /*10360*/  FMNMX.FTZ R0, R86, R0, !PT ;  /* 0x0000000056007209 */ /* 0x000fe20007810000 */
[----:B------:R-:W-:Y:S03]  /*10370*/  MUFU.EX2 R141, R141 ;  /* 0x0000008d008d7308 */ /* 0x000fe60000000800 */
[----:B------:R-:W-:-:S05]  /*10380*/  FMNMX.FTZ R0, R87, R0, !PT ;  /* 0x0000000057007209 */ /* 0x000fca0007810000 */
[----:B------:R-:W0:Y:S01]  /*10390*/  SHFL.BFLY PT, R45, R0, 0x2, 0x1f ;  /* 0x0c401f00002d7f89 */ /* 0x000e2200000e0000 */
[----:B------:R-:W-:Y:S08]  /*103a0*/  MUFU.EX2 R140, R140 ;  /* 0x0000008c008c7308 */ /* 0x000ff00000000800 */
[----:B------:R-:W-:Y:S08]  /*103b0*/  MUFU.EX2 R142, R142 ;  /* 0x0000008e008e7308 */ /* 0x000ff00000000800 */
[----:B------:R-:W-:Y:S01]  /*103c0*/  MUFU.EX2 R32, R32 ;  /* 0x0000002000207308 */ /* 0x000fe20000000800 */
[----:B0-----:R-:W-:Y:S01]  /*103d0*/  FMNMX.FTZ R0, R0, R45, !PT ;  /* 0x0000002d00007209 */ /* 0x001fe20007810000 */
[----:B------:R-:W-:-:S06]  /*103e0*/  FFMA.FTZ R45, R76, UR41, -R20 ;  /* 0x000000294c2d7c23 */ /* 0x000fcc0008010814 */
[----:B------:R-:W-:Y:S01]  /*103f0*/  MUFU.EX2 R36, R36 ;  /* 0x0000002400247308 */ /* 0x000fe20000000800 */
[----:B------:R-:W0:Y:S07]  /*10400*/  SHFL.BFLY PT, R53, R0, 0x1, 0x1f ;  /* 0x0c201f0000357f89 */ /* 0x000e2e00000e0000 */
[----:B------:R-:W-:Y:S08]  /*10410*/  MUFU.EX2 R41, R41 ;  /* 0x0000002900297308 */ /* 0x000ff00000000800 */
[----:B------:R-:W-:Y:S08]  /*10420*/  MUFU.EX2 R44, R44 ;  /* 0x0000002c002c7308 */ /* 0x000ff00000000800 */
[----:B------:R-:W-:Y:S01]  /*10430*/  MUFU.EX2 R45, R45 ;  /* 0x0000002d002d7308 */ /* 0x000fe20000000800 */
[----:B0-----:R-:W-:-:S07]  /*10440*/  FMNMX.FTZ R0, R0, R53, !PT ;  /* 0x0000003500007209 */ /* 0x001fce0007810000 */
[----:B------:R-:W-:Y:S01]  /*10450*/  MUFU.EX2 R53, R84 ;  /* 0x0000005400357308 */ /* 0x000fe20000000800 */
[----:B------:R-:W-:Y:S02]  /*10460*/  WARPGROUP.DEPBAR.LE gsb0, 0x0 ;  /* 0x00008000000079c5 */ /* 0x000fe40000010000 */
[----:B------:R-:W-:Y:S01]  /*10470*/  WARPGROUP.ARRIVE ;  /* 0x00000000000079c5 */ /* 0x000fe20000000000 */
[--C-:B------:R-:W-:Y:S01]  /*10480*/  FFMA.FTZ R137, R29, UR41, -R20.reuse ;  /* 0x000000291d897c23 */ /* 0x100fe20008010814 */
[--C-:B------:R-:W-:Y:S01]  /*10490*/  FFMA.FTZ R139, R40, UR41, -R20.reuse ;  /* 0x00000029288b7c23 */ /* 0x100fe20008010814 */
[--C-:B------:R-:W-:Y:S01]  /*104a0*/  FFMA.FTZ R136, R48, UR41, -R20.reuse ;  /* 0x0000002930887c23 */ /* 0x100fe20008010814 */
[--C-:B------:R-:W-:Y:S01]  /*104b0*/  FFMA.FTZ R29, R49, UR41, -R20.reuse ;  /* 0x00000029311d7c23 */ /* 0x100fe20008010814 */
[--C-:B------:R-:W-:Y:S01]  /*104c0*/  FFMA.FTZ R138, R52, UR41, -R20.reuse ;  /* 0x00000029348a7c23 */ /* 0x100fe20008010814 */
[----:B------:R-:W-:Y:S01]  /*104d0*/  HGMMA.64x64x16.F32 R88, R132, gdesc[UR8].tnspB, R88, gsb0 ;  /* 0x40e0000884587df0 */ /* 0x000fe20008000858 */
[----:B------:R-:W-:Y:S01]  /*104e0*/  R2UR UR10, R24 ;  /* 0x00000000180a72ca */ /* 0x000fe200000e0000 */
[--C-:B------:R-:W-:Y:S01]  /*104f0*/  FFMA.FTZ R40, R65, UR41, -R20.reuse ;  /* 0x0000002941287c23 */ /* 0x100fe20008010814 */
[----:B------:R-:W-:Y:S01]  /*10500*/  R2UR UR11, R25 ;  /* 0x00000000190b72ca */ /* 0x000fe200000e0000 */
[--C-:B------:R-:W-:Y:S01]  /*10510*/  FFMA.FTZ R24, R72, UR41, -R20.reuse ;  /* 0x0000002948187c23 */ /* 0x100fe20008010814 */
[--C-:B------:R-:W-:Y:S01]  /*10520*/  FFMA.FTZ R25, R73, UR41, -R20.reuse ;  /* 0x0000002949197c23 */ /* 0x100fe20008010814 */
[--C-:B------:R-:W-:Y:S01]  /*10530*/  FFMA.FTZ R48, R77, UR41, -R20.reuse ;  /* 0x000000294d307c23 */ /* 0x100fe20008010814 */
[--C-:B------:R-:W-:Y:S01]  /*10540*/  FFMA.FTZ R49, R80, UR41, -R20.reuse ;  /* 0x0000002950317c23 */ /* 0x100fe20008010814 */
[----:B------:R-:W-:Y:S01]  /*10550*/  FFMA.FTZ R52, R81, UR41, -R20 ;  /* 0x0000002951347c23 */ /* 0x000fe20008010814 */
[----:B------:R-:W0:Y:S08]  /*10560*/  MUFU.EX2 R137, R137 ;  /* 0x0000008900897308 */ /* 0x000e300000000800 */
        /* <DEDUP_REMOVED lines=11> */
[--C-:B------:R-:W-:Y:S01]  /*10620*/  FFMA.FTZ R134, R60, UR41, -R20.reuse ;  /* 0x000000293c867c23 */ /* 0x100fe20008010814 */
[----:B------:R-:W-:Y:S01]  /*10630*/  FFMA.FTZ R56, R85, UR41, -R20 ;  /* 0x0000002955387c23 */ /* 0x000fe20008010814 */
[C---:B------:R-:W-:Y:S01]  /*10640*/  FADD.FTZ R20, -R0.reuse, R21 ;  /* 0x0000001500147221 */ /* 0x040fe20000010100 */
[----:B------:R-:W-:Y:S01]  /*10650*/  IMAD.MOV.U32 R21, RZ, RZ, 0x40000040 ;  /* 0x40000040ff157424 */ /* 0x000fe200078e00ff */
[----:B------:R-:W-:Y:S01]  /*10660*/  HGMMA.64x64x16.F32 R88, R128, gdesc[UR8].tnspB, R88, gsb0 ;  /* 0x40e0000880587df0 */ /* 0x000fe20008000858 */
[----:B------:R-:W-:Y:S01]  /*10670*/  FMUL.FTZ R60, R0, UR41 ;  /* 0x00000029003c7c20 */ /* 0x000fe20008410000 */
[----:B------:R-:W-:Y:S01]  /*10680*/  FMUL.FTZ R57, R20, UR41 ;  /* 0x0000002914397c20 */ /* 0x000fe20008410000 */
[----:B------:R-:W-:Y:S01]  /*10690*/  VIADD R20, R12, 0x300 ;  /* 0x000003000c147836 */ /* 0x000fe20000000000 */
[----:B------:R-:W-:Y:S01]  /*106a0*/  R2UR UR11, R21 ;  /* 0x00000000150b72ca */ /* 0x000fe200000e0000 */
[----:B------:R-:W-:-:S02]  /*106b0*/  IMAD.MOV.U32 R21, RZ, RZ, 0x40000040 ;  /* 0x40000040ff157424 */ /* 0x000fc400078e00ff */
[--C-:B------:R-:W-:Y:S01]  /*106c0*/  FFMA.FTZ R149, R26, UR41, -R60.reuse ;  /* 0x000000291a957c23 */ /* 0x100fe2000801083c */
[--C-:B------:R-:W-:Y:S01]  /*106d0*/  FFMA.FTZ R26, R27, UR41, -R60.reuse ;  /* 0x000000291b1a7c23 */ /* 0x100fe2000801083c */
[----:B------:R-:W-:Y:S01]  /*106e0*/  R2UR UR10, R20 ;  /* 0x00000000140a72ca */ /* 0x000fe200000e0000 */
[----:B------:R-:W-:Y:S01]  /*106f0*/  VIADD R20, R12, 0x380 ;  /* 0x000003800c147836 */ /* 0x000fe20000000000 */
        /* <DEDUP_REMOVED lines=11> */
[----:B--2---:R-:W-:Y:S01]  /*107b0*/  FADD.FTZ R50, R150, R7 ;  /* 0x0000000796327221 */ /* 0x004fe20000010000 */
[--C-:B------:R-:W-:Y:S01]  /*107c0*/  FFMA.FTZ R31, R42, UR41, -R60.reuse ;  /* 0x000000292a1f7c23 */ /* 0x100fe2000801083c */
[--C-:B------:R-:W-:Y:S01]  /*107d0*/  FFMA.FTZ R12, R54, UR41, -R60.reuse ;  /* 0x00000029360c7c23 */ /* 0x100fe2000801083c */
[----:B------:R-:W-:Y:S01]  /*107e0*/  FFMA.FTZ R133, R58, UR41, -R60 ;  /* 0x000000293a857c23 */ /* 0x000fe2000801083c */
[----:B0-----:R-:W-:Y:S01]  /*107f0*/  FADD.FTZ R50, R137, R50 ;  /* 0x0000003289327221 */ /* 0x001fe20000010000 */
        /* <DEDUP_REMOVED lines=12> */
[----:B------:R-:W-:-:S04]  /*108c0*/  F2FP.F16.F32.PACK_AB R150, R137, R150 ;  /* 0x000000968996723e */ /* 0x000fc800000000ff */
[----:B------:R-:W-:Y:S08]  /*108d0*/  MUFU.EX2 R30, R30 ;  /* 0x0000001e001e7308 */ /* 0x000ff00000000800 */
[----:B------:R-:W-:Y:S08]  /*108e0*/  MUFU.EX2 R27, R27 ;  /* 0x0000001b001b7308 */ /* 0x000ff00000000800 */
[----:B------:R-:W0:Y:S08]  /*108f0*/  MUFU.EX2 R61, R61 ;  /* 0x0000003d003d7308 */ /* 0x000e300000000800 */
[----:B------:R-:W-:Y:S08]  /*10900*/  MUFU.EX2 R147, R147 ;  /* 0x0000009300937308 */ /* 0x000ff00000000800 */
[----:B------:R-:W-:Y:S01]  /*10910*/  MUFU.EX2 R64, R64 ;  /* 0x0000004000407308 */ /* 0x000fe20000000800 */
[----:B0-----:R-:W-:Y:S01]  /*10920*/  F2FP.F16.F32.PACK_AB R145, R61, R27 ;  /* 0x0000001b3d91723e */ /* 0x001fe200000000ff */
[----:B------:R-:W-:-:S02]  /*10930*/  WARPGROUP.DEPBAR.LE gsb0, 0x0 ;  /* 0x00008000000079c5 */ /* 0x000fc40000010000 */
[----:B------:R-:W-:Y:S01]  /*10940*/  WARPGROUP.ARRIVE ;  /* 0x00000000000079c5 */ /* 0x000fe20000000000 */
[----:B------:R-:W-:-:S03]  /*10950*/  FFMA.FTZ R129, R66, UR41, -R60 ;  /* 0x0000002942817c23 */ /* 0x000fc6000801083c */
[----:B------:R-:W-:Y:S01]  /*10960*/  MUFU.EX2 R31, R31 ;  /* 0x0000001f001f7308 */ /* 0x000fe20000000800 */
[--C-:B------:R-:W-:Y:S01]  /*10970*/  FFMA.FTZ R131, R70, UR41, -R60.reuse ;  /* 0x0000002946837c23 */ /* 0x100fe2000801083c */
[----:B------:R-:W-:Y:S01]  /*10980*/  F2FP.F16.F32.PACK_AB R128, R40, R33 ;  /* 0x000000212880723e */ /* 0x000fe200000000ff */
[----:B------:R-:W-:Y:S01]  /*10990*/  HGMMA.64x64x16.F32 R88, R124, gdesc[UR8].tnspB, R88, gsb0 ;  /* 0x40e000087c587df0 */ /* 0x000fe20008000858 */
[----:B------:R-:W-:Y:S01]  /*109a0*/  R2UR UR10, R20 ;  /* 0x00000000140a72ca */ /* 0x000fe200000e0000 */
[----:B------:R-:W-:Y:S01]  /*109b0*/  FFMA.FTZ R20, R55, UR41, -R60 ;  /* 0x0000002937147c23 */ /* 0x000fe2000801083c */
[----:B------:R-:W-:Y:S01]  /*109c0*/  R2UR UR11, R21 ;  /* 0x00000000150b72ca */ /* 0x000fe200000e0000 */
[----:B------:R-:W-:Y:S01]  /*109d0*/  @!P1 IMAD R21, R16, 0x8, R2 ;  /* 0x0000000810159824 */ /* 0x000fe200078e0202 */
[----:B------:R-:W-:Y:S01]  /*109e0*/  MUFU.EX2 R38, R38 ;  /* 0x0000002600267308 */ /* 0x000fe20000000800 */
[----:B------:R-:W-:Y:S02]  /*109f0*/  F2FP.F16.F32.PACK_AB R130, R44, R41 ;  /* 0x000000292c82723e */ /* 0x000fe400000000ff */
[----:B------:R-:W-:-:S05]  /*10a00*/  @!P1 VIADD R21, R21, 0x16840 ;  /* 0x0001684015159836 */ /* 0x000fca0000000000 */
[----:B------:R-:W-:Y:S01]  /*10a10*/  @!P1 PRMT R43, RZ, 0x654, R21 ;  /* 0x00000654ff2b9816 */ /* 0x000fe20000000015 */
[----:B------:R-:W-:Y:S08]  /*10a20*/  MUFU.EX2 R34, R34 ;  /* 0x0000002200227308 */ /* 0x000ff00000000800 */
[----:B------:R-:W-:Y:S08]  /*10a30*/  MUFU.EX2 R39, R39 ;  /* 0x0000002700277308 */ /* 0x000ff00000000800 */
[----:B------:R-:W-:Y:S08]  /*10a40*/  MUFU.EX2 R35, R35 ;  /* 0x0000002300237308 */ /* 0x000ff00000000800 */
[----:B------:R-:W0:Y:S08]  /*10a50*/  MUFU.EX2 R42, R42 ;  /* 0x0000002a002a7308 */ /* 0x000e300000000800 */
[----:B------:R-:W-:Y:S08]  /*10a60*/  MUFU.EX2 R12, R12 ;  /* 0x0000000c000c7308 */ /* 0x000ff00000000800 */
[----:B------:R-:W-:Y:S01]  /*10a70*/  MUFU.EX2 R20, R20 ;  /* 0x0000001400147308 */ /* 0x000fe20000000800 */
[----:B0-----:R-:W-:-:S07]  /*10a80*/  F2FP.F16.F32.PACK_AB R137, R42, R35 ;  /* 0x000000232a89723e */ /* 0x001fce00000000ff */
[----:B------:R-:W-:Y:S08]  /*10a90*/  MUFU.EX2 R132, R132 ;  /* 0x0000008400847308 */ /* 0x000ff00000000800 */
[----:B------:R-:W-:Y:S01]  /*10aa0*/  MUFU.EX2 R133, R133 ;  /* 0x0000008500857308 */ /* 0x000fe20000000800 */
[----:B------:R-:W-:Y:S02]  /*10ab0*/  WARPGROUP.DEPBAR.LE gsb0, 0x0 ;  /* 0x00008000000079c5 */ /* 0x000fe40000010000 */
[----:B------:R-:W-:-:S05]  /*10ac0*/  WARPGROUP.ARRIVE ;  /* 0x00000000000079c5 */ /* 0x000fca0000000000 */
[----:B------:R-:W-:Y:S01]  /*10ad0*/  MUFU.EX2 R21, R59 ;  /* 0x0000003b00157308 */ /* 0x000fe20000000800 */
[----:B------:R-:W-:Y:S01]  /*10ae0*/  FFMA.FTZ R125, R74, UR41, -R60 ;  /* 0x000000294a7d7c23 */ /* 0x000fe2000801083c */
[----:B------:R-:W-:Y:S02]  /*10af0*/  F2FP.F16.F32.PACK_AB R124, R25, R24 ;  /* 0x00000018197c723e */ /* 0x000fe400000000ff */
[----:B------:R-:W-:Y:S01]  /*10b00*/  F2FP.F16.F32.PACK_AB R126, R48, R45 ;  /* 0x0000002d307e723e */ /* 0x000fe200000000ff */
[----:B------:R-:W-:Y:S03]  /*10b10*/  HGMMA.64x64x16.F32 R88, R120, gdesc[UR8].tnspB, R88, gsb0 ;  /* 0x40e0000878587df0 */ /* 0x000fe60008000858 */
[----:B------:R-:W-:Y:S08]  /*10b20*/  MUFU.EX2 R134, R134 ;  /* 0x0000008600867308 */ /* 0x000ff00000000800 */
[----:B------:R-:W-:Y:S08]  /*10b30*/  MUFU.EX2 R135, R135 ;  /* 0x0000008700877308 */ /* 0x000ff00000000800 */
[----:B------:R-:W-:Y:S08]  /*10b40*/  MUFU.EX2 R129, R129 ;  /* 0x0000008100817308 */ /* 0x000ff00000000800 */
[----:B------:R-:W-:Y:S08]  /*10b50*/  MUFU.EX2 R131, R131 ;  /* 0x0000008300837308 */ /* 0x000ff00000000800 */
[----:B------:R-:W-:Y:S08]  /*10b60*/  MUFU.EX2 R125, R125 ;  /* 0x0000007d007d7308 */ /* 0x000ff00000000800 */
[----:B------:R-:W-:Y:S08]  /*10b70*/  MUFU.EX2 R78, R78 ;  /* 0x0000004e004e7308 */ /* 0x000ff00000000800 */
[----:B------:R-:W0:Y:S08]  /*10b80*/  MUFU.EX2 R79, R79 ;  /* 0x0000004f004f7308 */ /* 0x000e300000000800 */
[----:B------:R-:W-:Y:S08]  /*10b90*/  MUFU.EX2 R49, R49 ;  /* 0x0000003100317308 */ /* 0x000ff00000000800 */
[----:B------:R-:W-:Y:S01]  /*10ba0*/  MUFU.EX2 R82, R82 ;  /* 0x0000005200527308 */ /* 0x000fe20000000800 */
[----:B0-----:R-:W-:-:S07]  /*10bb0*/  F2FP.F16.F32.PACK_AB R127, R79, R78 ;  /* 0x0000004e4f7f723e */ /* 0x001fce00000000ff */
[----:B------:R-:W0:Y:S01]  /*10bc0*/  MUFU.EX2 R52, R52 ;  /* 0x0000003400347308 */ /* 0x000e220000000800 */
[----:B------:R-:W-:Y:S02]  /*10bd0*/  WARPGROUP.DEPBAR.LE gsb0, 0x0 ;  /* 0x00008000000079c5 */ /* 0x000fe40000010000 */
[----:B------:R1:W-:Y:S06]  /*10be0*/  BAR.ARV R152, 0x100 ;  /* 0x000400980000751d */ /* 0x0003ec0000002000 */
[----:B------:R2:W-:Y:S01]  /*10bf0*/  @!P1 SYNCS.ARRIVE.TRANS64.RED.A1T0 RZ, [R43+URZ], RZ ;  /* 0x000000ff2bff99a7 */ /* 0x0005e2000810043f */
[----:B------:R-:W3:Y:S01]  /*10c00*/  MUFU.EX2 R83, R83 ;  /* 0x0000005300537308 */ /* 0x000ee20000000800 */
[-C--:B------:R-:W-:Y:S01]  /*10c10*/  FMUL.FTZ R88, R88, R13.reuse ;  /* 0x0000000d58587220 */ /* 0x080fe20000410000 */
[-C--:B------:R-:W-:Y:S01]  /*10c20*/  FMUL.FTZ R89, R89, R13.reuse ;  /* 0x0000000d59597220 */ /* 0x080fe20000410000 */
[-C--:B------:R-:W-:Y:S01]  /*10c30*/  FMUL.FTZ R92, R92, R13.reuse ;  /* 0x0000000d5c5c7220 */ /* 0x080fe20000410000 */
[----:B------:R-:W-:Y:S01]  /*10c40*/  FMUL.FTZ R93, R93, R13 ;  /* 0x0000000d5d5d7220 */ /* 0x000fe20000410000 */
[----:B0-----:R-:W-:Y:S01]  /*10c50*/  F2FP.F16.F32.PACK_AB R120, R52, R49 ;  /* 0x000000313478723e */ /* 0x001fe200000000ff */
[----:B------:R-:W-:Y:S01]  /*10c60*/  FMUL.FTZ R96, R96, R13 ;  /* 0x0000000d60607220 */ /* 0x000fe20000410000 */
[----:B--2---:R-:W-:Y:S01]  /*10c70*/  FFMA.FTZ R43, R57, R6, R149 ;  /* 0x00000006392b7223 */ /* 0x004fe20000010095 */
[----:B------:R0:W-:Y:S01]  /*10c80*/  @!P1 SYNCS.ARRIVE.TRANS64.RED.A1T0 RZ, [R23+URZ], RZ ;  /* 0x000000ff17ff99a7 */ /* 0x0001e2000810043f */
[----:B------:R-:W-:Y:S01]  /*10c90*/  FFMA.FTZ R6, R63, UR41, -R60 ;  /* 0x000000293f067c23 */ /* 0x000fe2000801083c */
[C---:B------:R-:W-:Y:S01]  /*10ca0*/  F2FP.F16.F32.PACK_AB R149, R26.reuse, R149 ;  /* 0x000000951a95723e */ /* 0x040fe200000000ff */
[----:B------:R-:W-:Y:S01]  /*10cb0*/  FADD.FTZ R46, R26, R43 ;  /* 0x0000002b1a2e7221 */ /* 0x000fe20000010000 */
[----:B------:R-:W-:Y:S01]  /*10cc0*/  MUFU.EX2 R86, R86 ;  /* 0x0000005600567308 */ /* 0x000fe20000000800 */
[-C--:B------:R-:W-:Y:S01]  /*10cd0*/  FMUL.FTZ R97, R97, R13.reuse ;  /* 0x0000000d61617220 */ /* 0x080fe20000410000 */
[----:B------:R-:W-:Y:S01]  /*10ce0*/  FMUL.FTZ R100, R100, R13 ;  /* 0x0000000d64647220 */ /* 0x000fe20000410000 */
[----:B------:R-:W-:Y:S01]  /*10cf0*/  FADD.FTZ R7, R151, R46 ;  /* 0x0000002e97077221 */ /* 0x000fe20000010000 */
[C---:B------:R-:W-:Y:S01]  /*10d00*/  F2FP.F16.F32.PACK_AB R151, R30.reuse, R151 ;  /* 0x000000971e97723e */ /* 0x040fe200000000ff */
[-C--:B------:R-:W-:Y:S01]  /*10d10*/  FMUL.FTZ R101, R101, R13.reuse ;  /* 0x0000000d65657220 */ /* 0x080fe20000410000 */
[----:B---3--:R-:W-:Y:S01]  /*10d20*/  F2FP.F16.F32.PACK_AB R121, R83, R82 ;  /* 0x000000525379723e */ /* 0x008fe200000000ff */
[----:B------:R-:W-:Y:S01]  /*10d30*/  FADD.FTZ R46, R30, R7 ;  /* 0x000000071e2e7221 */ /* 0x000fe20000010000 */
[----:B------:R-:W-:Y:S01]  /*10d40*/  FADD.FTZ R7, R143, R50 ;  /* 0x000000328f077221 */ /* 0x000fe20000010000 */
[----:B------:R-:W2:Y:S01]  /*10d50*/  MUFU.EX2 R6, R6 ;  /* 0x0000000600067308 */ /* 0x000ea20000000800 */
[----:B------:R-:W-:Y:S01]  /*10d60*/  FMUL.FTZ R104, R104, R13 ;  /* 0x0000000d68687220 */ /* 0x000fe20000410000 */
[----:B------:R-:W-:Y:S01]  /*10d70*/  FADD.FTZ R50, R27, R46 ;  /* 0x0000002e1b327221 */ /* 0x000fe20000010000 */
[C---:B------:R-:W-:Y:S01]  /*10d80*/  FADD.FTZ R54, R144.reuse, R7 ;  /* 0x0000000790367221 */ /* 0x040fe20000010000 */
[----:B------:R-:W-:Y:S01]  /*10d90*/  FFMA.FTZ R46, R67, UR41, -R60 ;  /* 0x00000029432e7c23 */ /* 0x000fe2000801083c */
[----:B------:R-:W-:Y:S01]  /*10da0*/  F2FP.F16.F32.PACK_AB R144, R144, R143 ;  /* 0x0000008f9090723e */ /* 0x000fe200000000ff */
[----:B------:R-:W-:Y:S01]  /*10db0*/  FADD.FTZ R58, R61, R50 ;  /* 0x000000323d3a7221 */ /* 0x000fe20000010000 */
[----:B------:R-:W-:Y:S01]  /*10dc0*/  FADD.FTZ R7, R141, R54 ;  /* 0x000000368d077221 */ /* 0x000fe20000010000 */
[----:B------:R-:W-:Y:S01]  /*10dd0*/  FFMA.FTZ R50, R71, UR41, -R60 ;  /* 0x0000002947327c23 */ /* 0x000fe2000801083c */
[----:B------:R-:W-:Y:S01]  /*10de0*/  MUFU.EX2 R26, R75 ;  /* 0x0000004b001a7308 */ /* 0x000fe20000000800 */
[----:B0-----:R-:W-:Y:S01]  /*10df0*/  FADD.FTZ R23, R147, R58 ;  /* 0x0000003a93177221 */ /* 0x001fe20000010000 */
[C---:B------:R-:W-:Y:S01]  /*10e00*/  FADD.FTZ R54, R146.reuse, R7 ;  /* 0x0000000792367221 */ /* 0x040fe20000010000 */
[----:B------:R-:W-:Y:S01]  /*10e10*/  FFMA.FTZ R60, R87, UR41, -R60 ;  /* 0x00000029573c7c23 */ /* 0x000fe2000801083c */
[----:B------:R-:W-:Y:S01]  /*10e20*/  F2FP.F16.F32.PACK_AB R146, R146, R141 ;  /* 0x0000008d9292723e */ /* 0x000fe200000000ff */
[C---:B------:R-:W-:Y:S01]  /*10e30*/  FADD.FTZ R58, R64.reuse, R23 ;  /* 0x00000017403a7221 */ /* 0x040fe20000010000 */
[----:B------:R-:W-:Y:S01]  /*10e40*/  FADD.FTZ R7, R139, R54 ;  /* 0x000000368b077221 */ /* 0x000fe20000010000 */
[----:B------:R-:W-:Y:S01]  /*10e50*/  F2FP.F16.F32.PACK_AB R147, R64, R147 ;  /* 0x000000934093723e */ /* 0x000fe200000000ff */
[----:B------:R-:W-:Y:S01]  /*10e60*/  MUFU.EX2 R46, R46 ;  /* 0x0000002e002e7308 */ /* 0x000fe20000000800 */
[----:B------:R-:W-:Y:S01]  /*10e70*/  FADD.FTZ R23, R31, R58 ;  /* 0x0000003a1f177221 */ /* 0x000fe20000010000 */
[C---:B------:R-:W-:Y:S01]  /*10e80*/  FADD.FTZ R7, R140.reuse, R7 ;  /* 0x000000078c077221 */ /* 0x040fe20000010000 */
[----:B------:R-:W-:Y:S01]  /*10e90*/  F2FP.F16.F32.PACK_AB R140, R140, R139 ;  /* 0x0000008b8c8c723e */ /* 0x000fe200000000ff */
[-C--:B------:R-:W-:Y:S01]  /*10ea0*/  FMUL.FTZ R105, R105, R13.reuse ;  /* 0x0000000d69697220 */ /* 0x080fe20000410000 */
[----:B------:R-:W-:Y:S01]  /*10eb0*/  FADD.FTZ R23, R38, R23 ;  /* 0x0000001726177221 */ /* 0x000fe20000010000 */
[----:B------:R-:W-:Y:S01]  /*10ec0*/  FADD.FTZ R7, R142, R7 ;  /* 0x000000078e077221 */ /* 0x000fe20000010000 */
[----:B------:R-:W-:Y:S01]  /*10ed0*/  F2FP.F16.F32.PACK_AB R142, R28, R142 ;  /* 0x0000008e1c8e723e */ /* 0x000fe200000000ff */
[----:B------:R-:W-:Y:S01]  /*10ee0*/  MUFU.EX2 R50, R50 ;  /* 0x0000003200327308 */ /* 0x000fe20000000800 */
[----:B------:R-:W-:Y:S01]  /*10ef0*/  FADD.FTZ R54, R34, R23 ;  /* 0x0000001722367221 */ /* 0x000fe20000010000 */
[----:B------:R-:W-:Y:S01]  /*10f00*/  FADD.FTZ R7, R28, R7 ;  /* 0x000000071c077221 */ /* 0x000fe20000010000 */
[----:B------:R-:W-:Y:S01]  /*10f10*/  F2FP.F16.F32.PACK_AB R139, R20, R12 ;  /* 0x0000000c148b723e */ /* 0x000fe200000000ff */
[----:B------:R-:W-:Y:S01]  /*10f20*/  FMUL.FTZ R108, R108, R13 ;  /* 0x0000000d6c6c7220 */ /* 0x000fe20000410000 */
[----:B------:R-:W-:Y:S01]  /*10f30*/  FADD.FTZ R54, R39, R54 ;  /* 0x0000003627367221 */ /* 0x000fe20000010000 */
[----:B------:R-:W-:Y:S01]  /*10f40*/  FADD.FTZ R58, R136, R7 ;  /* 0x00000007883a7221 */ /* 0x000fe20000010000 */
[----:B------:R-:W-:Y:S01]  /*10f50*/  F2FP.F16.F32.PACK_AB R141, R38, R31 ;  /* 0x0000001f268d723e */ /* 0x000fe200000000ff */
[----:B------:R-:W0:Y:S01]  /*10f60*/  MUFU.EX2 R56, R56 ;  /* 0x0000003800387308 */ /* 0x000e220000000800 */
[----:B------:R-:W-:Y:S01]  /*10f70*/  FADD.FTZ R7, R35, R54 ;  /* 0x0000003623077221 */ /* 0x000fe20000010000 */
[----:B------:R-:W-:Y:S01]  /*10f80*/  FADD.FTZ R23, R29, R58 ;  /* 0x0000003a1d177221 */ /* 0x000fe20000010000 */
[----:B------:R-:W-:Y:S01]  /*10f90*/  F2FP.F16.F32.PACK_AB R143, R39, R34 ;  /* 0x00000022278f723e */ /* 0x000fe200000000ff */
[-C--:B------:R-:W-:Y:S01]  /*10fa0*/  FMUL.FTZ R109, R109, R13.reuse ;  /* 0x0000000d6d6d7220 */ /* 0x080fe20000410000 */
[----:B------:R-:W-:Y:S01]  /*10fb0*/  FADD.FTZ R7, R42, R7 ;  /* 0x000000072a077221 */ /* 0x000fe20000010000 */
[----:B------:R-:W-:Y:S01]  /*10fc0*/  FADD.FTZ R23, R138, R23 ;  /* 0x000000178a177221 */ /* 0x000fe20000010000 */
[----:B------:R-:W-:Y:S01]  /*10fd0*/  F2FP.F16.F32.PACK_AB R136, R29, R136 ;  /* 0x000000881d88723e */ /* 0x000fe200000000ff */
[----:B------:R-:W3:Y:S01]  /*10fe0*/  MUFU.EX2 R123, R60 ;  /* 0x0000003c007b7308 */ /* 0x000ee20000000800 */
[----:B------:R-:W-:Y:S01]  /*10ff0*/  FADD.FTZ R7, R12, R7 ;  /* 0x000000070c077221 */ /* 0x000fe20000010000 */
[C---:B------:R-:W-:Y:S01]  /*11000*/  FADD.FTZ R23, R32.reuse, R23 ;  /* 0x0000001720177221 */ /* 0x040fe20000010000 */
[----:B------:R-:W-:Y:S01]  /*11010*/  F2FP.F16.F32.PACK_AB R138, R32, R138 ;  /* 0x0000008a208a723e */ /* 0x000fe200000000ff */
[-C--:B------:R-:W-:Y:S01]  /*11020*/  FMUL.FTZ R112, R112, R13.reuse ;  /* 0x0000000d70707220 */ /* 0x080fe20000410000 */
[----:B------:R-:W-:Y:S01]  /*11030*/  FADD.FTZ R30, R20, R7 ;  /* 0x00000007141e7221 */ /* 0x000fe20000010000 */
[----:B------:R-:W-:Y:S01]  /*11040*/  FADD.FTZ R23, R132, R23 ;  /* 0x0000001784177221 */ /* 0x000fe20000010000 */
[C---:B------:R-:W-:Y:S01]  /*11050*/  F2FP.F16.F32.PACK_AB R132, R36.reuse, R132 ;  /* 0x000000842484723e */ /* 0x040fe200000000ff */
[----:B------:R-:W-:Y:S01]  /*11060*/  FMUL.FTZ R113, R113, R13 ;  /* 0x0000000d71717220 */ /* 0x000fe20000410000 */
[----:B------:R-:W-:Y:S01]  /*11070*/  FADD.FTZ R30, R133, R30 ;  /* 0x0000001e851e7221 */ /* 0x000fe20000010000 */
[----:B------:R-:W-:Y:S01]  /*11080*/  FADD.FTZ R23, R36, R23 ;  /* 0x0000001724177221 */ /* 0x000fe20000010000 */
[C---:B------:R-:W-:Y:S01]  /*11090*/  F2FP.F16.F32.PACK_AB R133, R21.reuse, R133 ;  /* 0x000000851585723e */ /* 0x040fe200000000ff */
[-C--:B------:R-:W-:Y:S01]  /*110a0*/  FMUL.FTZ R116, R116, R13.reuse ;  /* 0x0000000d74747220 */ /* 0x080fe20000410000 */
[----:B------:R-:W-:Y:S01]  /*110b0*/  FADD.FTZ R30, R21, R30 ;  /* 0x0000001e151e7221 */ /* 0x000fe20000010000 */
[----:B------:R-:W-:Y:S01]  /*110c0*/  FADD.FTZ R54, R134, R23 ;  /* 0x0000001786367221 */ /* 0x000fe20000010000 */
[----:B------:R-:W-:Y:S01]  /*110d0*/  F2FP.F16.F32.PACK_AB R134, R37, R134 ;  /* 0x000000862586723e */ /* 0x000fe200000000ff */
[----:B------:R-:W-:Y:S01]  /*110e0*/  FMUL.FTZ R117, R117, R13 ;  /* 0x0000000d75757220 */ /* 0x000fe20000410000 */
[----:B------:R-:W-:Y:S01]  /*110f0*/  FADD.FTZ R7, R135, R30 ;  /* 0x0000001e87077221 */ /* 0x000fe20000010000 */
[----:B------:R-:W-:Y:S01]  /*11100*/  FADD.FTZ R54, R37, R54 ;  /* 0x0000003625367221 */ /* 0x000fe20000010000 */
[----:B--2---:R-:W-:Y:S01]  /*11110*/  F2FP.F16.F32.PACK_AB R135, R6, R135 ;  /* 0x000000870687723e */ /* 0x004fe200000000ff */
[----:B------:R-:W-:Y:S01]  /*11120*/  FMUL.FTZ R90, R90, R57 ;  /* 0x000000395a5a7220 */ /* 0x000fe20000410000 */
[----:B------:R-:W-:Y:S01]  /*11130*/  FADD.FTZ R28, R6, R7 ;  /* 0x00000007061c7221 */ /* 0x000fe20000010000 */
[----:B------:R-:W-:Y:S01]  /*11140*/  FADD.FTZ R7, R33, R54 ;  /* 0x0000003621077221 */ /* 0x000fe20000010000 */
[----:B0-----:R-:W-:Y:S01]  /*11150*/  F2FP.F16.F32.PACK_AB R122, R56, R53 ;  /* 0x00000035387a723e */ /* 0x001fe200000000ff */
[----:B------:R-:W-:Y:S01]  /*11160*/  FMUL.FTZ R91, R91, R57 ;  /* 0x000000395b5b7220 */ /* 0x000fe20000410000 */
[----:B------:R-:W-:Y:S01]  /*11170*/  FADD.FTZ R23, R129, R28 ;  /* 0x0000001c81177221 */ /* 0x000fe20000010000 */
[----:B------:R-:W-:Y:S01]  /*11180*/  FADD.FTZ R28, R40, R7 ;  /* 0x00000007281c7221 */ /* 0x000fe20000010000 */
[----:B------:R-:W-:Y:S01]  /*11190*/  F2FP.F16.F32.PACK_AB R129, R46, R129 ;  /* 0x000000812e81723e */ /* 0x000fe200000000ff */
[-C--:B------:R-:W-:Y:S01]  /*111a0*/  FMUL.FTZ R94, R94, R57.reuse ;  /* 0x000000395e5e7220 */ /* 0x080fe20000410000 */
[----:B------:R-:W-:Y:S01]  /*111b0*/  FADD.FTZ R30, R46, R23 ;  /* 0x000000172e1e7221 */ /* 0x000fe20000010000 */
[----:B------:R-:W-:Y:S01]  /*111c0*/  FADD.FTZ R7, R41, R28 ;  /* 0x0000001c29077221 */ /* 0x000fe20000010000 */
[-C--:B------:R-:W-:Y:S01]  /*111d0*/  FMUL.FTZ R95, R95, R57.reuse ;  /* 0x000000395f5f7220 */ /* 0x080fe20000410000 */
[----:B------:R-:W-:Y:S01]  /*111e0*/  FMUL.FTZ R98, R98, R57 ;  /* 0x0000003962627220 */ /* 0x000fe20000410000 */
[----:B------:R-:W-:Y:S01]  /*111f0*/  FADD.FTZ R23, R131, R30 ;  /* 0x0000001e83177221 */ /* 0x000fe20000010000 */
[----:B------:R-:W-:Y:S01]  /*11200*/  FADD.FTZ R7, R44, R7 ;  /* 0x000000072c077221 */ /* 0x000fe20000010000 */
[C---:B------:R-:W-:Y:S01]  /*11210*/  F2FP.F16.F32.PACK_AB R131, R50.reuse, R131 ;  /* 0x000000833283723e */ /* 0x040fe200000000ff */
[-C--:B------:R-:W-:Y:S01]  /*11220*/  FMUL.FTZ R99, R99, R57.reuse ;  /* 0x0000003963637220 */ /* 0x080fe20000410000 */
[----:B------:R-:W-:Y:S01]  /*11230*/  FADD.FTZ R12, R50, R23 ;  /* 0x00000017320c7221 */ /* 0x000fe20000010000 */
[----:B------:R-:W-:Y:S01]  /*11240*/  FADD.FTZ R20, R24, R7 ;  /* 0x0000000718147221 */ /* 0x000fe20000010000 */
[-C--:B------:R-:W-:Y:S01]  /*11250*/  FMUL.FTZ R102, R102, R57.reuse ;  /* 0x0000003966667220 */ /* 0x080fe20000410000 */
        /* <DEDUP_REMOVED lines=19> */
[----:B------:R-:W-:Y:S01]  /*11390*/  FMUL.FTZ R119, R119, R57 ;  /* 0x0000003977777220 */ /* 0x000fe20000410000 */
[----:B------:R-:W-:-:S02]  /*113a0*/  IMAD.MOV.U32 R12, RZ, RZ, R19 ;  /* 0x000000ffff0c7224 */ /* 0x000fc400078e0013 */
[----:B------:R-:W-:Y:S01]  /*113b0*/  FADD.FTZ R7, R83, R7 ;  /* 0x0000000753077221 */ /* 0x000fe20000010000 */
[----:B------:R-:W-:Y:S01]  /*113c0*/  FADD.FTZ R21, R53, R6 ;  /* 0x0000000635157221 */ /* 0x000fe20000010000 */
[----:B------:R-:W-:Y:S02]  /*113d0*/  IMAD.MOV.U32 R23, RZ, RZ, R16 ;  /* 0x000000ffff177224 */ /* 0x000fe400078e0010 */
[----:B------:R-:W-:Y:S01]  /*113e0*/  FADD.FTZ R6, R86, R7 ;  /* 0x0000000756067221 */ /* 0x000fe20000010000 */
[----:B------:R-:W-:Y:S01]  /*113f0*/  FADD.FTZ R7, R56, R21 ;  /* 0x0000001538077221 */ /* 0x000fe20000010000 */
[----:B------:R-:W-:Y:S02]  /*11400*/  IMAD.MOV.U32 R21, RZ, RZ, R0 ;  /* 0x000000ffff157224 */ /* 0x000fe400078e0000 */
[C---:B---3--:R-:W-:Y:S01]  /*11410*/  FADD.FTZ R6, R123.reuse, R6 ;  /* 0x000000067b067221 */ /* 0x048fe20000010000 */
[----:B------:R-:W-:Y:S01]  /*11420*/  F2FP.F16.F32.PACK_AB R123, R123, R86 ;  /* 0x000000567b7b723e */ /* 0x000fe200000000ff */
[----:B------:R-:W-:Y:S01]  /*11430*/  IMAD.MOV.U32 R20, RZ, RZ, R3 ;  /* 0x000000ffff147224 */ /* 0x000fe200078e0003 */
[----:B-1----:R-:W-:Y:S06]  /*11440*/  @P2 BRA `(.L_x_1268) ;  /* 0xffffffe000542947 */ /* 0x002fec000383ffff */
.L_x_1258:
[----:B------:R-:W2:Y:S02]  /*11450*/  LDL R12, [R1+0x24] ;  /* 0x00002400010c7983 */ /* 0x000ea40000100800 */
[----:B--2---:R-:W-:-:S13]  /*11460*/  ISETP.GE.AND P2, PT, R4, R12, PT ;  /* 0x0000000c0400720c */ /* 0x004fda0003f46270 */
[----:B------:R-:W-:Y:S05]  /*11470*/  @!P2 BRA `(.L_x_1269) ;  /* 0x0000002c00eca947 */ /* 0x000fea0003800000 */
[----:B------:R-:W2:Y:S04]  /*11480*/  LDL R13, [R1+0x20] ;  /* 0x00002000010d7983 */ /* 0x000ea80000100800 */
[----:B------:R-:W2:Y:S01]  /*11490*/  LDL R12, [R1+0x1c] ;  /* 0x00001c00010c7983 */ /* 0x000ea20000100800 */
[----:B------:R-:W-:Y:S02]  /*114a0*/  IMAD.MOV.U32 R20, RZ, RZ, R0 ;  /* 0x000000ffff147224 */ /* 0x000fe400078e0000 */
[----:B------:R-:W-:Y:S02]  /*114b0*/  IMAD.MOV.U32 R21, RZ, RZ, R3 ;  /* 0x000000ffff157224 */ /* 0x000fe400078e0003 */
[----:B------:R-:W-:Y:S02]  /*114c0*/  IMAD.MOV.U32 R153, RZ, RZ, R16 ;  /* 0x000000ffff997224 */ /* 0x000fe400078e0010 */
[----:B--2---:R-:W-:-:S02]  /*114d0*/  IMAD.IADD R152, R12, 0x1, -R13 ;  /* 0x000000010c987824 */ /* 0x004fc400078e0a0d */
[----:B------:R-:W-:Y:S02]  /*114e0*/  IMAD.MOV.U32 R12, RZ, RZ, R19 ;  /* 0x000000ffff0c7224 */ /* 0x000fe400078e0013 */
[----:B------:R-:W-:Y:S01]  /*114f0*/  IMAD.IADD R23, R5, 0x1, R152 ;  /* 0x0000000105177824 */ /* 0x000fe200078e0298 */
[----:B------:R-:W-:-:S04]  /*11500*/  IADD3 R152, R152, 0x8, R5 ;  /* 0x0000000898987810 */ /* 0x000fc80007ffe005 */
[----:B------:R-:W-:Y:S02]  /*11510*/  LOP3.LUT R0, RZ, R23, RZ, 0x33, !PT ;  /* 0x00000017ff007212 */ /* 0x000fe400078e33ff */
[----:B------:R-:W-:-:S03]  /*11520*/  LOP3.LUT R154, RZ, R152, RZ, 0x33, !PT ;  /* 0x00000098ff9a7212 */ /* 0x000fc600078e33ff */
[----:B------:R0:W-:Y:S04]  /*11530*/  STL [R1], R0 ;  /* 0x0000000001007387 */ /* 0x0001e80000100800 */
.L_x_1287:
        /* <DEDUP_REMOVED lines=11> */
.L_x_1271:
[----:B------:R-:W-:Y:S01]  /*115f0*/  IMAD R0, R16, 0x8, R2 ;  /* 0x0000000810007824 */ /* 0x000fe200078e0202 */
[----:B------:R-:W-:-:S04]  /*11600*/  SHF.L.U32 R3, R19, 0x1f, RZ ;  /* 0x0000001f13037819 */ /* 0x000fc800000006ff */
[----:B------:R0:W1:Y:S01]  /*11610*/  SYNCS.PHASECHK.TRANS64.TRYWAIT P3, [R0+URZ+0x16830], R3 ;  /* 0x01683003000075a7 */ /* 0x000062000806017f */
[----:B------:R-:W-:Y:S05]  /*11620*/  @!P0 BRA `(.L_x_1272) ;  /* 0x0000000000048947 */ /* 0x000fea0003800000 */
[----:B------:R-:W-:Y:S01]  /*11630*/  BPT.TRAP 0x1 ;  /* 0x000000040000795c */ /* 0x000fe20000300000 */
.L_x_1272:
[----:B------:R-:W-:Y:S04]  /*11640*/  BSSY B0, `(.L_x_1270) ;  /* 0x0000004000007945 */ /* 0x000fe80003800000 */
[----:B-1----:R-:W-:Y:S05]  /*11650*/  @P3 BRA `(.L_x_1273) ;  /* 0x0000000000083947 */ /* 0x002fea0003800000 */
[----:B------:R-:W1:Y:S02]  /*11660*/  SYNCS.PHASECHK.TRANS64.TRYWAIT P3, [R0+URZ+0x16830], R3 ;  /* 0x01683003000075a7 */ /* 0x000e64000806017f */
[----:B-1----:R-:W-:Y:S05]  /*11670*/  @!P3 BRA `(.L_x_1274) ;  /* 0x000000b40018b947 */ /* 0x002fea0003800000 */
.L_x_1273:
[----:B------:R-:W-:Y:S05]  /*11680*/  BSYNC B0 ;  /* 0x0000000000007941 */ /* 0x000fea0003800000 */
.L_x_1270:
        /* <DEDUP_REMOVED lines=44> */
.L_x_1276:
[----:B------:R-:W-:Y:S01]  /*11950*/  SHF.L.U32 R0, R12, 0x1f, RZ ;  /* 0x0000001f0c007819 */ /* 0x000fe200000006ff */
[----:B------:R-:W-:-:S04]  /*11960*/  IMAD R3, R153, 0x8, R2 ;  /* 0x0000000899037824 */ /* 0x000fc800078e0202 */
[----:B------:R0:W1:Y:S01]  /*11970*/  SYNCS.PHASECHK.TRANS64.TRYWAIT P2, [R3+URZ+0x16850], R0 ;  /* 0x01685000030075a7 */ /* 0x000062000804017f */
[----:B------:R-:W-:Y:S05]  /*11980*/  @!P0 BRA `(.L_x_1277) ;  /* 0x0000000000048947 */ /* 0x000fea0003800000 */
[----:B------:R-:W-:Y:S01]  /*11990*/  BPT.TRAP 0x1 ;  /* 0x000000040000795c */ /* 0x000fe20000300000 */
.L_x_1277:
[----:B-1----:R-:W-:Y:S05]  /*119a0*/  @P2 BRA `(.L_x_1275) ;  /* 0x0000000000082947 */ /* 0x002fea0003800000 */
[----:B------:R-:W1:Y:S02]  /*119b0*/  SYNCS.PHASECHK.TRANS64.TRYWAIT P2, [R3+URZ+0x16850], R0 ;  /* 0x01685000030075a7 */ /* 0x000e64000804017f */
[----:B-1----:R-:W-:Y:S05]  /*119c0*/  @!P2 BRA `(.L_x_1278) ;  /* 0x000000b00058a947 */ /* 0x002fea0003800000 */
.L_x_1275:
[----:B01----:R-:W-:Y:S01]  /*119d0*/  VIADD R0, R2, 0x400 ;  /* 0x0000040002007836 */ /* 0x003fe20000000000 */
[----:B------:R-:W2:Y:S01]  /*119e0*/  LDL R3, [R1+0x1c] ;  /* 0x00001c0001037983 */ /* 0x000ea20000100800 */
[----:B------:R-:W-:Y:S01]  /*119f0*/  IMAD.MOV.U32 R13, RZ, RZ, 0x40000040 ;  /* 0x40000040ff0d7424 */ /* 0x000fe200078e00ff */
[----:B------:R-:W-:Y:S05]  /*11a00*/  WARPSYNC.ALL ;  /* 0x0000000000007948 */ /* 0x000fea0003800000 */
[----:B------:R-:W-:Y:S01]  /*11a10*/  SHF.R.U32.HI R0, RZ, 0x4, R0 ;  /* 0x00000004ff007819 */ /* 0x000fe20000011600 */
[----:B------:R-:W-:Y:S01]  /*11a20*/  WARPGROUP.ARRIVE ;  /* 0x00000000000079c5 */ /* 0x000fe20000000000 */
[----:B------:R-:W-:-:S02]  /*11a30*/  R2UR UR11, R13 ;  /* 0x000000000d0b72ca */ /* 0x000fc400000e0000 */
[----:B------:R-:W-:-:S05]  /*11a40*/  LOP3.LUT R0, R0, 0x3fff, RZ, 0xc0, !PT ;  /* 0x00003fff00007812 */ /* 0x000fca00078ec0ff */
[----:B------:R-:W-:-:S05]  /*11a50*/  IMAD R12, R153, 0x400, R0 ;  /* 0x00000400990c7824 */ /* 0x000fca00078e0200 */
[----:B------:R-:W-:-:S13]  /*11a60*/  R2UR UR10, R12 ;  /* 0x000000000c0a72ca */ /* 0x000fda00000e0000 */
[----:B------:R-:W-:Y:S03]  /*11a70*/  HGMMA.64x64x16.F32 R88, R148, gdesc[UR8].tnspB, R88, gsb0 ;  /* 0x40e0000894587df0 */ /* 0x000fe60008000858 */
[----:B------:R-:W-:Y:S02]  /*11a80*/  WARPGROUP.DEPBAR.LE gsb0, 0x0 ;  /* 0x00008000000079c5 */ /* 0x000fe40000010000 */
[----:B------:R-:W-:Y:S01]  /*11a90*/  VIADD R148, R12, 0x80 ;  /* 0x000000800c947836 */ /* 0x000fe20000000000 */
[----:B------:R-:W3:Y:S01]  /*11aa0*/  LDL R151, [R1+0x20] ;  /* 0x0000200001977983 */ /* 0x000ee20000100800 */
[----:B------:R-:W-:Y:S01]  /*11ab0*/  IMAD.MOV.U32 R149, RZ, RZ, 0x40000040 ;  /* 0x40000040ff957424 */ /* 0x000fe200078e00ff */
[----:B------:R-:W-:Y:S01]  /*11ac0*/  WARPGROUP.ARRIVE ;  /* 0x00000000000079c5 */ /* 0x000fe20000000000 */
[----:B------:R-:W-:Y:S01]  /*11ad0*/  IMAD.MOV.U32 R13, RZ, RZ, 0x40000040 ;  /* 0x40000040ff0d7424 */ /* 0x000fe200078e00ff */
[----:B------:R-:W-:Y:S01]  /*11ae0*/  R2UR UR10, R148 ;  /* 0x00000000940a72ca */ /* 0x000fe200000e0000 */
[----:B------:R-:W-:Y:S01]  /*11af0*/  IMAD.SHL.U32 R0, R4, 0x80, RZ ;  /* 0x0000008004007824 */ /* 0x000fe200078e00ff */
[----:B------:R-:W-:Y:S01]  /*11b00*/  R2UR UR11, R149 ;  /* 0x00000000950b72ca */ /* 0x000fe200000e0000 */
[----:B------:R-:W-:Y:S01]  /*11b10*/  ULOP3.LUT UR8, URZ, UR27, URZ, 0x33, !UPT ;  /* 0x0000001b3f087292 */ /* 0x000fe2000f8e333f */
[----:B------:R-:W0:Y:S11]  /*11b20*/  S2R R149, SR_TID.X ;  /* 0x0000000000957919 */ /* 0x000e360000002100 */
[----:B------:R-:W-:Y:S01]  /*11b30*/  HGMMA.64x64x16.F32 R88, R144, gdesc[UR8].tnspB, R88, gsb0 ;  /* 0x40e0000890587df0 */ /* 0x000fe20008000858 */
[----:B0-----:R-:W-:-:S02]  /*11b40*/  SHF.R.U32.HI R150, RZ, 0x7, R149 ;  /* 0x00000007ff967819 */ /* 0x001fc40000011695 */
[----:B------:R-:W-:Y:S01]  /*11b50*/  ISETP.GE.U32.AND P2, PT, R149, 0x180, PT ;  /* 0x000001809500780c */ /* 0x000fe20003f46070 */
[----:B------:R-:W-:Y:S02]  /*11b60*/  WARPGROUP.DEPBAR.LE gsb0, 0x0 ;  /* 0x00008000000079c5 */ /* 0x000fe40000010000 */
[----:B------:R-:W-:Y:S01]  /*11b70*/  VIADD R144, R12, 0x100 ;  /* 0x000001000c907836 */ /* 0x000fe20000000000 */
[----:B------:R-:W-:Y:S01]  /*11b80*/  WARPGROUP.ARRIVE ;  /* 0x00000000000079c5 */ /* 0x000fe20000000000 */
[----:B------:R-:W-:-:S03]  /*11b90*/  IMAD.MOV.U32 R145, RZ, RZ, 0x40000040 ;  /* 0x40000040ff917424 */ /* 0x000fc600078e00ff */
[----:B------:R-:W-:Y:S02]  /*11ba0*/  R2UR UR10, R144 ;  /* 0x00000000900a72ca */ /* 0x000fe400000e0000 */
[----:B------:R-:W-:-:S13]  /*11bb0*/  R2UR UR11, R145 ;  /* 0x00000000910b72ca */ /* 0x000fda00000e0000 */
[----:B------:R-:W-:Y:S01]  /*11bc0*/  HGMMA.64x64x16.F32 R88, R140, gdesc[UR8].tnspB, R88, gsb0 ;  /* 0x40e000088c587df0 */ /* 0x000fe20008000858 */
[----:B--2---:R-:W-:Y:S02]  /*11bd0*/  IADD3 R3, R3, 0x1, -R0 ;  /* 0x0000000103037810 */ /* 0x004fe40007ffe800 */
[----:B------:R-:W-:Y:S02]  /*11be0*/  WARPGROUP.DEPBAR.LE gsb0, 0x0 ;  /* 0x00008000000079c5 */ /* 0x000fe40000010000 */
[----:B------:R-:W-:Y:S01]  /*11bf0*/  VIADD R140, R12, 0x180 ;  /* 0x000001800c8c7836 */ /* 0x000fe20000000000 */
[----:B------:R-:W-:Y:S01]  /*11c00*/  WARPGROUP.ARRIVE ;  /* 0x00000000000079c5 */ /* 0x000fe20000000000 */
[----:B------:R-:W-:-:S03]  /*11c10*/  IMAD.MOV.U32 R141, RZ, RZ, 0x40000040 ;  /* 0x40000040ff8d7424 */ /* 0x000fc600078e00ff */
[----:B------:R-:W-:Y:S02]  /*11c20*/  R2UR UR10, R140 ;  /* 0x000000008c0a72ca */ /* 0x000fe400000e0000 */
[----:B------:R-:W-:-:S13]  /*11c30*/  R2UR UR11, R141 ;  /* 0x000000008d0b72ca */ /* 0x000fda00000e0000 */
[----:B------:R-:W-:Y:S03]  /*11c40*/  HGMMA.64x64x16.F32 R88, R136, gdesc[UR8].tnspB, R88, gsb0 ;  /* 0x40e0000888587df0 */ /* 0x000fe60008000858 */
        /* <DEDUP_REMOVED lines=15> */
[C---:B------:R-:W-:Y:S01]  /*11d40*/  VIADD R128, R12.reuse, 0x300 ;  /* 0x000003000c807836 */ /* 0x040fe20000000000 */
[----:B------:R-:W-:Y:S01]  /*11d50*/  WARPGROUP.ARRIVE ;  /* 0x00000000000079c5 */ /* 0x000fe20000000000 */
[----:B------:R-:W-:Y:S02]  /*11d60*/  IMAD.MOV.U32 R129, RZ, RZ, 0x40000040 ;  /* 0x40000040ff817424 */ /* 0x000fe400078e00ff */
[----:B------:R-:W-:Y:S01]  /*11d70*/  VIADD R12, R12, 0x380 ;  /* 0x000003800c0c7836 */ /* 0x000fe20000000000 */
[----:B------:R-:W-:-:S02]  /*11d80*/  R2UR UR10, R128 ;  /* 0x00000000800a72ca */ /* 0x000fc400000e0000 */
[----:B------:R-:W-:-:S13]  /*11d90*/  R2UR UR11, R129 ;  /* 0x00000000810b72ca */ /* 0x000fda00000e0000 */
[----:B------:R-:W-:Y:S01]  /*11da0*/  HGMMA.64x64x16.F32 R88, R124, gdesc[UR8].tnspB, R88, gsb0 ;  /* 0x40e000087c587df0 */ /* 0x000fe20008000858 */
[----:B------:R-:W-:Y:S01]  /*11db0*/  R2UR UR10, R12 ;  /* 0x000000000c0a72ca */ /* 0x000fe200000e0000 */
[----:B------:R-:W-:Y:S01]  /*11dc0*/  @!P1 IMAD R12, R16, 0x8, R2 ;  /* 0x00000008100c9824 */ /* 0x000fe200078e0202 */
[----:B------:R-:W-:Y:S01]  /*11dd0*/  R2UR UR11, R13 ;  /* 0x000000000d0b72ca */ /* 0x000fe200000e0000 */
[----:B------:R-:W-:-:S05]  /*11de0*/  VIADD R13, R150, 0x9 ;  /* 0x00000009960d7836 */ /* 0x000fca0000000000 */
[----:B------:R-:W-:Y:S01]  /*11df0*/  SEL R13, R13, 0x9, !P2 ;  /* 0x000000090d0d7807 */ /* 0x000fe20005000000 */
[----:B------:R-:W-:Y:S02]  /*11e00*/  WARPGROUP.DEPBAR.LE gsb0, 0x0 ;  /* 0x00008000000079c5 */ /* 0x000fe40000010000 */
[----:B------:R-:W-:-:S06]  /*11e10*/  WARPGROUP.ARRIVE ;  /* 0x00000000000079c5 */ /* 0x000fcc0000000000 */
[----:B------:R-:W-:Y:S03]  /*11e20*/  HGMMA.64x64x16.F32 R88, R120, gdesc[UR8].tnspB, R88, gsb0 ;  /* 0x40e0000878587df0 */ /* 0x000fe60008000858 */
[----:B------:R-:W-:Y:S02]  /*11e30*/  WARPGROUP.DEPBAR.LE gsb0, 0x0 ;  /* 0x00008000000079c5 */ /* 0x000fe40000010000 */
[----:B------:R-:W-:Y:S02]  /*11e40*/  @!P1 VIADD R120, R12, 0x16840 ;  /* 0x000168400c789836 */ /* 0x000fe40000000000 */
[----:B---3--:R-:W-:-:S03]  /*11e50*/  IMAD.IADD R12, R3, 0x1, -R151 ;  /* 0x00000001030c7824 */ /* 0x008fc600078e0a97 */
[----:B------:R-:W-:Y:S01]  /*11e60*/  @!P1 PRMT R120, RZ, 0x654, R120 ;  /* 0x00000654ff789816 */ /* 0x000fe20000000078 */
[----:B------:R-:W-:Y:S01]  /*11e70*/  IMAD R12, R155, -0x2, R12 ;  /* 0xfffffffe9b0c7824 */ /* 0x000fe200078e020c */
[----:B------:R0:W-:Y:S06]  /*11e80*/  BAR.ARV R13, 0x100 ;  /* 0x0004000d0000751d */ /* 0x0001ec0000002000 */
[C---:B------:R-:W-:Y:S01]  /*11e90*/  VIADD R122, R12.reuse, UR26 ;  /* 0x0000001a0c7a7c36 */ /* 0x040fe20008000000 */
[----:B------:R1:W-:Y:S01]  /*11ea0*/  @!P1 SYNCS.ARRIVE.TRANS64.RED.A1T0 RZ, [R120+URZ], RZ ;  /* 0x000000ff78ff99a7 */ /* 0x0003e2000810043f */
[----:B------:R-:W-:-:S04]  /*11eb0*/  VIADD R121, R12, UR8 ;  /* 0x000000080c797c36 */ /* 0x000fc80008000000 */
[C---:B------:R-:W-:Y:S02]  /*11ec0*/  IMAD.IADD R3, R5.reuse, 0x1, R121 ;  /* 0x0000000105037824 */ /* 0x040fe400078e0279 */
[----:B-1----:R-:W-:Y:S01]  /*11ed0*/  IMAD.IADD R120, R5, 0x1, R122 ;  /* 0x0000000105787824 */ /* 0x002fe200078e027a */
[----:B0-----:R-:W-:Y:S06]  /*11ee0*/  @!P5 BRA `(.L_x_1279) ;  /* 0x00000000005cd947 */ /* 0x001fec0003800000 */
        /* <DEDUP_REMOVED lines=12> */
.L_x_1281:
[----:B------:R-:W-:-:S05]  /*11fb0*/  IMAD.U32 R123, RZ, RZ, UR4 ;  /* 0x00000004ff7b7e24 */ /* 0x000fca000f8e00ff */
[----:B------:R-:W-:-:S13]  /*11fc0*/  ISETP.NE.AND P2, PT, R123, 0x1, PT ;  /* 0x000000017b00780c */ /* 0x000fda0003f45270 */
[----:B------:R-:W0:Y:S02]  /*11fd0*/  @P2 LDC.64 R12, c[0x0][0x9e8] ;  /* 0x00027a00ff0c2b82 */ /* 0x000e240000000a00 */
[----:B0-----:R-:W-:-:S04]  /*11fe0*/  @P2 IMAD.HI.U32 R124, R23, R12, RZ ;  /* 0x0000000c177c2227 */ /* 0x001fc800078e00ff */
[----:B------:R-:W-:Y:S01]  /*11ff0*/  IMAD.MOV.U32 R12, RZ, RZ, R23 ;  /* 0x000000ffff0c7224 */ /* 0x000fe200078e0017 */
[----:B------:R-:W-:-:S07]  /*12000*/  @P2 SHF.R.U32.HI R12, RZ, R13, R124 ;  /* 0x0000000dff0c2219 */ /* 0x000fce000001167c */
.L_x_1282:
[----:B------:R-:W-:Y:S05]  /*12010*/  BSYNC B0 ;  /* 0x0000000000007941 */ /* 0x000fea0003800000 */
.L_x_1280:
[----:B------:R-:W-:-:S04]  /*12020*/  IMAD R12, R12, R123, -R0 ;  /* 0x0000007b0c0c7224 */ /* 0x000fc800078e0a00 */
[----:B------:R-:W-:-:S05]  /*12030*/  IMAD R12, R155, -0x2, R12 ;  /* 0xfffffffe9b0c7824 */ /* 0x000fca00078e020c */
[----:B------:R-:W-:Y:S02]  /*12040*/  VIADDMNMX R120, R12, R123, R120, PT ;  /* 0x0000007b0c787246 */ /* 0x000fe40003800178 */
[----:B------:R-:W-:-:S07]  /*12050*/  VIMNMX R3, R3, R12, !PT ;  /* 0x0000000c03037248 */ /* 0x000fce0007fe0100 */
.L_x_1279:
        /* <DEDUP_REMOVED lines=96> */
[----:B------:R-:W-:Y:S02]  /*12660*/  IADD3 R121, R121, 0x8, R5 ;  /* 0x0000000879797810 */ /* 0x000fe40007ffe005 */
        /* <DEDUP_REMOVED lines=14> */
.L_x_1285:
[----:B------:R-:W-:Y:S02]  /*12750*/  IMAD.U32 R123, RZ, RZ, UR4 ;  /* 0x00000004ff7b7e24 */ /* 0x000fe4000f8e00ff */
[----:B------:R-:W-:-:S03]  /*12760*/  IMAD.MOV.U32 R3, RZ, RZ, R152 ;  /* 0x000000ffff037224 */ /* 0x000fc600078e0098 */
[----:B------:R-:W-:-:S13]  /*12770*/  ISETP.NE.AND P3, PT, R123, 0x1, PT ;  /* 0x000000017b00780c */ /* 0x000fda0003f65270 */
[----:B------:R-:W0:Y:S02]  /*12780*/  @P3 LDC.64 R12, c[0x0][0x9e8] ;  /* 0x00027a00ff0c3b82 */ /* 0x000e240000000a00 */
[----:B0-----:R-:W-:-:S05]  /*12790*/  @P3 IMAD.HI.U32 R12, R152, R12, RZ ;  /* 0x0000000c980c3227 */ /* 0x001fca00078e00ff */
[----:B------:R-:W-:-:S07]  /*127a0*/  @P3 SHF.R.U32.HI R3, RZ, R13, R12 ;  /* 0x0000000dff033219 */ /* 0x000fce000001160c */
.L_x_1286:
[----:B------:R-:W-:Y:S05]  /*127b0*/  BSYNC B0 ;  /* 0x0000000000007941 */ /* 0x000fea0003800000 */
.L_x_1284:
[----:B------:R-:W-:-:S04]  /*127c0*/  IMAD R0, R3, R123, -R0 ;  /* 0x0000007b03007224 */ /* 0x000fc800078e0a00 */
[----:B------:R-:W-:-:S05]  /*127d0*/  IMAD R0, R155, -0x2, R0 ;  /* 0xfffffffe9b007824 */ /* 0x000fca00078e0200 */
[----:B------:R-:W-:Y:S02]  /*127e0*/  VIADDMNMX R122, R0, R123, R122, PT ;  /* 0x0000007b007a7246 */ /* 0x000fe4000380017a */
[----:B------:R-:W-:-:S07]  /*127f0*/  VIMNMX R121, R121, R0, !PT ;  /* 0x0000000079797248 */ /* 0x000fce0007fe0100 */
.L_x_1283:
        /* <DEDUP_REMOVED lines=47> */
[----:B------:R-:W-:Y:S02]  /*12af0*/  ISETP.LT.OR P3, PT, R122, 0x31, P3 ;  /* 0x000000317a00780c */ /* 0x000fe40001f61670 */
[----:B------:R-:W-:-:S02]  /*12b00*/  FMNMX.FTZ R3, R69, R0, !PT ;  /* 0x0000000045037209 */ /* 0x000fc40007810000 */
[----:B------:R-:W-:Y:S02]  /*12b10*/  ISETP.LT.OR P4, PT, R122, 0x12, P4 ;  /* 0x000000127a00780c */ /* 0x000fe40002781670 */
[----:B------:R-:W-:Y:S02]  /*12b20*/  FSEL R50, R50, -INF , !P3 ;  /* 0xff80000032327808 */ /* 0x000fe40005800000 */
[----:B------:R-:W-:Y:S02]  /*12b30*/  FMNMX.FTZ R0, R72, R3, !PT ;  /* 0x0000000348007209 */ /* 0x000fe40007810000 */
[----:B------:R-:W-:Y:S02]  /*12b40*/  ISETP.GT.AND P3, PT, R121, 0x38, P2 ;  /* 0x000000387900780c */ /* 0x000fe40001764270 */
[----:B------:R-:W-:Y:S02]  /*12b50*/  FSEL R35, R35, -INF , !P4 ;  /* 0xff80000023237808 */ /* 0x000fe40006000000 */
[----:B------:R-:W-:-:S02]  /*12b60*/  ISETP.GT.AND P4, PT, R121, 0x19, P2 ;  /* 0x000000197900780c */ /* 0x000fc40001784270 */
[----:B------:R-:W-:Y:S02]  /*12b70*/  FMNMX.FTZ R3, R73, R0, !PT ;  /* 0x0000000049037209 */ /* 0x000fe40007810000 */
[C---:B------:R-:W-:Y:S02]  /*12b80*/  ISETP.LT.OR P3, PT, R122.reuse, 0x39, P3 ;  /* 0x000000397a00780c */ /* 0x040fe40001f61670 */
[----:B------:R-:W-:Y:S02]  /*12b90*/  ISETP.LT.OR P4, PT, R122, 0x1a, P4 ;  /* 0x0000001a7a00780c */ /* 0x000fe40002781670 */
[----:B------:R-:W-:Y:S02]  /*12ba0*/  FMNMX.FTZ R0, R76, R3, !PT ;  /* 0x000000034c007209 */ /* 0x000fe40007810000 */
[----:B------:R-:W-:Y:S02]  /*12bb0*/  FSEL R54, R54, -INF , !P3 ;  /* 0xff80000036367808 */ /* 0x000fe40005800000 */
[----:B------:R-:W-:-:S02]  /*12bc0*/  ISETP.GT.AND P3, PT, R121, 0x40, P2 ;  /* 0x000000407900780c */ /* 0x000fc40001764270 */
[----:B------:R-:W-:Y:S02]  /*12bd0*/  FSEL R39, R39, -INF , !P4 ;  /* 0xff80000027277808 */ /* 0x000fe40006000000 */
[----:B------:R-:W-:Y:S02]  /*12be0*/  ISETP.GT.AND P4, PT, R121, 0x21, P2 ;  /* 0x000000217900780c */ /* 0x000fe40001784270 */
[----:B------:R-:W-:Y:S02]  /*12bf0*/  FMNMX.FTZ R3, R77, R0, !PT ;  /* 0x000000004d037209 */ /* 0x000fe40007810000 */
[C---:B------:R-:W-:Y:S02]  /*12c00*/  ISETP.LT.OR P3, PT, R122.reuse, 0x41, P3 ;  /* 0x000000417a00780c */ /* 0x040fe40001f61670 */
[----:B------:R-:W-:Y:S02]  /*12c10*/  ISETP.LT.OR P4, PT, R122, 0x22, P4 ;  /* 0x000000227a00780c */ /* 0x000fe40002781670 */
[----:B------:R-:W-:-:S02]  /*12c20*/  FMNMX.FTZ R0, R80, R3, !PT ;  /* 0x0000000350007209 */ /* 0x000fc40007810000 */
[----:B------:R-:W-:Y:S02]  /*12c30*/  FSEL R58, R58, -INF , !P3 ;  /* 0xff8000003a3a7808 */ /* 0x000fe40005800000 */
[----:B------:R-:W-:Y:S02]  /*12c40*/  ISETP.GT.AND P3, PT, R121, 0x48, P2 ;  /* 0x000000487900780c */ /* 0x000fe40001764270 */
[----:B------:R-:W-:Y:S02]  /*12c50*/  FSEL R43, R43, -INF , !P4 ;  /* 0xff8000002b2b7808 */ /* 0x000fe40006000000 */
[----:B------:R-:W-:Y:S02]  /*12c60*/  FMNMX.FTZ R3, R81, R0, !PT ;  /* 0x0000000051037209 */ /* 0x000fe40007810000 */
[----:B------:R-:W-:Y:S02]  /*12c70*/  ISETP.GT.AND P4, PT, R121, 0x29, P2 ;  /* 0x000000297900780c */ /* 0x000fe40001784270 */
[----:B------:R-:W-:-:S02]  /*12c80*/  ISETP.LT.OR P3, PT, R122, 0x49, P3 ;  /* 0x000000497a00780c */ /* 0x000fc40001f61670 */
[----:B------:R-:W-:Y:S02]  /*12c90*/  FMNMX.FTZ R0, R84, R3, !PT ;  /* 0x0000000354007209 */ /* 0x000fe40007810000 */
[----:B------:R-:W-:Y:S02]  /*12ca0*/  ISETP.LT.OR P4, PT, R122, 0x2a, P4 ;  /* 0x0000002a7a00780c */ /* 0x000fe40002781670 */
[----:B------:R-:W-:Y:S02]  /*12cb0*/  FSEL R62, R62, -INF , !P3 ;  /* 0xff8000003e3e7808 */ /* 0x000fe40005800000 */
[----:B------:R-:W-:Y:S02]  /*12cc0*/  ISETP.GT.AND P3, PT, R121, 0x50, P2 ;  /* 0x000000507900780c */ /* 0x000fe40001764270 */
[----:B------:R-:W-:Y:S02]  /*12cd0*/  FMNMX.FTZ R0, R85, R0, !PT ;  /* 0x0000000055007209 */ /* 0x000fe40007810000 */
[----:B------:R-:W-:-:S02]  /*12ce0*/  FSEL R47, R47, -INF , !P4 ;  /* 0xff8000002f2f7808 */ /* 0x000fc40006000000 */
[C---:B------:R-:W-:Y:S01]  /*12cf0*/  ISETP.GT.AND P4, PT, R121.reuse, 0x31, P2 ;  /* 0x000000317900780c */ /* 0x040fe20001784270 */
[----:B------:R-:W0:Y:S01]  /*12d00*/  SHFL.BFLY PT, R3, R0, 0x2, 0x1f ;  /* 0x0c401f0000037f89 */ /* 0x000e2200000e0000 */
[C---:B------:R-:W-:Y:S02]  /*12d10*/  ISETP.LT.OR P3, PT, R122.reuse, 0x51, P3 ;  /* 0x000000517a00780c */ /* 0x040fe40001f61670 */
[----:B------:R-:W-:Y:S02]  /*12d20*/  ISETP.LT.OR P4, PT, R122, 0x32, P4 ;  /* 0x000000327a00780c */ /* 0x000fe40002781670 */
[----:B------:R-:W-:Y:S02]  /*12d30*/  FSEL R66, R66, -INF , !P3 ;  /* 0xff80000042427808 */ /* 0x000fe40005800000 */
[----:B------:R-:W-:Y:S02]  /*12d40*/  ISETP.GT.AND P3, PT, R121, 0x58, P2 ;  /* 0x000000587900780c */ /* 0x000fe40001764270 */
[----:B------:R-:W-:-:S02]  /*12d50*/  FSEL R51, R51, -INF , !P4 ;  /* 0xff80000033337808 */ /* 0x000fc40006000000 */
[C---:B------:R-:W-:Y:S02]  /*12d60*/  ISETP.GT.AND P4, PT, R121.reuse, 0x39, P2 ;  /* 0x000000397900780c */ /* 0x040fe40001784270 */
        /* <DEDUP_REMOVED lines=12> */
[----:B0-----:R-:W-:Y:S02]  /*12e30*/  FMNMX.FTZ R3, R0, R3, !PT ;  /* 0x0000000300037209 */ /* 0x001fe40007810000 */
[C---:B------:R-:W-:Y:S02]  /*12e40*/  ISETP.LT.OR P3, PT, R122.reuse, 0x69, P3 ;  /* 0x000000697a00780c */ /* 0x040fe40001f61670 */
[----:B------:R-:W-:Y:S01]  /*12e50*/  ISETP.LT.OR P4, PT, R122, 0x4a, P4 ;  /* 0x0000004a7a00780c */ /* 0x000fe20002781670 */
[----:B------:R-:W0:Y:S01]  /*12e60*/  SHFL.BFLY PT, R0, R3, 0x1, 0x1f ;  /* 0x0c201f0003007f89 */ /* 0x000e2200000e0000 */
[----:B------:R-:W-:Y:S02]  /*12e70*/  FSEL R78, R78, -INF , !P3 ;  /* 0xff8000004e4e7808 */ /* 0x000fe40005800000 */
[----:B------:R-:W-:-:S02]  /*12e80*/  ISETP.GT.AND P3, PT, R121, 0x69, P2 ;  /* 0x000000697900780c */ /* 0x000fc40001764270 */
[----:B------:R-:W-:Y:S02]  /*12e90*/  FSEL R63, R63, -INF , !P4 ;  /* 0xff8000003f3f7808 */ /* 0x000fe40006000000 */
[----:B------:R-:W-:Y:S02]  /*12ea0*/  ISETP.GT.AND P4, PT, R121, 0x51, P2 ;  /* 0x000000517900780c */ /* 0x000fe40001784270 */
[C---:B------:R-:W-:Y:S02]  /*12eb0*/  ISETP.LT.OR P3, PT, R122.reuse, 0x6a, P3 ;  /* 0x0000006a7a00780c */ /* 0x040fe40001f61670 */
[----:B------:R-:W-:Y:S02]  /*12ec0*/  ISETP.LT.OR P4, PT, R122, 0x52, P4 ;  /* 0x000000527a00780c */ /* 0x000fe40002781670 */
[----:B------:R-:W-:Y:S02]  /*12ed0*/  FSEL R79, R79, -INF , !P3 ;  /* 0xff8000004f4f7808 */ /* 0x000fe40005800000 */
[----:B------:R-:W-:-:S02]  /*12ee0*/  ISETP.GT.AND P3, PT, R121, 0x70, P2 ;  /* 0x000000707900780c */ /* 0x000fc40001764270 */
[----:B------:R-:W-:Y:S02]  /*12ef0*/  FSEL R67, R67, -INF , !P4 ;  /* 0xff80000043437808 */ /* 0x000fe40006000000 */
[C---:B------:R-:W-:Y:S02]  /*12f00*/  ISETP.GT.AND P4, PT, R121.reuse, 0x59, P2 ;  /* 0x000000597900780c */ /* 0x040fe40001784270 */
[C---:B------:R-:W-:Y:S02]  /*12f10*/  ISETP.LT.OR P3, PT, R122.reuse, 0x71, P3 ;  /* 0x000000717a00780c */ /* 0x040fe40001f61670 */
[----:B------:R-:W-:Y:S02]  /*12f20*/  ISETP.LT.OR P4, PT, R122, 0x5a, P4 ;  /* 0x0000005a7a00780c */ /* 0x000fe40002781670 */
[----:B------:R-:W-:Y:S02]  /*12f30*/  FSEL R82, R82, -INF , !P3 ;  /* 0xff80000052527808 */ /* 0x000fe40005800000 */
[----:B------:R-:W-:-:S02]  /*12f40*/  ISETP.GT.AND P3, PT, R121, 0x71, P2 ;  /* 0x000000717900780c */ /* 0x000fc40001764270 */
[----:B------:R-:W-:Y:S02]  /*12f50*/  FSEL R71, R71, -INF , !P4 ;  /* 0xff80000047477808 */ /* 0x000fe40006000000 */
[----:B------:R-:W-:Y:S02]  /*12f60*/  ISETP.GT.AND P4, PT, R121, 0x61, P2 ;  /* 0x000000617900780c */ /* 0x000fe40001784270 */
[C---:B------:R-:W-:Y:S02]  /*12f70*/  ISETP.LT.OR P3, PT, R122.reuse, 0x72, P3 ;  /* 0x000000727a00780c */ /* 0x040fe40001f61670 */
[----:B0-----:R-:W-:Y:S02]  /*12f80*/  FMNMX.FTZ R3, R3, R0, !PT ;  /* 0x0000000003037209 */ /* 0x001fe40007810000 */
[----:B------:R-:W-:Y:S02]  /*12f90*/  ISETP.LT.OR P4, PT, R122, 0x62, P4 ;  /* 0x000000627a00780c */ /* 0x000fe40002781670 */
[----:B------:R-:W-:Y:S01]  /*12fa0*/  FSEL R83, R83, -INF , !P3 ;  /* 0xff80000053537808 */ /* 0x000fe20005800000 */
[----:B------:R-:W-:Y:S01]  /*12fb0*/  FMUL.FTZ R0, R3, UR41 ;  /* 0x0000002903007c20 */ /* 0x000fe20008410000 */
[----:B------:R-:W-:-:S02]  /*12fc0*/  ISETP.GT.AND P3, PT, R121, RZ, P2 ;  /* 0x000000ff7900720c */ /* 0x000fc40001764270 */
[----:B------:R-:W-:Y:S02]  /*12fd0*/  FSEL R75, R75, -INF , !P4 ;  /* 0xff8000004b4b7808 */ /* 0x000fe40006000000 */
[----:B------:R-:W-:Y:S02]  /*12fe0*/  FSETP.NEU.FTZ.AND P4, PT, R3, -INF , PT ;  /* 0xff8000000300780b */ /* 0x000fe40003f9d000 */
[----:B------:R-:W-:Y:S02]  /*12ff0*/  ISETP.LT.OR P3, PT, R122, 0x1, P3 ;  /* 0x000000017a00780c */ /* 0x000fe40001f61670 */
[----:B------:R-:W-:Y:S02]  /*13000*/  FSEL R0, R0, RZ, P4 ;  /* 0x000000ff00007208 */ /* 0x000fe40002000000 */
[----:B------:R-:W-:Y:S02]  /*13010*/  FSEL R26, R26, -INF , !P3 ;  /* 0xff8000001a1a7808 */ /* 0x000fe40005800000 */
[----:B------:R-:W-:Y:S01]  /*13020*/  ISETP.GT.AND P3, PT, R121, 0x78, P2 ;  /* 0x000000787900780c */ /* 0x000fe20001764270 */
        /* <DEDUP_REMOVED lines=15> */
[----:B------:R-:W-:Y:S01]  /*13120*/  ISETP.GT.AND P2, PT, R121, 0x79, P2 ;  /* 0x000000797900780c */ /* 0x000fe20001744270 */
[--C-:B------:R-:W-:Y:S01]  /*13130*/  FFMA.FTZ R136, R48, UR41, -R0.reuse ;  /* 0x0000002930887c23 */ /* 0x100fe20008010800 */
[----:B------:R-:W-:Y:S01]  /*13140*/  FMNMX.FTZ R28, R34, R25, !PT ;  /* 0x00000019221c7209 */ /* 0x000fe20007810000 */
[--C-:B------:R-:W-:Y:S01]  /*13150*/  FFMA.FTZ R138, R52, UR41, -R0.reuse ;  /* 0x00000029348a7c23 */ /* 0x100fe20008010800 */
[----:B------:R-:W-:Y:S01]  /*13160*/  MUFU.EX2 R25, R37 ;  /* 0x0000002500197308 */ /* 0x000fe20000000800 */
[--C-:B------:R-:W-:Y:S01]  /*13170*/  FFMA.FTZ R132, R56, UR41, -R0.reuse ;  /* 0x0000002938847c23 */ /* 0x100fe20008010800 */
[----:B------:R-:W-:Y:S01]  /*13180*/  FMNMX.FTZ R29, R35, R28, !PT ;  /* 0x0000001c231d7209 */ /* 0x000fe20007810000 */
[----:B------:R-:W-:-:S03]  /*13190*/  FFMA.FTZ R142, R44, UR41, -R0 ;  /* 0x000000292c8e7c23 */ /* 0x000fc60008010800 */
[----:B------:R-:W-:Y:S02]  /*131a0*/  FMNMX.FTZ R28, R38, R29, !PT ;  /* 0x0000001d261c7209 */ /* 0x000fe40007810000 */
[----:B------:R-:W-:Y:S01]  /*131b0*/  ISETP.LT.OR P3, PT, R122, 0x79, P3 ;  /* 0x000000797a00780c */ /* 0x000fe20001f61670 */
[----:B------:R-:W-:Y:S01]  /*131c0*/  MUFU.EX2 R148, R148 ;  /* 0x0000009400947308 */ /* 0x000fe20000000800 */
[----:B------:R-:W-:Y:S01]  /*131d0*/  FMNMX.FTZ R29, R39, R28, !PT ;  /* 0x0000001c271d7209 */ /* 0x000fe20007810000 */
[----:B------:R-:W-:-:S03]  /*131e0*/  FFMA.FTZ R28, R41, UR41, -R0 ;  /* 0x00000029291c7c23 */ /* 0x000fc60008010800 */
[----:B------:R-:W-:Y:S02]  /*131f0*/  FMNMX.FTZ R32, R42, R29, !PT ;  /* 0x0000001d2a207209 */ /* 0x000fe40007810000 */
[----:B------:R-:W-:Y:S01]  /*13200*/  ISETP.LT.OR P2, PT, R122, 0x7a, P2 ;  /* 0x0000007a7a00780c */ /* 0x000fe20001741670 */
[----:B------:R-:W-:Y:S01]  /*13210*/  MUFU.EX2 R12, R12 ;  /* 0x0000000c000c7308 */ /* 0x000fe20000000800 */
[----:B------:R-:W-:-:S04]  /*13220*/  FMNMX.FTZ R29, R43, R32, !PT ;  /* 0x000000202b1d7209 */ /* 0x000fc80007810000 */
[----:B------:R-:W-:Y:S02]  /*13230*/  FMNMX.FTZ R32, R46, R29, !PT ;  /* 0x0000001d2e207209 */ /* 0x000fe40007810000 */
[----:B------:R-:W-:Y:S01]  /*13240*/  FSEL R86, R86, -INF , !P3 ;  /* 0xff80000056567808 */ /* 0x000fe20005800000 */
[----:B------:R-:W-:Y:S01]  /*13250*/  MUFU.EX2 R150, R150 ;  /* 0x0000009600967308 */ /* 0x000fe20000000800 */
[----:B------:R-:W-:-:S04]  /*13260*/  FMNMX.FTZ R29, R47, R32, !PT ;  /* 0x000000202f1d7209 */ /* 0x000fc80007810000 */
[----:B------:R-:W-:Y:S02]  /*13270*/  FMNMX.FTZ R32, R50, R29, !PT ;  /* 0x0000001d32207209 */ /* 0x000fe40007810000 */
[----:B------:R-:W-:Y:S01]  /*13280*/  FSEL R87, R87, -INF , !P2 ;  /* 0xff80000057577808 */ /* 0x000fe20005000000 */
[----:B------:R-:W-:Y:S01]  /*13290*/  MUFU.EX2 R29, R45 ;  /* 0x0000002d001d7308 */ /* 0x000fe20000000800 */
[----:B------:R-:W-:-:S04]  /*132a0*/  FMNMX.FTZ R33, R51, R32, !PT ;  /* 0x0000002033217209 */ /* 0x000fc80007810000 */
[----:B------:R-:W-:Y:S02]  /*132b0*/  FMNMX.FTZ R32, R54, R33, !PT ;  /* 0x0000002136207209 */ /* 0x000fe40007810000 */
[----:B------:R-:W-:Y:S01]  /*132c0*/  FSEL R56, R3, RZ, P4 ;  /* 0x000000ff03387208 */ /* 0x000fe20002000000 */
[--C-:B------:R-:W-:Y:S01]  /*132d0*/  FFMA.FTZ R134, R60, UR41, -R0.reuse ;  /* 0x000000293c867c23 */ /* 0x100fe20008010800 */
[----:B------:R-:W-:Y:S01]  /*132e0*/  FMNMX.FTZ R33, R55, R32, !PT ;  /* 0x0000002037217209 */ /* 0x000fe20007810000 */
[--C-:B------:R-:W-:Y:S01]  /*132f0*/  FFMA.FTZ R32, R49, UR41, -R0.reuse ;  /* 0x0000002931207c23 */ /* 0x100fe20008010800 */
[--C-:B------:R-:W-:Y:S01]  /*13300*/  FFMA.FTZ R61, R61, UR41, -R0.reuse ;  /* 0x000000293d3d7c23 */ /* 0x100fe20008010800 */
[--C-:B------:R-:W-:Y:S01]  /*13310*/  FFMA.FTZ R128, R64, UR41, -R0.reuse ;  /* 0x0000002940807c23 */ /* 0x100fe20008010800 */
[----:B------:R-:W-:Y:S01]  /*13320*/  FMNMX.FTZ R36, R58, R33, !PT ;  /* 0x000000213a247209 */ /* 0x000fe20007810000 */
[----:B------:R-:W-:Y:S01]  /*13330*/  FADD.FTZ R56, -R56, R21 ;  /* 0x0000001538387221 */ /* 0x000fe20000010100 */
        /* <DEDUP_REMOVED lines=12> */
[----:B------:R0:W-:Y:S08]  /*13400*/  MUFU.EX2 R33, R53 ;  /* 0x0000003500217308 */ /* 0x0001f00000000800 */
[----:B------:R-:W-:Y:S01]  /*13410*/  MUFU.EX2 R144, R144 ;  /* 0x0000009000907308 */ /* 0x000fe20000000800 */
[----:B0-----:R-:W2:Y:S01]  /*13420*/  LDL R53, [R1+0x24] ;  /* 0x0000240001357983 */ /* 0x001ea20000100800 */
        /* <DEDUP_REMOVED lines=15> */
[----:B------:R-:W-:-:S05]  /*13520*/  FMNMX.FTZ R45, R87, R40, !PT ;  /* 0x00000028572d7209 */ /* 0x000fca0007810000 */
[----:B------:R-:W0:Y:S01]  /*13530*/  SHFL.BFLY PT, R48, R45, 0x2, 0x1f ;  /* 0x0c401f002d307f89 */ /* 0x000e2200000e0000 */
[----:B------:R-:W-:Y:S01]  /*13540*/  FMUL.FTZ R21, R56, UR41 ;  /* 0x0000002938157c20 */ /* 0x000fe20008410000 */
[----:B------:R-:W-:Y:S08]  /*13550*/  MUFU.EX2 R136, R136 ;  /* 0x0000008800887308 */ /* 0x000ff00000000800 */
[----:B------:R-:W-:Y:S08]  /*13560*/  MUFU.EX2 R32, R32 ;  /* 0x0000002000207308 */ /* 0x000ff00000000800 */
[----:B------:R-:W-:Y:S01]  /*13570*/  MUFU.EX2 R138, R138 ;  /* 0x0000008a008a7308 */ /* 0x000fe20000000800 */
[----:B0-----:R-:W-:-:S05]  /*13580*/  FMNMX.FTZ R49, R45, R48, !PT ;  /* 0x000000302d317209 */ /* 0x001fca0007810000 */
[----:B------:R-:W0:Y:S02]  /*13590*/  SHFL.BFLY PT, R52, R49, 0x1, 0x1f ;  /* 0x0c201f0031347f89 */ /* 0x000e2400000e0000 */
[----:B------:R-:W1:Y:S01]  /*135a0*/  MUFU.EX2 R21, R21 ;  /* 0x0000001500157308 */ /* 0x000e620000000800 */
[--C-:B------:R-:W-:Y:S01]  /*135b0*/  FFMA.FTZ R36, R57, UR41, -R0.reuse ;  /* 0x0000002939247c23 */ /* 0x100fe20008010800 */
[--C-:B------:R-:W-:Y:S01]  /*135c0*/  FFMA.FTZ R40, R65, UR41, -R0.reuse ;  /* 0x0000002941287c23 */ /* 0x100fe20008010800 */
[--C-:B------:R-:W-:Y:S01]  /*135d0*/  FFMA.FTZ R41, R69, UR41, -R0.reuse ;  /* 0x0000002945297c23 */ /* 0x100fe20008010800 */
[--C-:B------:R-:W-:Y:S01]  /*135e0*/  FFMA.FTZ R45, R77, UR41, -R0.reuse ;  /* 0x000000294d2d7c23 */ /* 0x100fe20008010800 */
[----:B------:R-:W-:Y:S01]  /*135f0*/  FFMA.FTZ R48, R81, UR41, -R0 ;  /* 0x0000002951307c23 */ /* 0x000fe20008010800 */
[----:B0-----:R-:W-:Y:S01]  /*13600*/  FMNMX.FTZ R0, R49, R52, !PT ;  /* 0x0000003431007209 */ /* 0x001fe20007810000 */
[----:B-1----:R-:W-:-:S03]  /*13610*/  FFMA.FTZ R7, R21, R7, R148 ;  /* 0x0000000715077223 */ /* 0x002fc60000010094 */
[C---:B------:R-:W-:Y:S01]  /*13620*/  FSETP.NEU.FTZ.AND P2, PT, R0.reuse, -INF , PT ;  /* 0xff8000000000780b */ /* 0x040fe20003f5d000 */
[----:B------:R-:W-:Y:S01]  /*13630*/  FMUL.FTZ R52, R0, UR41 ;  /* 0x0000002900347c20 */ /* 0x000fe20008410000 */
[----:B------:R-:W-:-:S04]  /*13640*/  FADD.FTZ R7, R12, R7 ;  /* 0x000000070c077221 */ /* 0x000fc80000010000 */
[----:B------:R-:W-:-:S05]  /*13650*/  FSEL R52, R52, RZ, P2 ;  /* 0x000000ff34347208 */ /* 0x000fca0001000000 */
[--C-:B------:R-:W-:Y:S01]  /*13660*/  FFMA.FTZ R141, R42, UR41, -R52.reuse ;  /* 0x000000292a8d7c23 */ /* 0x100fe20008010834 */
[----:B------:R-:W-:Y:S01]  /*13670*/  FADD.FTZ R42, R150, R7 ;  /* 0x00000007962a7221 */ /* 0x000fe20000010000 */
[--C-:B------:R-:W-:Y:S01]  /*13680*/  FFMA.FTZ R145, R34, UR41, -R52.reuse ;  /* 0x0000002922917c23 */ /* 0x100fe20008010834 */
[----:B------:R-:W-:Y:S01]  /*13690*/  FFMA.FTZ R34, R43, UR41, -R52 ;  /* 0x000000292b227c23 */ /* 0x000fe20008010834 */
[----:B------:R-:W-:Y:S01]  /*136a0*/  FSEL R7, R0, RZ, P2 ;  /* 0x000000ff00077208 */ /* 0x000fe20001000000 */
[----:B------:R-:W-:Y:S01]  /*136b0*/  FADD.FTZ R43, R13, R42 ;  /* 0x0000002a0d2b7221 */ /* 0x000fe20000010000 */
[----:B------:R-:W-:-:S03]  /*136c0*/  FFMA.FTZ R149, R26, UR41, -R52 ;  /* 0x000000291a957c23 */ /* 0x000fc60008010834 */
[----:B------:R-:W-:Y:S01]  /*136d0*/  FADD.FTZ R43, R144, R43 ;  /* 0x0000002b902b7221 */ /* 0x000fe20000010000 */
[----:B------:R-:W-:Y:S01]  /*136e0*/  FADD.FTZ R7, -R7, R20 ;  /* 0x0000001407077221 */ /* 0x000fe20000010100 */
[--C-:B------:R-:W-:Y:S02]  /*136f0*/  FFMA.FTZ R26, R27, UR41, -R52.reuse ;  /* 0x000000291b1a7c23 */ /* 0x100fe40008010834 */
[----:B------:R-:W-:Y:S01]  /*13700*/  FADD.FTZ R43, R24, R43 ;  /* 0x0000002b182b7221 */ /* 0x000fe20000010000 */
[----:B------:R-:W-:Y:S01]  /*13710*/  FMUL.FTZ R7, R7, UR41 ;  /* 0x0000002907077c20 */ /* 0x000fe20008410000 */
[----:B------:R-:W-:Y:S02]  /*13720*/  MUFU.EX2 R149, R149 ;  /* 0x0000009500957308 */ /* 0x000fe40000000800 */
[----:B------:R-:W-:Y:S01]  /*13730*/  FADD.FTZ R42, R146, R43 ;  /* 0x0000002b922a7221 */ /* 0x000fe20000010000 */
[----:B------:R-:W-:-:S05]  /*13740*/  FFMA.FTZ R151, R30, UR41, -R52 ;  /* 0x000000291e977c23 */ /* 0x000fca0008010834 */
        /* <DEDUP_REMOVED lines=8> */
[----:B------:R-:W-:Y:S01]  /*137d0*/  FFMA.FTZ R143, R46, UR41, -R52 ;  /* 0x000000292e8f7c23 */ /* 0x000fe20008010834 */
[----:B0-----:R-:W-:-:S05]  /*137e0*/  FFMA.FTZ R7, R20, R6, R149 ;  /* 0x0000000614077223 */ /* 0x001fca0000010095 */
[----:B------:R-:W0:Y:S01]  /*137f0*/  MUFU.EX2 R27, R27 ;  /* 0x0000001b001b7308 */ /* 0x000e220000000800 */
[----:B------:R-:W-:Y:S01]  /*13800*/  FADD.FTZ R46, R142, R43 ;  /* 0x0000002b8e2e7221 */ /* 0x000fe20000010000 */
[----:B------:R-:W-:-:S06]  /*13810*/  FFMA.FTZ R147, R38, UR41, -R52 ;  /* 0x0000002926937c23 */ /* 0x000fcc0008010834 */
[----:B------:R-:W4:Y:S01]  /*13820*/  MUFU.EX2 R145, R145 ;  /* 0x0000009100917308 */ /* 0x000f220000000800 */
[----:B------:R-:W-:Y:S01]  /*13830*/  FADD.FTZ R43, R29, R46 ;  /* 0x0000002e1d2b7221 */ /* 0x000fe20000010000 */
[----:B-1----:R-:W-:Y:S01]  /*13840*/  FADD.FTZ R46, R26, R7 ;  /* 0x000000071a2e7221 */ /* 0x002fe20000010000 */
[----:B------:R-:W-:-:S05]  /*13850*/  FFMA.FTZ R31, R39, UR41, -R52 ;  /* 0x00000029271f7c23 */ /* 0x000fca0008010834 */
[----:B------:R-:W1:Y:S01]  /*13860*/  MUFU.EX2 R30, R30 ;  /* 0x0000001e001e7308 */ /* 0x000e620000000800 */
[----:B------:R-:W-:Y:S01]  /*13870*/  FADD.FTZ R43, R136, R43 ;  /* 0x0000002b882b7221 */ /* 0x000fe20000010000 */
[----:B---3--:R-:W-:Y:S01]  /*13880*/  FADD.FTZ R46, R151, R46 ;  /* 0x0000002e972e7221 */ /* 0x008fe20000010000 */
[----:B------:R-:W-:-:S05]  /*13890*/  FFMA.FTZ R35, R47, UR41, -R52 ;  /* 0x000000292f237c23 */ /* 0x000fca0008010834 */
[----:B------:R-:W3:Y:S01]  /*138a0*/  MUFU.EX2 R147, R147 ;  /* 0x0000009300937308 */ /* 0x000ee20000000800 */
[----:B------:R-:W-:Y:S01]  /*138b0*/  FADD.FTZ R7, R32, R43 ;  /* 0x0000002b20077221 */ /* 0x000fe20000010000 */
[----:B0-----:R-:W-:Y:S01]  /*138c0*/  FADD.FTZ R46, R27, R46 ;  /* 0x0000002e1b2e7221 */ /* 0x001fe20000010000 */
[----:B------:R-:W-:Y:S02]  /*138d0*/  @!P1 IMAD R47, R153, 0x8, R2 ;  /* 0x00000008992f9824 */ /* 0x000fe400078e0202 */
[----:B------:R-:W-:-:S03]  /*138e0*/  FFMA.FTZ R137, R50, UR41, -R52 ;  /* 0x0000002932897c23 */ /* 0x000fc60008010834 */
[----:B------:R-:W0:Y:S01]  /*138f0*/  MUFU.EX2 R31, R31 ;  /* 0x0000001f001f7308 */ /* 0x000e220000000800 */
[----:B------:R-:W-:Y:S01]  /*13900*/  FADD.FTZ R50, R138, R7 ;  /* 0x000000078a327221 */ /* 0x000fe20000010000 */
[----:B----4-:R-:W-:Y:S01]  /*13910*/  FADD.FTZ R7, R145, R46 ;  /* 0x0000002e91077221 */ /* 0x010fe20000010000 */
[----:B------:R-:W-:-:S05]  /*13920*/  @!P1 VIADD R47, R47, 0x16860 ;  /* 0x000168602f2f9836 */ /* 0x000fca0000000000 */
[----:B------:R-:W4:Y:S01]  /*13930*/  MUFU.EX2 R132, R132 ;  /* 0x0000008400847308 */ /* 0x000f220000000800 */
[----:B-1----:R-:W-:-:S07]  /*13940*/  FADD.FTZ R46, R30, R7 ;  /* 0x000000071e2e7221 */ /* 0x002fce0000010000 */
[----:B------:R-:W1:Y:S01]  /*13950*/  MUFU.EX2 R141, R141 ;  /* 0x0000008d008d7308 */ /* 0x000e620000000800 */
[----:B------:R-:W-:Y:S01]  /*13960*/  @!P1 PRMT R47, RZ, 0x654, R47 ;  /* 0x00000654ff2f9816 */ /* 0x000fe2000000002f */
[----:B---3--:R-:W-:-:S03]  /*13970*/  FADD.FTZ R46, R147, R46 ;  /* 0x0000002e932e7221 */ /* 0x008fc60000010000 */
[----:B------:R3:W-:Y:S03]  /*13980*/  @!P1 SYNCS.ARRIVE.TRANS64.RED.A1T0 RZ, [R47+URZ], RZ ;  /* 0x000000ff2fff99a7 */ /* 0x0007e6000810043f */
[----:B------:R-:W5:Y:S08]  /*13990*/  MUFU.EX2 R36, R36 ;  /* 0x0000002400247308 */ /* 0x000f700000000800 */
[----:B------:R-:W5:Y:S01]  /*139a0*/  MUFU.EX2 R34, R34 ;  /* 0x0000002200227308 */ /* 0x000f620000000800 */
[----:B---3--:R-:W-:Y:S01]  /*139b0*/  FADD.FTZ R47, R33, R50 ;  /* 0x00000032212f7221 */ /* 0x008fe20000010000 */
[----:B0-----:R-:W-:-:S06]  /*139c0*/  FADD.FTZ R46, R31, R46 ;  /* 0x0000002e1f2e7221 */ /* 0x001fcc0000010000 */
[----:B------:R-:W0:Y:S01]  /*139d0*/  MUFU.EX2 R134, R134 ;  /* 0x0000008600867308 */ /* 0x000e220000000800 */
[----:B------:R-:W-:-:S07]  /*139e0*/  FFMA.FTZ R38, R51, UR41, -R52 ;  /* 0x0000002933267c23 */ /* 0x000fce0008010834 */
[----:B------:R-:W3:Y:S01]  /*139f0*/  MUFU.EX2 R143, R143 ;  /* 0x0000008f008f7308 */ /* 0x000ee20000000800 */
[----:B----4-:R-:W-:Y:S01]  /*13a00*/  FADD.FTZ R47, R132, R47 ;  /* 0x0000002f842f7221 */ /* 0x010fe20000010000 */
[----:B-1----:R-:W-:-:S06]  /*13a10*/  FADD.FTZ R7, R141, R46 ;  /* 0x0000002e8d077221 */ /* 0x002fcc0000010000 */
[----:B------:R-:W1:Y:S01]  /*13a20*/  MUFU.EX2 R37, R61 ;  /* 0x0000003d00257308 */ /* 0x000e620000000800 */
[----:B------:R-:W-:-:S07]  /*13a30*/  FFMA.FTZ R139, R54, UR41, -R52 ;  /* 0x00000029368b7c23 */ /* 0x000fce0008010834 */
[----:B------:R-:W4:Y:S01]  /*13a40*/  MUFU.EX2 R35, R35 ;  /* 0x0000002300237308 */ /* 0x000f220000000800 */
[----:B-----5:R-:W-:Y:S01]  /*13a50*/  FADD.FTZ R47, R36, R47 ;  /* 0x0000002f242f7221 */ /* 0x020fe20000010000 */
[----:B------:R-:W-:-:S06]  /*13a60*/  FADD.FTZ R46, R34, R7 ;  /* 0x00000007222e7221 */ /* 0x000fcc0000010000 */
[----:B------:R-:W5:Y:S01]  /*13a70*/  MUFU.EX2 R128, R128 ;  /* 0x0000008000807308 */ /* 0x000f620000000800 */
[----:B------:R-:W-:-:S07]  /*13a80*/  FFMA.FTZ R39, R55, UR41, -R52 ;  /* 0x0000002937277c23 */ /* 0x000fce0008010834 */
[----:B------:R-:W5:Y:S01]  /*13a90*/  MUFU.EX2 R137, R137 ;  /* 0x0000008900897308 */ /* 0x000f620000000800 */
[----:B0-----:R-:W-:Y:S01]  /*13aa0*/  FADD.FTZ R50, R134, R47 ;  /* 0x0000002f86327221 */ /* 0x001fe20000010000 */
[----:B---3--:R-:W-:-:S06]  /*13ab0*/  FADD.FTZ R46, R143, R46 ;  /* 0x0000002e8f2e7221 */ /* 0x008fcc0000010000 */
[----:B------:R-:W0:Y:S01]  /*13ac0*/  MUFU.EX2 R40, R40 ;  /* 0x0000002800287308 */ /* 0x000e220000000800 */
[----:B------:R-:W-:-:S07]  /*13ad0*/  FFMA.FTZ R133, R58, UR41, -R52 ;  /* 0x000000293a857c23 */ /* 0x000fce0008010834 */
[----:B------:R-:W3:Y:S01]  /*13ae0*/  MUFU.EX2 R38, R38 ;  /* 0x0000002600267308 */ /* 0x000ee20000000800 */
[----:B-1----:R-:W-:Y:S01]  /*13af0*/  FADD.FTZ R47, R37, R50 ;  /* 0x00000032252f7221 */ /* 0x002fe20000010000 */
[----:B----4-:R-:W-:-:S06]  /*13b00*/  FADD.FTZ R46, R35, R46 ;  /* 0x0000002e232e7221 */ /* 0x010fcc0000010000 */
[----:B------:R-:W1:Y:S01]  /*13b10*/  MUFU.EX2 R130, R130 ;  /* 0x0000008200827308 */ /* 0x000e620000000800 */
[----:B------:R-:W-:-:S07]  /*13b20*/  FFMA.FTZ R42, R59, UR41, -R52 ;  /* 0x000000293b2a7c23 */ /* 0x000fce0008010834 */
[----:B------:R-:W4:Y:S01]  /*13b30*/  MUFU.EX2 R139, R139 ;  /* 0x0000008b008b7308 */ /* 0x000f220000000800 */
[----:B-----5:R-:W-:Y:S01]  /*13b40*/  FADD.FTZ R47, R128, R47 ;  /* 0x0000002f802f7221 */ /* 0x020fe20000010000 */
[----:B------:R-:W-:-:S06]  /*13b50*/  FADD.FTZ R7, R137, R46 ;  /* 0x0000002e89077221 */ /* 0x000fcc0000010000 */
[----:B------:R-:W5:Y:S01]  /*13b60*/  MUFU.EX2 R41, R41 ;  /* 0x0000002900297308 */ /* 0x000f620000000800 */
[----:B------:R-:W-:-:S07]  /*13b70*/  FFMA.FTZ R135, R62, UR41, -R52 ;  /* 0x000000293e877c23 */ /* 0x000fce0008010834 */
[----:B------:R-:W2:Y:S01]  /*13b80*/  MUFU.EX2 R39, R39 ;  /* 0x0000002700277308 */ /* 0x000ea20000000800 */
[----:B0-----:R-:W-:Y:S01]  /*13b90*/  FADD.FTZ R47, R40, R47 ;  /* 0x0000002f282f7221 */ /* 0x001fe20000010000 */
[----:B------:R-:W-:-:S06]  /*13ba0*/  F2FP.F16.F32.PACK_AB R144, R24, R144 ;  /* 0x000000901890723e */ /* 0x000fcc00000000ff */
[----:B------:R-:W0:Y:S01]  /*13bb0*/  MUFU.EX2 R124, R124 ;  /* 0x0000007c007c7308 */ /* 0x000e220000000800 */
[----:B---3--:R-:W-:Y:S01]  /*13bc0*/  FADD.FTZ R24, R38, R7 ;  /* 0x0000000726187221 */ /* 0x008fe20000010000 */
[----:B------:R-:W-:-:S06]  /*13bd0*/  FFMA.FTZ R6, R63, UR41, -R52 ;  /* 0x000000293f067c23 */ /* 0x000fcc0008010834 */
[----:B------:R-:W3:Y:S01]  /*13be0*/  MUFU.EX2 R133, R133 ;  /* 0x0000008500857308 */ /* 0x000ee20000000800 */
[----:B-1----:R-:W-:Y:S01]  /*13bf0*/  FADD.FTZ R50, R130, R47 ;  /* 0x0000002f82327221 */ /* 0x002fe20000010000 */
[----:B------:R-:W-:-:S06]  /*13c00*/  F2FP.F16.F32.PACK_AB R140, R28, R140 ;  /* 0x0000008c1c8c723e */ /* 0x000fcc00000000ff */
[----:B------:R-:W1:Y:S01]  /*13c10*/  MUFU.EX2 R44, R44 ;  /* 0x0000002c002c7308 */ /* 0x000e620000000800 */
[----:B----4-:R-:W-:Y:S01]  /*13c20*/  FADD.FTZ R28, R139, R24 ;  /* 0x000000188b1c7221 */ /* 0x010fe20000010000 */
[----:B------:R-:W-:-:S06]  /*13c30*/  FFMA.FTZ R129, R66, UR41, -R52 ;  /* 0x0000002942817c23 */ /* 0x000fcc0008010834 */
[----:B------:R-:W4:Y:S01]  /*13c40*/  MUFU.EX2 R42, R42 ;  /* 0x0000002a002a7308 */ /* 0x000f220000000800 */
[----:B------:R-:W-:Y:S01]  /*13c50*/  F2FP.F16.F32.PACK_AB R150, R13, R150 ;  /* 0x000000960d96723e */ /* 0x000fe200000000ff */
[----:B-----5:R-:W-:-:S06]  /*13c60*/  FADD.FTZ R13, R41, R50 ;  /* 0x00000032290d7221 */ /* 0x020fcc0000010000 */
[----:B------:R-:W5:Y:S01]  /*13c70*/  MUFU.EX2 R126, R126 ;  /* 0x0000007e007e7308 */ /* 0x000f620000000800 */
[----:B--2---:R-:W-:Y:S01]  /*13c80*/  FADD.FTZ R28, R39, R28 ;  /* 0x0000001c271c7221 */ /* 0x004fe20000010000 */
[----:B------:R-:W-:-:S06]  /*13c90*/  FFMA.FTZ R43, R67, UR41, -R52 ;  /* 0x00000029432b7c23 */ /* 0x000fcc0008010834 */
[----:B------:R-:W2:Y:S01]  /*13ca0*/  MUFU.EX2 R135, R135 ;  /* 0x0000008700877308 */ /* 0x000ea20000000800 */
        /* <DEDUP_REMOVED lines=8> */
[----:B------:R-:W-:-:S07]  /*13d30*/  F2FP.F16.F32.PACK_AB R136, R32, R136 ;  /* 0x000000882088723e */ /* 0x000fce00000000ff */
[----:B------:R-:W4:Y:S01]  /*13d40*/  MUFU.EX2 R129, R129 ;  /* 0x0000008100817308 */ /* 0x000f220000000800 */
[----:B------:R-:W-:Y:S01]  /*13d50*/  FFMA.FTZ R71, R71, UR41, -R52 ;  /* 0x0000002947477c23 */ /* 0x000fe20008010834 */
[----:B-----5:R-:W-:-:S06]  /*13d60*/  FADD.FTZ R32, R126, R13 ;  /* 0x0000000d7e207221 */ /* 0x020fcc0000010000 */
[----:B------:R-:W5:Y:S01]  /*13d70*/  MUFU.EX2 R48, R48 ;  /* 0x0000003000307308 */ /* 0x000f620000000800 */
[----:B--2---:R-:W-:Y:S01]  /*13d80*/  FADD.FTZ R7, R135, R28 ;  /* 0x0000001c87077221 */ /* 0x004fe20000010000 */
[----:B------:R-:W-:-:S06]  /*13d90*/  FFMA.FTZ R125, R74, UR41, -R52 ;  /* 0x000000294a7d7c23 */ /* 0x000fcc0008010834 */
[----:B------:R-:W2:Y:S01]  /*13da0*/  MUFU.EX2 R43, R43 ;  /* 0x0000002b002b7308 */ /* 0x000ea20000000800 */
[----:B------:R-:W-:Y:S01]  /*13db0*/  F2FP.F16.F32.PACK_AB R148, R12, R148 ;  /* 0x000000940c94723e */ /* 0x000fe200000000ff */
[----:B0-----:R-:W-:-:S06]  /*13dc0*/  FADD.FTZ R13, R45, R32 ;  /* 0x000000202d0d7221 */ /* 0x001fcc0000010000 */
[----:B------:R-:W0:Y:S01]  /*13dd0*/  MUFU.EX2 R122, R122 ;  /* 0x0000007a007a7308 */ /* 0x000e220000000800 */
[----:B---3--:R-:W-:-:S07]  /*13de0*/  FADD.FTZ R28, R6, R7 ;  /* 0x00000007061c7221 */ /* 0x008fce0000010000 */
[----:B------:R-:W3:Y:S01]  /*13df0*/  MUFU.EX2 R131, R131 ;  /* 0x0000008300837308 */ /* 0x000ee20000000800 */
[----:B------:R-:W-:Y:S01]  /*13e00*/  FFMA.FTZ R75, R75, UR41, -R52 ;  /* 0x000000294b4b7c23 */ /* 0x000fe20008010834 */
[----:B-1----:R-:W-:Y:S01]  /*13e10*/  FADD.FTZ R13, R120, R13 ;  /* 0x0000000d780d7221 */ /* 0x002fe20000010000 */
[----:B----4-:R-:W-:-:S05]  /*13e20*/  FADD.FTZ R28, R129, R28 ;  /* 0x0000001c811c7221 */ /* 0x010fca0000010000 */
[----:B------:R-:W1:Y:S01]  /*13e30*/  MUFU.EX2 R12, R71 ;  /* 0x00000047000c7308 */ /* 0x000e620000000800 */
[----:B------:R-:W-:Y:S01]  /*13e40*/  FFMA.FTZ R78, R78, UR41, -R52 ;  /* 0x000000294e4e7c23 */ /* 0x000fe20008010834 */
[----:B-----5:R-:W-:Y:S01]  /*13e50*/  FADD.FTZ R13, R48, R13 ;  /* 0x0000000d300d7221 */ /* 0x020fe20000010000 */
[----:B--2---:R-:W-:-:S05]  /*13e60*/  FADD.FTZ R28, R43, R28 ;  /* 0x0000001c2b1c7221 */ /* 0x004fca0000010000 */
[----:B------:R-:W2:Y:S01]  /*13e70*/  MUFU.EX2 R125, R125 ;  /* 0x0000007d007d7308 */ /* 0x000ea20000000800 */
[----:B------:R-:W-:Y:S01]  /*13e80*/  FFMA.FTZ R79, R79, UR41, -R52 ;  /* 0x000000294f4f7c23 */ /* 0x000fe20008010834 */
[----:B0-----:R-:W-:Y:S01]  /*13e90*/  FADD.FTZ R32, R122, R13 ;  /* 0x0000000d7a207221 */ /* 0x001fe20000010000 */
[----:B---3--:R-:W-:-:S05]  /*13ea0*/  FADD.FTZ R13, R131, R28 ;  /* 0x0000001c830d7221 */ /* 0x008fca0000010000 */
        /* <DEDUP_REMOVED lines=18> */
[----:B------:R-:W0:Y:S08]  /*13fd0*/  MUFU.EX2 R49, R85 ;  /* 0x0000005500317308 */ /* 0x000e300000000800 */
[----:B------:R-:W3:Y:S01]  /*13fe0*/  MUFU.EX2 R52, R52 ;  /* 0x0000003400347308 */ /* 0x000ee20000000800 */
[----:B-1----:R-:W-:Y:S01]  /*13ff0*/  FADD.FTZ R26, R83, R26 ;  /* 0x0000001a531a7221 */ /* 0x002fe20000010000 */
[----:B------:R-:W-:-:S03]  /*14000*/  FMUL.FTZ R88, R88, R21 ;  /* 0x0000001558587220 */ /* 0x000fc60000410000 */
        /* <DEDUP_REMOVED lines=17> */
[-C--:B------:R-:W-:Y:S01]  /*14120*/  FMUL.FTZ R90, R90, R20.reuse ;  /* 0x000000145a5a7220 */ /* 0x080fe20000410000 */
        /* <DEDUP_REMOVED lines=19> */
[----:B---3--:R-:W-:Y:S01]  /*14260*/  FADD.FTZ R6, R52, R26 ;  /* 0x0000001a34067221 */ /* 0x008fe20000010000 */
        /* <DEDUP_REMOVED lines=28> */
.L_x_1269:
[----:B------:R-:W-:Y:S05]  /*14430*/  WARPSYNC.ALL ;  /* 0x0000000000007948 */ /* 0x000fea0003800000 */
[----:B------:R-:W-:Y:S06]  /*14440*/  BAR.ARV 0x8, 0x1a0 ;  /* 0x0206800000007b1d */ /* 0x000fec0000002000 */
[----:B------:R-:W-:Y:S05]  /*14450*/  @!P0 BRA `(.L_x_1288) ;  /* 0x0000000000048947 */ /* 0x000fea0003800000 */
[----:B------:R-:W-:Y:S01]  /*14460*/  BPT.TRAP 0x1 ;  /* 0x000000040000795c */ /* 0x000fe20000300000 */
.L_x_1288:
[----:B------:R-:W-:Y:S01]  /*14470*/  IMAD R11, R16, 0x8, R2 ;  /* 0x00000008100b7824 */ /* 0x000fe200078e0202 */
[----:B------:R-:W-:-:S04]  /*14480*/  SHF.L.U32 R4, R19, 0x1f, RZ ;  /* 0x0000001f13047819 */ /* 0x000fc800000006ff */
[----:B------:R0:W1:Y:S01]  /*14490*/  SYNCS.PHASECHK.TRANS64.TRYWAIT P2, [R11+URZ+0x16850], R4 ;  /* 0x016850040b0075a7 */ /* 0x000062000804017f */
[----:B------:R-:W-:Y:S05]  /*144a0*/  @!P0 BRA `(.L_x_1289) ;  /* 0x0000000000048947 */ /* 0x000fea0003800000 */
[----:B------:R-:W-:Y:S01]  /*144b0*/  BPT.TRAP 0x1 ;  /* 0x000000040000795c */ /* 0x000fe20000300000 */
.L_x_1289:
[----:B------:R-:W-:-:S05]  /*144c0*/  VIADD R2, R2, 0x400 ;  /* 0x0000040002027836 */ /* 0x000fca0000000000 */
[----:B------:R-:W-:-:S04]  /*144d0*/  SHF.R.U32.HI R2, RZ, 0x4, R2 ;  /* 0x00000004ff027819 */ /* 0x000fc80000011602 */
[----:B------:R-:W-:Y:S01]  /*144e0*/  LOP3.LUT R5, R2, 0x3fff, RZ, 0xc0, !PT ;  /* 0x00003fff02057812 */ /* 0x000fe200078ec0ff */
[----:B-1----:R-:W-:Y:S06]  /*144f0*/  @P2 BRA `(.L_x_1290) ;  /* 0x0000000000082947 */ /* 0x002fec0003800000 */
[----:B------:R-:W1:Y:S02]  /*14500*/  SYNCS.PHASECHK.TRANS64.TRYWAIT P0, [R11+URZ+0x16850], R4 ;  /* 0x016850040b0075a7 */ /* 0x000e64000800017f */
[----:B-1----:R-:W-:Y:S05]  /*14510*/  @!P0 BRA `(.L_x_1291) ;  /* 0x0000008400988947 */ /* 0x002fea0003800000 */
.L_x_1290:
[----:B01----:R-:W-:Y:S01]  /*14520*/  IMAD R4, R16, 0x400, R5 ;  /* 0x0000040010047824 */ /* 0x003fe200078e0205 */
[----:B------:R-:W2:Y:S01]  /*14530*/  LDL.LU R13, [R1+0x38] ;  /* 0x00003800010d7983 */ /* 0x000ea20000300800 */
[----:B------:R-:W-:Y:S01]  /*14540*/  IMAD.MOV.U32 R5, RZ, RZ, 0x40000040 ;  /* 0x40000040ff057424 */ /* 0x000fe200078e00ff */
[----:B------:R-:W-:Y:S05]  /*14550*/  WARPSYNC.ALL ;  /* 0x0000000000007948 */ /* 0x000fea0003800000 */
[C---:B------:R-:W-:Y:S01]  /*14560*/  R2UR UR6, R4.reuse ;  /* 0x00000000040672ca */ /* 0x040fe200000e0000 */
[----:B------:R-:W-:Y:S01]  /*14570*/  WARPGROUP.ARRIVE ;  /* 0x00000000000079c5 */ /* 0x000fe20000000000 */
[----:B------:R-:W-:Y:S01]  /*14580*/  R2UR UR7, R5 ;  /* 0x00000000050772ca */ /* 0x000fe200000e0000 */
[----:B------:R-:W-:Y:S01]  /*14590*/  VIADD R8, R4, 0x80 ;  /* 0x0000008004087836 */ /* 0x000fe20000000000 */
[----:B------:R-:W0:Y:S01]  /*145a0*/  SHFL.BFLY PT, R2, R7, 0x2, 0x1f ;  /* 0x0c401f0007027f89 */ /* 0x000e2200000e0000 */
[----:B------:R-:W-:Y:S01]  /*145b0*/  IMAD.MOV.U32 R9, RZ, RZ, 0x40000040 ;  /* 0x40000040ff097424 */ /* 0x000fe200078e00ff */
[----:B------:R-:W-:Y:S01]  /*145c0*/  CS2R R14, SRZ ;  /* 0x00000000000e7805 */ /* 0x000fe2000001ff00 */
[----:B------:R-:W-:-:S02]  /*145d0*/  IMAD.MOV.U32 R5, RZ, RZ, 0x40000040 ;  /* 0x40000040ff057424 */ /* 0x000fc400078e00ff */
[----:B------:R-:W-:Y:S02]  /*145e0*/  VIADD R16, R16, 0x1 ;  /* 0x0000000110107836 */ /* 0x000fe40000000000 */
[----:B------:R-:W-:Y:S02]  /*145f0*/  IMAD.U32 R20, RZ, RZ, UR41 ;  /* 0x00000029ff147e24 */ /* 0x000fe4000f8e00ff */
[----:B------:R-:W-:Y:S01]  /*14600*/  IMAD.MOV.U32 R28, RZ, RZ, -0x800000 ;  /* 0xff800000ff1c7424 */ /* 0x000fe200078e00ff */
[----:B------:R-:W-:Y:S01]  /*14610*/  ISETP.NE.AND P2, PT, R16, 0x2, PT ;  /* 0x000000021000780c */ /* 0x000fe20003f45270 */
[----:B------:R-:W-:Y:S01]  /*14620*/  HGMMA.64x64x16.F32 R88, R148, gdesc[UR4].tnspB, R88, gsb0 ;  /* 0x40e0000494587df0 */ /* 0x000fe20008000858 */
[----:B------:R-:W-:Y:S01]  /*14630*/  R2UR UR6, R8 ;  /* 0x00000000080672ca */ /* 0x000fe200000e0000 */
[----:B------:R-:W-:Y:S01]  /*14640*/  VIADD R8, R4, 0x100 ;  /* 0x0000010004087836 */ /* 0x000fe20000000000 */
[----:B------:R-:W-:Y:S01]  /*14650*/  R2UR UR7, R9 ;  /* 0x00000000090772ca */ /* 0x000fe200000e0000 */
[----:B------:R-:W-:Y:S01]  /*14660*/  IMAD.MOV.U32 R9, RZ, RZ, 0x40000040 ;  /* 0x40000040ff097424 */ /* 0x000fe200078e00ff */
[----:B------:R-:W-:Y:S01]  /*14670*/  SEL R16, R16, RZ, P2 ;  /* 0x000000ff10107207 */ /* 0x000fe20001000000 */
[----:B------:R-:W-:-:S02]  /*14680*/  IMAD.MOV.U32 R21, RZ, RZ, -0x800000 ;  /* 0xff800000ff157424 */ /* 0x000fc400078e00ff */
[----:B0-----:R-:W-:Y:S01]  /*14690*/  FADD.FTZ R2, R2, R7 ;  /* 0x0000000702027221 */ /* 0x001fe20000010000 */
        /* <DEDUP_REMOVED lines=20> */
[----:B------:R-:W-:Y:S02]  /*147e0*/  IMAD.MOV.U32 R9, RZ, RZ, 0x40000040 ;  /* 0x40000040ff097424 */ /* 0x000fe400078e00ff */
[----:B--2---:R-:W-:-:S05]  /*147f0*/  VIADD R13, R13, 0x1 ;  /* 0x000000010d0d7836 */ /* 0x004fca0000000000 */
[----:B------:R-:W-:Y:S01]  /*14800*/  STL [R1+0x38], R13 ;  /* 0x0000380d01007387 */ /* 0x000fe20000100800 */
[----:B------:R-:W-:Y:S02]  /*14810*/  WARPGROUP.DEPBAR.LE gsb0, 0x0 ;  /* 0x00008000000079c5 */ /* 0x000fe40000010000 */
[----:B------:R-:W-:-:S06]  /*14820*/  WARPGROUP.ARRIVE ;  /* 0x00000000000079c5 */ /* 0x000fcc0000000000 */
        /* <DEDUP_REMOVED lines=9> */
[----:B------:R-:W-:Y:S01]  /*148c0*/  R2UR UR6, R8 ;  /* 0x00000000080672ca */ /* 0x000fe200000e0000 */
[----:B------:R-:W-:Y:S01]  /*148d0*/  @!P1 VIADD R8, R11, 0x16860 ;  /* 0x000168600b089836 */ /* 0x000fe20000000000 */
[----:B------:R-:W-:Y:S02]  /*148e0*/  R2UR UR7, R9 ;  /* 0x00000000090772ca */ /* 0x000fe400000e0000 */
[----:B------:R-:W0:Y:S02]  /*148f0*/  SHFL.BFLY PT, R9, R6, 0x2, 0x1f ;  /* 0x0c401f0006097f89 */ /* 0x000e2400000e0000 */
[----:B------:R-:W-:Y:S01]  /*14900*/  @!P1 PRMT R8, RZ, 0x654, R8 ;  /* 0x00000654ff089816 */ /* 0x000fe20000000008 */
[----:B0-----:R-:W-:Y:S01]  /*14910*/  FADD.FTZ R9, R9, R6 ;  /* 0x0000000609097221 */ /* 0x001fe20000010000 */
[----:B------:R-:W-:Y:S02]  /*14920*/  WARPGROUP.DEPBAR.LE gsb0, 0x0 ;  /* 0x00008000000079c5 */ /* 0x000fe40000010000 */
[----:B------:R-:W-:-:S06]  /*14930*/  WARPGROUP.ARRIVE ;  /* 0x00000000000079c5 */ /* 0x000fcc0000000000 */
[----:B------:R-:W-:Y:S01]  /*14940*/  HGMMA.64x64x16.F32 R88, R124, gdesc[UR4].tnspB, R88, gsb0 ;  /* 0x40e000047c587df0 */ /* 0x000fe20008000858 */
[----:B------:R-:W-:Y:S02]  /*14950*/  R2UR UR6, R4 ;  /* 0x00000000040672ca */ /* 0x000fe400000e0000 */
[----:B------:R-:W-:Y:S01]  /*14960*/  R2UR UR7, R5 ;  /* 0x00000000050772ca */ /* 0x000fe200000e0000 */
[----:B------:R-:W0:Y:S04]  /*14970*/  SHFL.BFLY PT, R4, R9, 0x1, 0x1f ;  /* 0x0c201f0009047f89 */ /* 0x000e2800000e0000 */
[----:B------:R-:W1:Y:S01]  /*14980*/  SHFL.BFLY PT, R5, R2, 0x1, 0x1f ;  /* 0x0c201f0002057f89 */ /* 0x000e6200000e0000 */
[----:B0-----:R-:W-:Y:S01]  /*14990*/  FADD.FTZ R12, R9, R4 ;  /* 0x00000004090c7221 */ /* 0x001fe20000010000 */
[----:B-1----:R-:W-:-:S04]  /*149a0*/  FADD.FTZ R10, R2, R5 ;  /* 0x00000005020a7221 */ /* 0x002fc80000010000 */
[----:B------:R-:W-:Y:S02]  /*149b0*/  FSETP.NE.FTZ.AND P3, PT, R12, RZ, PT ;  /* 0x000000ff0c00720b */ /* 0x000fe40003f75000 */
[----:B------:R-:W-:Y:S02]  /*149c0*/  SEL R2, RZ, 0x1, P2 ;  /* 0x00000001ff027807 */ /* 0x000fe40001000000 */
[----:B------:R-:W-:Y:S02]  /*149d0*/  FSETP.NE.FTZ.AND P0, PT, R10, RZ, PT ;  /* 0x000000ff0a00720b */ /* 0x000fe40003f15000 */
[----:B------:R-:W-:Y:S01]  /*149e0*/  LOP3.LUT R19, R19, R2, RZ, 0x3c, !PT ;  /* 0x0000000213137212 */ /* 0x000fe200078e3cff */
[----:B------:R-:W-:-:S06]  /*149f0*/  IMAD.U32 R2, RZ, RZ, UR41 ;  /* 0x00000029ff027e24 */ /* 0x000fcc000f8e00ff */
[----:B------:R-:W0:Y:S01]  /*14a00*/  @P3 MUFU.LG2 R6, R12 ;  /* 0x0000000c00063308 */ /* 0x000e220000000c00 */
[----:B------:R-:W-:-:S03]  /*14a10*/  @P3 FMUL.FTZ R20, R20, 0.69314718246459960938 ;  /* 0x3f31721814143820 */ /* 0x000fc60000410000 */
[----:B------:R-:W-:-:S04]  /*14a20*/  @P0 FMUL.FTZ R2, R2, 0.69314718246459960938 ;  /* 0x3f31721802020820 */ /* 0x000fc80000410000 */
[----:B------:R-:W1:Y:S08]  /*14a30*/  @P0 MUFU.LG2 R4, R10 ;  /* 0x0000000a00040308 */ /* 0x000e700000000c00 */
[----:B------:R-:W2:Y:S01]  /*14a40*/  @P0 MUFU.RCP R14, R10 ;  /* 0x0000000a000e0308 */ /* 0x000ea20000001000 */
[----:B0-----:R-:W-:-:S04]  /*14a50*/  @P3 FMUL.FTZ R7, R6, 0.69314718246459960938 ;  /* 0x3f31721806073820 */ /* 0x001fc80000410000 */
[----:B------:R-:W-:-:S03]  /*14a60*/  @P3 FFMA.FTZ R21, R20, R0, R7 ;  /* 0x0000000014153223 */ /* 0x000fc60000010007 */
[----:B------:R-:W0:Y:S01]  /*14a70*/  @P3 MUFU.RCP R15, R12 ;  /* 0x0000000c000f3308 */ /* 0x000e220000001000 */
[----:B-1----:R-:W-:-:S04]  /*14a80*/  @P0 FMUL.FTZ R5, R4, 0.69314718246459960938 ;  /* 0x3f31721804050820 */ /* 0x002fc80000410000 */
[----:B------:R-:W-:Y:S01]  /*14a90*/  @P0 FFMA.FTZ R28, R2, R3, R5 ;  /* 0x00000003021c0223 */ /* 0x000fe20000010005 */
[----:B------:R-:W-:Y:S01]  /*14aa0*/  PLOP3.LUT P0, PT, PT, PT, PT, 0x8, 0x0 ;  /* 0x000000000000781c */ /* 0x000fe20003f0e170 */
[----:B------:R-:W-:Y:S02]  /*14ab0*/  WARPGROUP.DEPBAR.LE gsb0, 0x0 ;  /* 0x00008000000079c5 */ /* 0x000fe40000010000 */
[----:B------:R-:W-:-:S06]  /*14ac0*/  WARPGROUP.ARRIVE ;  /* 0x00000000000079c5 */ /* 0x000fcc0000000000 */
[----:B------:R-:W-:Y:S03]  /*14ad0*/  HGMMA.64x64x16.F32 R88, R120, gdesc[UR4].tnspB, R88, gsb0 ;  /* 0x40e0000478587df0 */ /* 0x000fe60008000858 */
        /* <DEDUP_REMOVED lines=33> */
[----:B-1----:R-:W-:-:S07]  /*14cf0*/  FMUL.FTZ R15, R119, R15 ;  /* 0x0000000f770f7220 */ /* 0x002fce0000410000 */
.L_x_1173:
[----:B------:R-:W-:Y:S05]  /*14d00*/  WARPSYNC.ALL ;  /* 0x0000000000007948 */ /* 0x000fea0003800000 */
[----:B------:R-:W0:Y:S08]  /*14d10*/  S2UR UR5, SR_CgaCtaId ;  /* 0x00000000000579c3 */ /* 0x000e300000008800 */
[----:B------:R-:W-:Y:S06]  /*14d20*/  BAR.SYNC.DEFER_BLOCKING 0x5, 0x1a0 ;  /* 0x0146800000007b1d */ /* 0x000fec0000010000 */
[----:B------:R-:W-:Y:S01]  /*14d30*/  UMOV UR4, 0x400 ;  /* 0x0000040000047882 */ /* 0x000fe20000000000 */
[----:B------:R-:W-:Y:S01]  /*14d40*/  BSSY B0, `(.L_x_1292) ;  /* 0x00001a0000007945 */ /* 0x000fe20003800000 */
[----:B------:R-:W1:Y:S01]  /*14d50*/  S2R R4, SR_TID.X ;  /* 0x0000000000047919 */ /* 0x000e620000002100 */
[----:B0-----:R-:W-:-:S06]  /*14d60*/  ULEA UR4, UR5, UR4, 0x18 ;  /* 0x0000000405047291 */ /* 0x001fcc000f8ec03f */
[----:B------:R-:W-:-:S05]  /*14d70*/  IMAD.U32 R2, RZ, RZ, UR4 ;  /* 0x00000004ff027e24 */ /* 0x000fca000f8e00ff */
[----:B------:R-:W0:Y:S01]  /*14d80*/  LDS.128 R8, [R2+0x168d0] ;  /* 0x0168d00002087984 */ /* 0x000e220000000c00 */
[----:B-1----:R-:W-:-:S05]  /*14d90*/  VIADD R39, R4, 0xffffff80 ;  /* 0xffffff8004277836 */ /* 0x002fca0000000000 */
[----:B--2---:R-:W-:-:S04]  /*14da0*/  SHF.R.S32.HI R34, RZ, 0x1f, R39 ;  /* 0x0000001fff227819 */ /* 0x004fc80000011427 */
[----:B------:R-:W-:-:S04]  /*14db0*/  LEA.HI R20, R34, R39, RZ, 0x3 ;  /* 0x0000002722147211 */ /* 0x000fc800078f18ff */
[----:B------:R-:W-:Y:S02]  /*14dc0*/  LOP3.LUT R0, R20, 0x1ffffff8, RZ, 0xc0, !PT ;  /* 0x1ffffff814007812 */ /* 0x000fe400078ec0ff */
[----:B------:R-:W-:-:S03]  /*14dd0*/  SHF.R.S32.HI R20, RZ, 0x3, R20 ;  /* 0x00000003ff147819 */ /* 0x000fc60000011414 */
[----:B------:R-:W-:-:S04]  /*14de0*/  IMAD.IADD R0, R39, 0x1, -R0 ;  /* 0x0000000127007824 */ /* 0x000fc800078e0a00 */
[----:B------:R-:W-:Y:S01]  /*14df0*/  IMAD.SHL.U32 R0, R0, 0x8, RZ ;  /* 0x0000000800007824 */ /* 0x000fe200078e00ff */
[----:B0-----:R0:W-:Y:S04]  /*14e00*/  STL.64 [R1], R8 ;  /* 0x0000000801007387 */ /* 0x0011e80000100a00 */
[----:B------:R0:W-:Y:S01]  /*14e10*/  STL.64 [R1+0x8], R10 ;  /* 0x0000080a01007387 */ /* 0x0001e20000100a00 */
[----:B------:R-:W-:Y:S06]  /*14e20*/  BAR.ARV 0x4, 0x1a0 ;  /* 0x0106800000007b1d */ /* 0x000fec0000002000 */
[----:B------:R-:W-:Y:S05]  /*14e30*/  @P0 BRA `(.L_x_1293) ;  /* 0x0000001000000947 */ /* 0x000fea0003800000 */
[----:B------:R-:W2:Y:S01]  /*14e40*/  LDL R35, [R1+0x34] ;  /* 0x0000340001237983 */ /* 0x000ea20000100800 */
[----:B0-----:R-:W-:Y:S01]  /*14e50*/  VIADD R11, R4, 0xffffff80 ;  /* 0xffffff80040b7836 */ /* 0x001fe20000000000 */
[----:B------:R-:W-:Y:S01]  /*14e60*/  LEA.HI R4, R34, R39, RZ, 0x4 ;  /* 0x0000002722047211 */ /* 0x000fe200078f20ff */
[----:B------:R-:W0:Y:S03]  /*14e70*/  S2R R5, SR_SWINHI ;  /* 0x0000000000057919 */ /* 0x000e260000002f00 */
[----:B------:R-:W-:Y:S02]  /*14e80*/  SHF.R.S32.HI R9, RZ, 0x4, R4 ;  /* 0x00000004ff097819 */ /* 0x000fe40000011404 */
[----:B------:R-:W-:Y:S02]  /*14e90*/  SHF.R.S32.HI R10, RZ, 0x1f, R11 ;  /* 0x0000001fff0a7819 */ /* 0x000fe4000001140b */
[----:B------:R-:W-:-:S02]  /*14ea0*/  LOP3.LUT R8, R4, 0x3fffff0, RZ, 0xc0, !PT ;  /* 0x03fffff004087812 */ /* 0x000fc400078ec0ff */
[----:B------:R-:W-:Y:S02]  /*14eb0*/  LEA.HI R10, R10, R11, RZ, 0x5 ;  /* 0x0000000b0a0a7211 */ /* 0x000fe400078f28ff */
[----:B------:R-:W-:Y:S01]  /*14ec0*/  LEA.HI R4, R4, R9, RZ, 0x1 ;  /* 0x0000000904047211 */ /* 0x000fe200078f08ff */
[----:B------:R-:W-:Y:S01]  /*14ed0*/  IMAD.IADD R8, R39, 0x1, -R8 ;  /* 0x0000000127087824 */ /* 0x000fe200078e0a08 */
[----:B------:R-:W-:Y:S02]  /*14ee0*/  SHF.R.S32.HI R10, RZ, 0x5, R10 ;  /* 0x00000005ff0a7819 */ /* 0x000fe4000001140a */
[----:B------:R-:W-:-:S03]  /*14ef0*/  LOP3.LUT R4, R4, 0x1ffffffe, RZ, 0xc0, !PT ;  /* 0x1ffffffe04047812 */ /* 0x000fc600078ec0ff */
[----:B------:R-:W-:Y:S02]  /*14f00*/  IMAD R11, R10, 0x10, R8 ;  /* 0x000000100a0b7824 */ /* 0x000fe400078e0208 */
[----:B------:R-:W-:-:S04]  /*14f10*/  IMAD.IADD R4, R9, 0x1, -R4 ;  /* 0x0000000109047824 */ /* 0x000fc800078e0a04 */
[----:B------:R-:W-:Y:S01]  /*14f20*/  IMAD R4, R11, 0x8, R4 ;  /* 0x000000080b047824 */ /* 0x000fe200078e0204 */
[----:B------:R-:W-:Y:S02]  /*14f30*/  MOV R24, R2 ;  /* 0x0000000200187202 */ /* 0x000fe40000000f00 */
[----:B0-----:R-:W-:Y:S01]  /*14f40*/  MOV R25, R5 ;  /* 0x0000000500197202 */ /* 0x001fe20000000f00 */
[----:B------:R-:W-:-:S04]  /*14f50*/  IMAD.SHL.U32 R5, R4, 0x8, RZ ;  /* 0x0000000804057824 */ /* 0x000fc800078e00ff */
[----:B------:R-:W-:-:S03]  /*14f60*/  IMAD.WIDE R4, R5, 0x2, R24 ;  /* 0x0000000205047825 */ /* 0x000fc600078e0218 */
[C---:B-----5:R-:W-:Y:S02]  /*14f70*/  IADD3 R23, P0, R4.reuse, 0x60, RZ ;  /* 0x0000006004177810 */ /* 0x060fe40007f1e0ff */
[C---:B------:R-:W-:Y:S02]  /*14f80*/  LOP3.LUT R9, R4.reuse, 0x380, RZ, 0xc0, !PT ;  /* 0x0000038004097812 */ /* 0x040fe400078ec0ff */
[----:B------:R-:W-:Y:S02]  /*14f90*/  LOP3.LUT R8, R23, 0x380, RZ, 0xc0, !PT ;  /* 0x0000038017087812 */ /* 0x000fe400078ec0ff */
[----:B------:R-:W-:Y:S02]  /*14fa0*/  SHF.R.U64 R9, R9, 0x3, RZ ;  /* 0x0000000309097819 */ /* 0x000fe400000012ff */
[C---:B------:R-:W-:Y:S02]  /*14fb0*/  IADD3 R11, P1, R4.reuse, 0x40, RZ ;  /* 0x00000040040b7810 */ /* 0x040fe40007f3e0ff */
[----:B------:R-:W-:-:S02]  /*14fc0*/  IADD3 R13, P2, R4, 0x20, RZ ;  /* 0x00000020040d7810 */ /* 0x000fc40007f5e0ff */
[----:B------:R-:W-:Y:S02]  /*14fd0*/  SHF.R.U64 R8, R8, 0x3, RZ ;  /* 0x0000000308087819 */ /* 0x000fe400000012ff */
[----:B------:R-:W-:Y:S01]  /*14fe0*/  LOP3.LUT R4, R9, R4, RZ, 0x3c, !PT ;  /* 0x0000000409047212 */ /* 0x000fe200078e3cff */
[----:B------:R-:W-:Y:S05]  /*14ff0*/  WARPSYNC.ALL ;  /* 0x0000000000007948 */ /* 0x000fea0003800000 */
[----:B------:R-:W-:Y:S01]  /*15000*/  LOP3.LUT R8, R8, R23, RZ, 0x3c, !PT ;  /* 0x0000001708087212 */ /* 0x000fe200078e3cff */
[----:B------:R-:W-:Y:S01]  /*15010*/  ULDC.64 UR4, c[0x0][0xbd8] ;  /* 0x0002f60000047ab9 */ /* 0x000fe20000000a00 */
[----:B------:R-:W-:-:S02]  /*15020*/  LOP3.LUT R10, R11, 0x380, RZ, 0xc0, !PT ;  /* 0x000003800b0a7812 */ /* 0x000fc400078ec0ff */
[----:B------:R-:W-:Y:S01]  /*15030*/  MOV R23, R4 ;  /* 0x0000000400177202 */ /* 0x000fe20000000f00 */
[--C-:B------:R-:W-:Y:S01]  /*15040*/  IMAD.X R9, RZ, RZ, R5.reuse, P0 ;  /* 0x000000ffff097224 */ /* 0x100fe200000e0605 */
[----:B------:R-:W-:Y:S02]  /*15050*/  F2FP.F16.F32.PACK_AB R4, R89, R26 ;  /* 0x0000001a5904723e */ /* 0x000fe400000000ff */
[----:B------:R-:W2:Y:S01]  /*15060*/  LDC.64 R26, c[0x0][0xbd8] ;  /* 0x0002f600ff1a7b82 */ /* 0x000ea20000000a00 */
[----:B------:R-:W-:Y:S02]  /*15070*/  ISETP.NE.U32.AND P0, PT, RZ, UR4, PT ;  /* 0x00000004ff007c0c */ /* 0x000fe4000bf05070 */
[----:B------:R-:W-:Y:S02]  /*15080*/  SHF.R.U64 R10, R10, 0x3, RZ ;  /* 0x000000030a0a7819 */ /* 0x000fe400000012ff */
[----:B------:R-:W-:Y:S01]  /*15090*/  ISETP.NE.AND.EX P0, PT, RZ, UR5, PT, P0 ;  /* 0x00000005ff007c0c */ /* 0x000fe2000bf05300 */
[----:B------:R-:W-:Y:S01]  /*150a0*/  ULDC.64 UR4, c[0x0][0xbe0] ;  /* 0x0002f80000047ab9 */ /* 0x000fe20000000a00 */
[----:B------:R-:W-:Y:S01]  /*150b0*/  LOP3.LUT R10, R10, R11, RZ, 0x3c, !PT ;  /* 0x0000000b0a0a7212 */ /* 0x000fe200078e3cff */
[----:B------:R-:W-:Y:S01]  /*150c0*/  IMAD.X R11, RZ, RZ, R5, P1 ;  /* 0x000000ffff0b7224 */ /* 0x000fe200008e0605 */
[----:B------:R-:W-:-:S02]  /*150d0*/  LOP3.LUT R12, R13, 0x380, RZ, 0xc0, !PT ;  /* 0x000003800d0c7812 */ /* 0x000fc400078ec0ff */
[----:B------:R-:W-:Y:S02]  /*150e0*/  ISETP.NE.U32.AND P1, PT, RZ, UR4, PT ;  /* 0x00000004ff007c0c */ /* 0x000fe4000bf25070 */
[----:B------:R-:W-:Y:S02]  /*150f0*/  SHF.R.U64 R12, R12, 0x3, RZ ;  /* 0x000000030c0c7819 */ /* 0x000fe400000012ff */
[----:B------:R-:W-:Y:S02]  /*15100*/  ISETP.NE.AND.EX P1, PT, RZ, UR5, PT, P1 ;  /* 0x00000005ff007c0c */ /* 0x000fe4000bf25310 */
[----:B------:R-:W-:Y:S01]  /*15110*/  LOP3.LUT R12, R12, R13, RZ, 0x3c, !PT ;  /* 0x0000000d0c0c7212 */ /* 0x000fe200078e3cff */
[----:B------:R-:W-:Y:S01]  /*15120*/  IMAD.X R13, RZ, RZ, R5, P2 ;  /* 0x000000ffff0d7224 */ /* 0x000fe200010e0605 */
[----:B------:R-:W-:Y:S02]  /*15130*/  F2FP.F16.F32.PACK_AB R5, R91, R90 ;  /* 0x0000005a5b05723e */ /* 0x000fe400000000ff */
[----:B------:R-:W-:-:S02]  /*15140*/  F2FP.F16.F32.PACK_AB R6, R6, R3 ;  /* 0x000000030606723e */ /* 0x000fc400000000ff */
[----:B------:R-:W-:Y:S01]  /*15150*/  F2FP.F16.F32.PACK_AB R7, R7, R94 ;  /* 0x0000005e0707723e */ /* 0x000fe200000000ff */
[----:B------:R-:W-:Y:S01]  /*15160*/  BAR.SYNC.DEFER_BLOCKING 0x1, 0x180 ;  /* 0x0046000000007b1d */ /* 0x000fe20000010000 */
        /* <DEDUP_REMOVED lines=11> */
[----:B------:R0:W-:Y:S01]  /*15220*/  STSM.16.M88.4 [R23], R4 ;  /* 0x0000000417007844 */ /* 0x0001e20000000200 */
[----:B------:R-:W-:-:S03]  /*15230*/  LEA.HI R34, R34, R39, RZ, 0x7 ;  /* 0x0000002722227211 */ /* 0x000fc600078f38ff */
[----:B------:R1:W-:Y:S01]  /*15240*/  STSM.16.M88.4 [R33], R8 ;  /* 0x0000000821007844 */ /* 0x0003e20000000200 */
[----:B------:R-:W-:Y:S02]  /*15250*/  LOP3.LUT R29, R34, 0xffffff80, RZ, 0xc0, !PT ;  /* 0xffffff80221d7812 */ /* 0x000fe400078ec0ff */
[----:B0-----:R-:W-:Y:S02]  /*15260*/  F2FP.F16.F32.PACK_AB R4, R105, R104 ;  /* 0x000000686904723e */ /* 0x001fe400000000ff */
[----:B------:R-:W-:Y:S02]  /*15270*/  F2FP.F16.F32.PACK_AB R5, R107, R106 ;  /* 0x0000006a6b05723e */ /* 0x000fe400000000ff */
[----:B------:R-:W-:Y:S02]  /*15280*/  F2FP.F16.F32.PACK_AB R6, R109, R108 ;  /* 0x0000006c6d06723e */ /* 0x000fe400000000ff */
[----:B------:R-:W-:-:S05]  /*15290*/  F2FP.F16.F32.PACK_AB R7, R111, R110 ;  /* 0x0000006e6f07723e */ /* 0x000fca00000000ff */
[----:B------:R0:W-:Y:S04]  /*152a0*/  STSM.16.M88.4 [R32], R4 ;  /* 0x0000000420007844 */ /* 0x0001e80000000200 */
[----:B------:R3:W-:Y:S01]  /*152b0*/  STSM.16.M88.4 [R3], R12 ;  /* 0x0000000c03007844 */ /* 0x0007e20000000200 */
[----:B-1----:R-:W-:Y:S01]  /*152c0*/  IMAD.IADD R11, R39, 0x1, -R29 ;  /* 0x00000001270b7824 */ /* 0x002fe200078e0a1d */
[----:B------:R-:W-:Y:S01]  /*152d0*/  ULDC UR4, c[0x0][0xa88] ;  /* 0x0002a20000047ab9 */ /* 0x000fe20000000800 */
[----:B------:R-:W-:-:S03]  /*152e0*/  IMAD.MOV.U32 R23, RZ, RZ, RZ ;  /* 0x000000ffff177224 */ /* 0x000fc600078e00ff */
[----:B0-----:R-:W-:-:S04]  /*152f0*/  SHF.R.S32.HI R6, RZ, 0x1f, R11 ;  /* 0x0000001fff067819 */ /* 0x001fc8000001140b */
[----:B------:R-:W-:Y:S01]  /*15300*/  LEA.HI R4, R6, R11, RZ, 0x2 ;  /* 0x0000000b06047211 */ /* 0x000fe200078f10ff */
[----:B---3--:R-:W-:-:S03]  /*15310*/  IMAD.U32 R3, RZ, RZ, UR4 ;  /* 0x00000004ff037e24 */ /* 0x008fc6000f8e00ff */
[--C-:B------:R-:W-:Y:S02]  /*15320*/  SHF.R.S32.HI R7, RZ, 0x2, R4.reuse ;  /* 0x00000002ff077819 */ /* 0x100fe40000011404 */
[----:B------:R-:W-:Y:S01]  /*15330*/  SHF.R.S32.HI R8, RZ, 0x1f, R4 ;  /* 0x0000001fff087819 */ /* 0x000fe20000011404 */
[C---:B--2---:R-:W-:Y:S01]  /*15340*/  IMAD.WIDE R30, R35.reuse, 0x4, R26 ;  /* 0x00000004231e7825 */ /* 0x044fe200078e021a */
[----:B------:R-:W-:Y:S08]  /*15350*/  BAR.SYNC.DEFER_BLOCKING 0x1, 0x180 ;  /* 0x0046000000007b1d */ /* 0x000ff00000010000 */
[----:B------:R-:W0:Y:S01]  /*15360*/  @P1 LDC.64 R26, c[0x0][0xbe0] ;  /* 0x0002f800ff1a1b82 */ /* 0x000e220000000a00 */
[----:B------:R1:W5:Y:S01]  /*15370*/  @P0 LDG.E R23, desc[UR38][R30.64] ;  /* 0x000000261e170981 */ /* 0x000362000c1e1900 */
[----:B0-----:R-:W-:-:S05]  /*15380*/  @P1 IMAD.WIDE R4, R35, 0x4, R26 ;  /* 0x0000000423041825 */ /* 0x001fca00078e021a */
[----:B------:R1:W5:Y:S01]  /*15390*/  @P1 LDG.E R3, desc[UR38][R4.64] ;  /* 0x0000002604031981 */ /* 0x000362000c1e1900 */
[----:B------:R-:W-:Y:S02]  /*153a0*/  SHF.R.S32.HI R34, RZ, 0x7, R34 ;  /* 0x00000007ff227819 */ /* 0x000fe40000011422 */
[----:B------:R-:W-:Y:S01]  /*153b0*/  LEA.HI R8, R8, R7, RZ, 0x3 ;  /* 0x0000000708087211 */ /* 0x000fe200078f18ff */
[----:B------:R-:W-:Y:S06]  /*153c0*/  @P1 BRA `(.L_x_1294) ;  /* 0x0000000000101947 */ /* 0x000fec0003800000 */
[----:B------:R-:W-:Y:S05]  /*153d0*/  @!P0 BRA `(.L_x_1294) ;  /* 0x00000000000c8947 */ /* 0x000fea0003800000 */
[----:B-1----:R-:W2:Y:S04]  /*153e0*/  LDG.E R4, desc[UR38][R30.64] ;  /* 0x000000261e047981 */ /* 0x002ea8000c1e1900 */
[----:B-----5:R-:W2:Y:S02]  /*153f0*/  LDG.E R3, desc[UR38][R30.64+0x4] ;  /* 0x000004261e037981 */ /* 0x020ea4000c1e1900 */
[----:B--2---:R-:W-:-:S07]  /*15400*/  IMAD.IADD R3, R3, 0x1, -R4 ;  /* 0x0000000103037824 */ /* 0x004fce00078e0a04 */
.L_x_1294:
[----:B------:R-:W2:Y:S01]  /*15410*/  LDL.LU R40, [R1+0x30] ;  /* 0x0000300001287983 */ /* 0x000ea20000300800 */
[----:B------:R-:W-:Y:S01]  /*15420*/  LOP3.LUT R8, R8, 0xfffffff8, RZ, 0xc0, !PT ;  /* 0xfffffff808087812 */ /* 0x000fe200078ec0ff */
[----:B-1----:R-:W-:Y:S01]  /*15430*/  IMAD.HI R5, R34, 0x55555556, RZ ;  /* 0x5555555622057827 */ /* 0x002fe200078e02ff */
[----:B------:R-:W-:Y:S01]  /*15440*/  LEA.HI R6, R6, R11, RZ, 0x5 ;  /* 0x0000000b06067211 */ /* 0x000fe200078f28ff */
[----:B------:R-:W3:Y:S01]  /*15450*/  LDL.LU R39, [R1+0x3c] ;  /* 0x00003c0001277983 */ /* 0x000ee20000300800 */
[----:B------:R-:W-:Y:S01]  /*15460*/  ULDC.64 UR4, c[0x0][0xb70] ;  /* 0x0002dc0000047ab9 */ /* 0x000fe20000000a00 */
[----:B------:R-:W-:Y:S01]  /*15470*/  IMAD.IADD R13, R7, 0x1, -R8 ;  /* 0x00000001070d7824 */ /* 0x000fe200078e0a08 */
[----:B------:R-:W-:Y:S01]  /*15480*/  SHF.R.S32.HI R6, RZ, 0x5, R6 ;  /* 0x00000005ff067819 */ /* 0x000fe20000011406 */
[--C-:B-----5:R-:W-:Y:S01]  /*15490*/  IMAD.MOV.U32 R30, RZ, RZ, R23.reuse ;  /* 0x000000ffff1e7224 */ /* 0x120fe200078e0017 */
[----:B------:R-:W-:Y:S02]  /*154a0*/  SHF.R.S32.HI R31, RZ, 0x1f, R23 ;  /* 0x0000001fff1f7819 */ /* 0x000fe40000011417 */
[----:B------:R-:W-:Y:S01]  /*154b0*/  LEA.HI R9, R5, R5, RZ, 0x1 ;  /* 0x0000000505097211 */ /* 0x000fe200078f08ff */
[----:B------:R-:W-:Y:S01]  /*154c0*/  IMAD R8, R6, 0x10, R13 ;  /* 0x0000001006087824 */ /* 0x000fe200078e020d */
[----:B------:R-:W-:-:S02]  /*154d0*/  SHF.R.S32.HI R6, RZ, 0x1f, R35 ;  /* 0x0000001fff067819 */ /* 0x000fc40000011423 */
[----:B------:R-:W-:Y:S01]  /*154e0*/  SEL R37, R35, RZ, !P0 ;  /* 0x000000ff23257207 */ /* 0x000fe20004000000 */
[----:B------:R-:W-:Y:S01]  /*154f0*/  IMAD R9, R9, -0x3, R34 ;  /* 0xfffffffd09097824 */ /* 0x000fe200078e0222 */
[----:B------:R-:W-:Y:S02]  /*15500*/  SEL R38, R6, RZ, !P0 ;  /* 0x000000ff06267207 */ /* 0x000fe40004000000 */
[----:B------:R-:W-:Y:S01]  /*15510*/  LOP3.LUT P0, RZ, R11, 0x3, RZ, 0xc0, !PT ;  /* 0x000000030bff7812 */ /* 0x000fe2000780c0ff */
[----:B------:R-:W-:Y:S01]  /*15520*/  IMAD R8, R9, 0x40, R8 ;  /* 0x0000004009087824 */ /* 0x000fe200078e0208 */
[--C-:B------:R-:W-:Y:S01]  /*15530*/  SHF.R.S32.HI R33, RZ, 0x1f, R0.reuse ;  /* 0x0000001fff217819 */ /* 0x100fe20000011400 */
[----:B------:R-:W-:Y:S01]  /*15540*/  IMAD.MOV.U32 R32, RZ, RZ, R0 ;  /* 0x000000ffff207224 */ /* 0x000fe200078e0000 */
[----:B------:R-:W-:Y:S01]  /*15550*/  BSSY B1, `(.L_x_1295) ;  /* 0x000005f000017945 */ /* 0x000fe20003800000 */
[----:B--2---:R-:W-:Y:S01]  /*15560*/  SHF.R.S32.HI R29, RZ, 0x1f, R40 ;  /* 0x0000001fff1d7819 */ /* 0x004fe20000011428 */
[----:B---3--:R-:W-:-:S04]  /*15570*/  IMAD R10, R39, 0xc0, R8 ;  /* 0x000000c0270a7824 */ /* 0x008fc800078e0208 */
[----:B------:R-:W-:Y:S01]  /*15580*/  IMAD R4, R29, UR4, RZ ;  /* 0x000000041d047c24 */ /* 0x000fe2000f8e02ff */
[----:B------:R-:W-:-:S03]  /*15590*/  SHF.R.S32.HI R9, RZ, 0x1f, R10 ;  /* 0x0000001fff097819 */ /* 0x000fc6000001140a */
[C---:B------:R-:W-:Y:S02]  /*155a0*/  IMAD R7, R40.reuse, UR5, R4 ;  /* 0x0000000528077c24 */ /* 0x040fe4000f8e0204 */
[----:B------:R-:W-:Y:S01]  /*155b0*/  IMAD.WIDE.U32 R4, R40, UR4, R30 ;  /* 0x0000000428047c25 */ /* 0x000fe2000f8e001e */
[----:B------:R-:W-:-:S03]  /*155c0*/  ULDC.64 UR4, c[0x0][0xb78] ;  /* 0x0002de0000047ab9 */ /* 0x000fc60000000a00 */
[----:B------:R-:W-:Y:S02]  /*155d0*/  IMAD.IADD R5, R5, 0x1, R7 ;  /* 0x0000000105057824 */ /* 0x000fe400078e0207 */
[----:B------:R-:W-:Y:S02]  /*155e0*/  IMAD R6, R38, UR4, RZ ;  /* 0x0000000426067c24 */ /* 0x000fe4000f8e02ff */
[----:B------:R-:W-:-:S04]  /*155f0*/  IMAD.WIDE.U32 R4, R37, UR4, R4 ;  /* 0x0000000425047c25 */ /* 0x000fc8000f8e0004 */
[----:B------:R-:W-:Y:S01]  /*15600*/  IMAD R8, R37, UR5, R6 ;  /* 0x0000000525087c24 */ /* 0x000fe2000f8e0206 */
[----:B------:R-:W-:Y:S01]  /*15610*/  IADD3 R6, P1, R10, R4, RZ ;  /* 0x000000040a067210 */ /* 0x000fe20007f3e0ff */
[----:B------:R-:W-:Y:S01]  /*15620*/  IMAD R7, R20, 0x40, R0 ;  /* 0x0000004014077824 */ /* 0x000fe200078e0200 */
[----:B------:R-:W-:Y:S01]  /*15630*/  ULDC.64 UR4, c[0x0][0xb40] ;  /* 0x0002d00000047ab9 */ /* 0x000fe20000000a00 */
[----:B------:R-:W-:Y:S01]  /*15640*/  VIADD R4, R10, 0x8 ;  /* 0x000000080a047836 */ /* 0x000fe20000000000 */
[----:B------:R-:W-:Y:S01]  /*15650*/  IADD3.X R9, R9, R5, R8, P1, !PT ;  /* 0x0000000509097210 */ /* 0x000fe20000ffe408 */
[----:B------:R-:W-:Y:S01]  /*15660*/  IMAD.WIDE R24, R7, 0x2, R24 ;  /* 0x0000000207187825 */ /* 0x000fe200078e0218 */
[----:B------:R-:W-:Y:S02]  /*15670*/  LEA R34, P2, R6, UR4, 0x2 ;  /* 0x0000000406227c11 */ /* 0x000fe4000f8410ff */
[----:B------:R-:W-:Y:S02]  /*15680*/  ISETP.GE.OR P1, PT, R10, R3, P0 ;  /* 0x000000030a00720c */ /* 0x000fe40000726670 */
[----:B------:R-:W-:Y:S01]  /*15690*/  LEA.HI.X R35, R6, UR5, R9, 0x2, P2 ;  /* 0x0000000506237c11 */ /* 0x000fe200090f1409 */
[----:B------:R-:W-:Y:S01]  /*156a0*/  ULDC.64 UR4, c[0x0][0xaa0] ;  /* 0x0002a80000047ab9 */ /* 0x000fe20000000a00 */
[----:B------:R-:W-:-:S02]  /*156b0*/  IADD3 R15, P2, R24, 0x1800, RZ ;  /* 0x00001800180f7810 */ /* 0x000fc40007f5e0ff */
[C---:B------:R-:W-:Y:S02]  /*156c0*/  IADD3 R11, P3, R24.reuse, 0x3000, RZ ;  /* 0x00003000180b7810 */ /* 0x040fe40007f7e0ff */
[C---:B------:R-:W-:Y:S01]  /*156d0*/  IADD3 R7, P4, R24.reuse, 0x4800, RZ ;  /* 0x0000480018077810 */ /* 0x040fe20007f9e0ff */
[--C-:B------:R-:W-:Y:S01]  /*156e0*/  IMAD.X R9, RZ, RZ, R25.reuse, P2 ;  /* 0x000000ffff097224 */ /* 0x100fe200010e0619 */
[----:B------:R-:W-:Y:S01]  /*156f0*/  LOP3.LUT R5, R24, 0x380, RZ, 0xc0, !PT ;  /* 0x0000038018057812 */ /* 0x000fe200078ec0ff */
[--C-:B------:R-:W-:Y:S01]  /*15700*/  IMAD.X R13, RZ, RZ, R25.reuse, P3 ;  /* 0x000000ffff0d7224 */ /* 0x100fe200018e0619 */
[----:B------:R-:W-:Y:S01]  /*15710*/  ISETP.GE.OR P0, PT, R4, R3, P0 ;  /* 0x000000030400720c */ /* 0x000fe20000706670 */
[----:B------:R-:W-:Y:S01]  /*15720*/  IMAD.X R27, RZ, RZ, R25, P4 ;  /* 0x000000ffff1b7224 */ /* 0x000fe200020e0619 */
[----:B------:R-:W-:Y:S01]  /*15730*/  LOP3.LUT R8, R15, 0x380, RZ, 0xc0, !PT ;  /* 0x000003800f087812 */ /* 0x000fe200078ec0ff */
[----:B------:R-:W-:Y:S01]  /*15740*/  @!P1 STG.E desc[UR38][R34.64], R28 ;  /* 0x0000001c22009986 */ /* 0x000fe2000c101926 */
[----:B------:R-:W-:-:S02]  /*15750*/  LOP3.LUT R10, R11, 0x380, RZ, 0xc0, !PT ;  /* 0x000003800b0a7812 */ /* 0x000fc400078ec0ff */
[----:B------:R-:W-:Y:S02]  /*15760*/  LOP3.LUT R6, R7, 0x380, RZ, 0xc0, !PT ;  /* 0x0000038007067812 */ /* 0x000fe400078ec0ff */
[----:B------:R-:W-:Y:S02]  /*15770*/  SHF.R.U64 R5, R5, 0x3, RZ ;  /* 0x0000000305057819 */ /* 0x000fe400000012ff */
[----:B------:R-:W-:Y:S02]  /*15780*/  SHF.R.U64 R8, R8, 0x3, RZ ;  /* 0x0000000308087819 */ /* 0x000fe400000012ff */
[----:B------:R-:W-:Y:S01]  /*15790*/  SHF.R.U64 R10, R10, 0x3, RZ ;  /* 0x000000030a0a7819 */ /* 0x000fe200000012ff */
[----:B------:R0:W-:Y:S01]  /*157a0*/  @!P0 STG.E desc[UR38][R34.64+0x20], R21 ;  /* 0x0000201522008986 */ /* 0x0001e2000c101926 */
[----:B------:R-:W-:Y:S02]  /*157b0*/  SHF.R.U64 R6, R6, 0x3, RZ ;  /* 0x0000000306067819 */ /* 0x000fe400000012ff */
[----:B------:R-:W-:Y:S01]  /*157c0*/  LOP3.LUT R4, R5, R24, RZ, 0x3c, !PT ;  /* 0x0000001805047212 */ /* 0x000fe200078e3cff */
[----:B------:R-:W-:Y:S01]  /*157d0*/  IMAD.MOV.U32 R5, RZ, RZ, R25 ;  /* 0x000000ffff057224 */ /* 0x000fe200078e0019 */
[----:B------:R-:W-:-:S02]  /*157e0*/  LOP3.LUT R8, R8, R15, RZ, 0x3c, !PT ;  /* 0x0000000f08087212 */ /* 0x000fc400078e3cff */
[----:B------:R-:W-:Y:S02]  /*157f0*/  LOP3.LUT R12, R10, R11, RZ, 0x3c, !PT ;  /* 0x0000000b0a0c7212 */ /* 0x000fe400078e3cff */
[----:B------:R-:W-:Y:S02]  /*15800*/  LOP3.LUT R26, R6, R7, RZ, 0x3c, !PT ;  /* 0x00000007061a7212 */ /* 0x000fe400078e3cff */
[----:B------:R-:W5:Y:S01]  /*15810*/  LD.E.128 R4, desc[UR38][R4.64] ;  /* 0x0000002604047980 */ /* 0x000f62000c101d00 */
[----:B------:R-:W-:-:S03]  /*15820*/  IMAD R36, R31, UR4, RZ ;  /* 0x000000041f247c24 */ /* 0x000fc6000f8e02ff */
[----:B------:R-:W5:Y:S01]  /*15830*/  LD.E.128 R8, desc[UR38][R8.64] ;  /* 0x0000002608087980 */ /* 0x000f62000c101d00 */
[----:B------:R-:W-:Y:S01]  /*15840*/  IMAD.WIDE.U32 R30, R23, UR4, R32 ;  /* 0x00000004171e7c25 */ /* 0x000fe2000f8e0020 */
[----:B------:R-:W-:Y:S02]  /*15850*/  ULDC UR4, c[0x0][0xa8c] ;  /* 0x0002a30000047ab9 */ /* 0x000fe40000000800 */
[----:B------:R-:W5:Y:S04]  /*15860*/  LD.E.128 R12, desc[UR38][R12.64] ;  /* 0x000000260c0c7980 */ /* 0x000f68000c101d00 */
[----:B------:R-:W5:Y:S01]  /*15870*/  LD.E.128 R24, desc[UR38][R26.64] ;  /* 0x000000261a187980 */ /* 0x000f62000c101d00 */
[----:B------:R-:W-:Y:S01]  /*15880*/  ISETP.GE.AND P0, PT, R0, UR4, PT ;  /* 0x0000000400007c0c */ /* 0x000fe2000bf06270 */
[----:B------:R-:W-:Y:S01]  /*15890*/  IMAD R32, R39, -0xc0, R3 ;  /* 0xffffff4027207824 */ /* 0x000fe200078e0203 */
[----:B------:R-:W-:Y:S01]  /*158a0*/  @!PT LDS RZ, [RZ] ;  /* 0x00000000fffff984 */ /* 0x000fe20000000800 */
[----:B------:R-:W-:Y:S01]  /*158b0*/  @!PT LDS RZ, [RZ] ;  /* 0x00000000fffff984 */ /* 0x000fe20000000800 */
[----:B------:R-:W-:Y:S01]  /*158c0*/  @!PT LDS RZ, [RZ] ;  /* 0x00000000fffff984 */ /* 0x000fe20000000800 */
[----:B------:R-:W-:Y:S01]  /*158d0*/  @!PT LDS RZ, [RZ] ;  /* 0x00000000fffff984 */ /* 0x000fe20000000800 */
[----:B------:R1:W-:Y:S06]  /*158e0*/  MEMBAR.ALL.CTA ;  /* 0x0000000000007992 */ /* 0x0003ec0000008000 */
[----:B-1----:R-:W1:Y:S01]  /*158f0*/  FENCE.VIEW.ASYNC.S ;  /* 0x00000000000073c6 */ /* 0x002e620000000000 */
[----:B------:R-:W-:Y:S01]  /*15900*/  IMAD R23, R23, UR5, R36 ;  /* 0x0000000517177c24 */ /* 0x000fe2000f8e0224 */
[----:B------:R-:W-:Y:S01]  /*15910*/  ULDC.64 UR4, c[0x0][0xae0] ;  /* 0x0002b80000047ab9 */ /* 0x000fe20000000a00 */
[----:B------:R-:W-:-:S02]  /*15920*/  VIADD R0, R20, 0x30 ;  /* 0x0000003014007836 */ /* 0x000fc40000000000 */
[C---:B------:R-:W-:Y:S02]  /*15930*/  VIADD R3, R20.reuse, 0x60 ;  /* 0x0000006014037836 */ /* 0x040fe40000000000 */
[----:B0-----:R-:W-:Y:S01]  /*15940*/  VIADD R21, R20, 0x90 ;  /* 0x0000009014157836 */ /* 0x001fe20000000000 */
[-C--:B------:R-:W-:Y:S01]  /*15950*/  ISETP.GE.OR P3, PT, R0, R32.reuse, P0 ;  /* 0x000000200000720c */ /* 0x080fe20000766670 */
[----:B------:R-:W-:Y:S01]  /*15960*/  IMAD.IADD R31, R31, 0x1, R23 ;  /* 0x000000011f1f7824 */ /* 0x000fe200078e0217 */
[-C--:B------:R-:W-:Y:S01]  /*15970*/  ISETP.GE.OR P1, PT, R3, R32.reuse, P0 ;  /* 0x000000200300720c */ /* 0x080fe20000726670 */
[----:B------:R-:W-:Y:S01]  /*15980*/  IMAD R23, R29, UR4, RZ ;  /* 0x000000041d177c24 */ /* 0x000fe2000f8e02ff */
[-C--:B------:R-:W-:Y:S01]  /*15990*/  ISETP.GE.OR P2, PT, R21, R32.reuse, P0 ;  /* 0x000000201500720c */ /* 0x080fe20000746670 */
[----:B------:R-:W-:Y:S01]  /*159a0*/  IMAD.WIDE.U32 R28, R40, UR4, R30 ;  /* 0x00000004281c7c25 */ /* 0x000fe2000f8e001e */
[----:B------:R-:W-:Y:S02]  /*159b0*/  ISETP.GE.OR P0, PT, R20, R32, P0 ;  /* 0x000000201400720c */ /* 0x000fe40000706670 */
[----:B------:R-:W-:Y:S01]  /*159c0*/  SHF.R.S32.HI R21, RZ, 0x1f, R20 ;  /* 0x0000001fff157819 */ /* 0x000fe20000011414 */
[----:B------:R-:W-:Y:S01]  /*159d0*/  IMAD R23, R40, UR5, R23 ;  /* 0x0000000528177c24 */ /* 0x000fe2000f8e0217 */
[----:B------:R-:W-:Y:S01]  /*159e0*/  ULDC.64 UR4, c[0x0][0xae8] ;  /* 0x0002ba0000047ab9 */ /* 0x000fe20000000a00 */
[----:B------:R-:W-:-:S02]  /*159f0*/  VIADD R0, R2, 0x16820 ;  /* 0x0001682002007836 */ /* 0x000fc40000000000 */
[----:B------:R-:W-:Y:S02]  /*15a00*/  IMAD.IADD R29, R29, 0x1, R23 ;  /* 0x000000011d1d7824 */ /* 0x000fe400078e0217 */
[----:B------:R-:W-:Y:S01]  /*15a10*/  IMAD R3, R38, UR4, RZ ;  /* 0x0000000426037c24 */ /* 0x000fe2000f8e02ff */
[----:B------:R-:W-:Y:S01]  /*15a20*/  PRMT R0, RZ, 0x654, R0 ;  /* 0x00000654ff007816 */ /* 0x000fe20000000000 */
[----:B------:R-:W-:-:S03]  /*15a30*/  IMAD.WIDE.U32 R32, R37, UR4, R28 ;  /* 0x0000000425207c25 */ /* 0x000fc6000f8e001c */
[----:B-1----:R0:W-:Y:S01]  /*15a40*/  SYNCS.ARRIVE.TRANS64.RED.A1T0 RZ, [R0+URZ], RZ ;  /* 0x000000ff00ff79a7 */ /* 0x0021e2000810043f */
[----:B------:R-:W-:Y:S02]  /*15a50*/  IMAD R3, R37, UR5, R3 ;  /* 0x0000000525037c24 */ /* 0x000fe4000f8e0203 */
        /* <DEDUP_REMOVED lines=14> */
.L_x_1296:
[----:B------:R-:W-:Y:S05]  /*15b40*/  BSYNC B1 ;  /* 0x0000000000017941 */ /* 0x000fea0003800000 */
.L_x_1295:
        /* <DEDUP_REMOVED lines=15> */
.L_x_1298:
[----:B------:R-:W-:Y:S05]  /*15c40*/  BSYNC B1 ;  /* 0x0000000000017941 */ /* 0x000fea0003800000 */
.L_x_1297:
        /* <DEDUP_REMOVED lines=15> */
.L_x_1300:
[----:B------:R-:W-:Y:S05]  /*15d40*/  BSYNC B1 ;  /* 0x0000000000017941 */ /* 0x000fea0003800000 */
.L_x_1299:
        /* <DEDUP_REMOVED lines=13> */
[----:B------:R3:W-:Y:S01]  /*15e20*/  STG.E.128 desc[UR38][R6.64], R24 ;  /* 0x0000001806007986 */ /* 0x0007e2000c101d26 */
[----:B------:R-:W-:Y:S05]  /*15e30*/  BRA `(.L_x_1301) ;  /* 0x0000000800407947 */ /* 0x000fea0003800000 */
.L_x_1293:
[----:B0-----:R-:W2:Y:S01]  /*15e40*/  LDL R8, [R1+0x34] ;  /* 0x0000340001087983 */ /* 0x001ea20000100800 */
[----:B------:R-:W-:Y:S01]  /*15e50*/  ULDC.64 UR4, c[0x0][0xbd8] ;  /* 0x0002f60000047ab9 */ /* 0x000fe20000000a00 */
[----:B------:R-:W2:Y:S01]  /*15e60*/  LDC.64 R4, c[0x0][0xbd8] ;  /* 0x0002f600ff047b82 */ /* 0x000ea20000000a00 */
[----:B------:R-:W-:Y:S01]  /*15e70*/  ISETP.NE.U32.AND P0, PT, RZ, UR4, PT ;  /* 0x00000004ff007c0c */ /* 0x000fe2000bf05070 */
[----:B------:R-:W-:-:S03]  /*15e80*/  IMAD.MOV.U32 R9, RZ, RZ, RZ ;  /* 0x000000ffff097224 */ /* 0x000fc600078e00ff */
[----:B------:R-:W-:Y:S01]  /*15e90*/  ISETP.NE.AND.EX P0, PT, RZ, UR5, PT, P0 ;  /* 0x00000005ff007c0c */ /* 0x000fe2000bf05300 */
[----:B------:R-:W-:Y:S02]  /*15ea0*/  ULDC.64 UR4, c[0x0][0xbe0] ;  /* 0x0002f80000047ab9 */ /* 0x000fe40000000a00 */
[----:B------:R-:W-:-:S04]  /*15eb0*/  ISETP.NE.U32.AND P1, PT, RZ, UR4, PT ;  /* 0x00000004ff007c0c */ /* 0x000fc8000bf25070 */
[----:B------:R-:W-:-:S13]  /*15ec0*/  ISETP.NE.AND.EX P1, PT, RZ, UR5, PT, P1 ;  /* 0x00000005ff007c0c */ /* 0x000fda000bf25310 */
[----:B------:R-:W0:Y:S01]  /*15ed0*/  @P1 LDC.64 R6, c[0x0][0xbe0] ;  /* 0x0002f800ff061b82 */ /* 0x000e220000000a00 */
[----:B------:R-:W-:Y:S02]  /*15ee0*/  ULDC UR4, c[0x0][0xa88] ;  /* 0x0002a20000047ab9 */ /* 0x000fe40000000800 */
[----:B------:R-:W-:Y:S02]  /*15ef0*/  IMAD.U32 R3, RZ, RZ, UR4 ;  /* 0x00000004ff037e24 */ /* 0x000fe4000f8e00ff */
[----:B--2---:R-:W-:-:S04]  /*15f00*/  IMAD.WIDE R4, R8, 0x4, R4 ;  /* 0x0000000408047825 */ /* 0x004fc800078e0204 */
[----:B0-----:R-:W-:Y:S01]  /*15f10*/  @P1 IMAD.WIDE R6, R8, 0x4, R6 ;  /* 0x0000000408061825 */ /* 0x001fe200078e0206 */
[----:B------:R0:W5:Y:S04]  /*15f20*/  @P0 LDG.E R9, desc[UR38][R4.64] ;  /* 0x0000002604090981 */ /* 0x000168000c1e1900 */
[----:B------:R0:W5:Y:S01]  /*15f30*/  @P1 LDG.E R3, desc[UR38][R6.64] ;  /* 0x0000002606031981 */ /* 0x000162000c1e1900 */
[----:B------:R-:W-:Y:S01]  /*15f40*/  ISETP.GT.AND P2, PT, R39, 0xbf, PT ;  /* 0x000000bf2700780c */ /* 0x000fe20003f44270 */
[----:B------:R-:W-:-:S12]  /*15f50*/  @P1 BRA `(.L_x_1302) ;  /* 0x0000000000101947 */ /* 0x000fd80003800000 */
[----:B------:R-:W-:Y:S05]  /*15f60*/  @!P0 BRA `(.L_x_1302) ;  /* 0x00000000000c8947 */ /* 0x000fea0003800000 */
[----:B0-----:R-:W2:Y:S04]  /*15f70*/  LDG.E R6, desc[UR38][R4.64] ;  /* 0x0000002604067981 */ /* 0x001ea8000c1e1900 */
[----:B-----5:R-:W2:Y:S02]  /*15f80*/  LDG.E R3, desc[UR38][R4.64+0x4] ;  /* 0x0000042604037981 */ /* 0x020ea4000c1e1900 */
[----:B--2---:R-:W-:-:S07]  /*15f90*/  IMAD.IADD R3, R3, 0x1, -R6 ;  /* 0x0000000103037824 */ /* 0x004fce00078e0a06 */
.L_x_1302:
[----:B------:R-:W2:Y:S04]  /*15fa0*/  LDL R15, [R1+0x30] ;  /* 0x00003000010f7983 */ /* 0x000ea80000100800 */
[----:B------:R1:W5:Y:S01]  /*15fb0*/  LDL R14, [R1+0x3c] ;  /* 0x00003c00010e7983 */ /* 0x0003620000100800 */
[----:B0-----:R-:W-:Y:S01]  /*15fc0*/  SHF.R.S32.HI R4, RZ, 0x1f, R8 ;  /* 0x0000001fff047819 */ /* 0x001fe20000011408 */
[----:B------:R-:W-:Y:S01]  /*15fd0*/  BSSY B1, `(.L_x_1303) ;  /* 0x000001d000017945 */ /* 0x000fe20003800000 */
[----:B------:R-:W-:Y:S02]  /*15fe0*/  SEL R11, R8, RZ, !P0 ;  /* 0x000000ff080b7207 */ /* 0x000fe40004000000 */
[----:B------:R-:W-:Y:S02]  /*15ff0*/  SHF.R.S32.HI R13, RZ, 0x1f, R0 ;  /* 0x0000001fff0d7819 */ /* 0x000fe40000011400 */
[----:B------:R-:W-:-:S02]  /*16000*/  SEL R12, R4, RZ, !P0 ;  /* 0x000000ff040c7207 */ /* 0x000fc40004000000 */
[----:B-----5:R-:W-:Y:S02]  /*16010*/  SHF.R.S32.HI R8, RZ, 0x1f, R9 ;  /* 0x0000001fff087819 */ /* 0x020fe40000011409 */
[----:B--2---:R-:W-:Y:S01]  /*16020*/  SHF.R.S32.HI R10, RZ, 0x1f, R15 ;  /* 0x0000001fff0a7819 */ /* 0x004fe2000001140f */
[----:B-1----:R-:W-:Y:S06]  /*16030*/  @P2 BRA `(.L_x_1304) ;  /* 0x0000000000582947 */ /* 0x002fec0003800000 */
[----:B------:R-:W0:Y:S02]  /*16040*/  S2R R5, SR_TID.X ;  /* 0x0000000000057919 */ /* 0x000e240000002100 */
[----:B0-----:R-:W-:-:S04]  /*16050*/  IMAD R4, R14, 0xc0, R5 ;  /* 0x000000c00e047824 */ /* 0x001fc800078e0205 */
        /* <DEDUP_REMOVED lines=14> */
[----:B------:R-:W-:-:S03]  /*16140*/  ULDC.64 UR4, c[0x0][0xb40] ;  /* 0x0002d00000047ab9 */ /* 0x000fc60000000a00 */
[----:B------:R-:W-:Y:S01]  /*16150*/  IMAD.IADD R5, R5, 0x1, R7 ;  /* 0x0000000105057824 */ /* 0x000fe200078e0207 */
[----:B------:R-:W-:-:S04]  /*16160*/  LEA R6, P0, R4, UR4, 0x2 ;  /* 0x0000000404067c11 */ /* 0x000fc8000f8010ff */
[----:B------:R-:W-:Y:S01]  /*16170*/  LEA.HI.X R7, R4, UR5, R5, 0x2, P0 ;  /* 0x0000000504077c11 */ /* 0x000fe200080f1405 */
[----:B------:R-:W-:-:S05]  /*16180*/  IMAD.MOV.U32 R5, RZ, RZ, -0x800000 ;  /* 0xff800000ff057424 */ /* 0x000fca00078e00ff */
[----:B------:R0:W-:Y:S03]  /*16190*/  STG.E desc[UR38][R6.64], R5 ;  /* 0x0000000506007986 */ /* 0x0001e6000c101926 */
.L_x_1304:
[----:B------:R-:W-:Y:S05]  /*161a0*/  BSYNC B1 ;  /* 0x0000000000017941 */ /* 0x000fea0003800000 */
.L_x_1303:
[----:B------:R-:W-:Y:S01]  /*161b0*/  ULDC.64 UR4, c[0x0][0xaa0] ;  /* 0x0002a80000047ab9 */ /* 0x000fe20000000a00 */
[----:B------:R-:W-:Y:S01]  /*161c0*/  IMAD.MOV.U32 R4, RZ, RZ, R0 ;  /* 0x000000ffff047224 */ /* 0x000fe200078e0000 */
[----:B------:R-:W-:Y:S01]  /*161d0*/  ULDC.64 UR6, c[0x0][0xae0] ;  /* 0x0002b80000067ab9 */ /* 0x000fe20000000a00 */
[----:B0-----:R-:W-:Y:S01]  /*161e0*/  IMAD.MOV.U32 R5, RZ, RZ, R13 ;  /* 0x000000ffff057224 */ /* 0x001fe200078e000d */
[----:B------:R-:W-:Y:S01]  /*161f0*/  SHF.R.S32.HI R21, RZ, 0x1f, R20 ;  /* 0x0000001fff157819 */ /* 0x000fe20000011414 */
[----:B------:R-:W-:Y:S01]  /*16200*/  IMAD R6, R8, UR4, RZ ;  /* 0x0000000408067c24 */ /* 0x000fe2000f8e02ff */
[----:B------:R-:W-:Y:S01]  /*16210*/  BSSY B1, `(.L_x_1305) ;  /* 0x0000024000017945 */ /* 0x000fe20003800000 */
[C---:B------:R-:W-:Y:S01]  /*16220*/  IMAD.WIDE.U32 R4, R9.reuse, UR4, R4 ;  /* 0x0000000409047c25 */ /* 0x040fe2000f8e0004 */
[----:B------:R-:W-:Y:S02]  /*16230*/  ULDC UR4, c[0x0][0xa8c] ;  /* 0x0002a30000047ab9 */ /* 0x000fe40000000800 */
[----:B------:R-:W-:Y:S01]  /*16240*/  ISETP.GE.AND P0, PT, R0, UR4, PT ;  /* 0x0000000400007c0c */ /* 0x000fe2000bf06270 */
[----:B------:R-:W-:Y:S01]  /*16250*/  IMAD R9, R9, UR5, R6 ;  /* 0x0000000509097c24 */ /* 0x000fe2000f8e0206 */
[----:B------:R-:W-:Y:S01]  /*16260*/  ULDC.64 UR4, c[0x0][0xae8] ;  /* 0x0002ba0000047ab9 */ /* 0x000fe20000000a00 */
[----:B------:R-:W-:-:S02]  /*16270*/  VIADD R6, R20, 0x30 ;  /* 0x0000003014067836 */ /* 0x000fc40000000000 */
[----:B------:R-:W-:Y:S02]  /*16280*/  IMAD R7, R14, -0xc0, R3 ;  /* 0xffffff400e077824 */ /* 0x000fe400078e0203 */
[----:B------:R-:W-:Y:S02]  /*16290*/  IMAD R0, R10, UR6, RZ ;  /* 0x000000060a007c24 */ /* 0x000fe4000f8e02ff */
[----:B------:R-:W-:Y:S01]  /*162a0*/  IMAD.IADD R5, R5, 0x1, R9 ;  /* 0x0000000105057824 */ /* 0x000fe200078e0209 */
[----:B------:R-:W-:Y:S01]  /*162b0*/  ISETP.GE.OR P3, PT, R6, R7, P0 ;  /* 0x000000070600720c */ /* 0x000fe20000766670 */
[----:B------:R-:W-:Y:S02]  /*162c0*/  IMAD R3, R15, UR7, R0 ;  /* 0x000000070f037c24 */ /* 0x000fe4000f8e0200 */
[C---:B------:R-:W-:Y:S02]  /*162d0*/  VIADD R0, R20.reuse, 0x60 ;  /* 0x0000006014007836 */ /* 0x040fe40000000000 */
[----:B------:R-:W-:-:S02]  /*162e0*/  VIADD R6, R20, 0x90 ;  /* 0x0000009014067836 */ /* 0x000fc40000000000 */
[----:B------:R-:W-:Y:S01]  /*162f0*/  IMAD.WIDE.U32 R4, R15, UR6, R4 ;  /* 0x000000060f047c25 */ /* 0x000fe2000f8e0004 */
[-C--:B------:R-:W-:Y:S02]  /*16300*/  ISETP.GE.OR P1, PT, R0, R7.reuse, P0 ;  /* 0x000000070000720c */ /* 0x080fe40000726670 */
        /* <DEDUP_REMOVED lines=20> */
.L_x_1306:
[----:B------:R-:W-:Y:S05]  /*16450*/  BSYNC B1 ;  /* 0x0000000000017941 */ /* 0x000fea0003800000 */
.L_x_1305:
        /* <DEDUP_REMOVED lines=15> */
.L_x_1308:
[----:B------:R-:W-:Y:S05]  /*16550*/  BSYNC B1 ;  /* 0x0000000000017941 */ /* 0x000fea0003800000 */
.L_x_1307:
        /* <DEDUP_REMOVED lines=15> */
.L_x_1310:
[----:B------:R-:W-:Y:S05]  /*16650*/  BSYNC B1 ;  /* 0x0000000000017941 */ /* 0x000fea0003800000 */
.L_x_1309:
        /* <DEDUP_REMOVED lines=14> */
.L_x_1301:
[----:B------:R-:W-:Y:S05]  /*16740*/  BSYNC B0 ;  /* 0x0000000000007941 */ /* 0x000fea0003800000 */
.L_x_1292:
[----:B------:R-:W2:Y:S01]  /*16750*/  LDL R0, [R1+0xc] ;  /* 0x00000c0001007983 */ /* 0x000ea20000100800 */
[----:B------:R-:W-:Y:S02]  /*16760*/  ULDC UR4, c[0x0][0xc14] ;  /* 0x0003050000047ab9 */ /* 0x000fe40000000800 */
[----:B--2---:R-:W-:-:S13]  /*16770*/  ISETP.GE.AND P0, PT, R0, UR4, PT ;  /* 0x0000000400007c0c */ /* 0x004fda000bf06270 */
[----:B------:R-:W-:Y:S05]  /*16780*/  @!P0 BRA `(.L_x_1311) ;  /* 0xfffffea400a08947 */ /* 0x000fea000383ffff */
[----:B------:R-:W-:Y:S05]  /*16790*/  BRA `(.L_x_1097) ;  /* 0x0000005400407947 */ /* 0x000fea0003800000 */
.L_x_1095:
[----:B------:R-:W-:-:S08]  /*167a0*/  NOP ;  /* 0x0000000000007918 */ /* 0x000fd00000000000 */
[----:B------:R-:W0:-:S00]  /*167b0*/  USETMAXREG.DEALLOC.CTAPOOL 0x20 ;  /* 0x00000020000079c8 */ /* 0x000e0000080e0500 */
[----:B0-----:R-:W-:-:S06]  /*167c0*/  LOP3.LUT R0, R0, 0x3, RZ, 0xc0, !PT ;  /* 0x0000000300007812 */ /* 0x001fcc00078ec0ff */
[----:B------:R-:W0:Y:S02]  /*167d0*/  SHFL.IDX PT, R0, R0, RZ, 0x1f ;  /* 0x00001fff00007589 */ /* 0x000e2400000e0000 */
[----:B0-----:R-:W-:-:S13]  /*167e0*/  ISETP.NE.AND P0, PT, R0, RZ, PT ;  /* 0x000000ff0000720c */ /* 0x001fda0003f05270 */
[----:B------:R-:W-:Y:S05]  /*167f0*/  @P0 BRA `(.L_x_1097) ;  /* 0x0000005400280947 */ /* 0x000fea0003800000 */
        /* <DEDUP_REMOVED lines=15> */
[----:B------:R-:W-:Y:S01]  /*168f0*/  ISETP.GE.U32.AND P0, PT, R28, 0x2, PT ;  /* 0x000000021c00780c */ /* 0x000fe20003f06070 */
[----:B------:R-:W-:Y:S01]  /*16900*/  IMAD.MOV.U32 R19, RZ, RZ, RZ ;  /* 0x000000ffff137224 */ /* 0x000fe200078e00ff */
        /* <DEDUP_REMOVED lines=38> */
.L_x_1316:
[----:B------:R-:W-:Y:S02]  /*16b70*/  VIADD R0, R19, 0x1f ;  /* 0x0000001f13007836 */ /* 0x000fe40000000000 */
[----:B------:R-:W-:-:S03]  /*16b80*/  IMAD.U32 R19, RZ, RZ, UR7 ;  /* 0x00000007ff137e24 */ /* 0x000fc6000f8e00ff */
[----:B------:R-:W-:-:S13]  /*16b90*/  ISETP.GE.AND P0, PT, R0, UR5, PT ;  /* 0x0000000500007c0c */ /* 0x000fda000bf06270 */
[----:B------:R-:W-:Y:S05]  /*16ba0*/  @P0 BRA `(.L_x_1313) ;  /* 0x0000000400d00947 */ /* 0x000fea0003800000 */
[----:B------:R-:W-:Y:S01]  /*16bb0*/  IMAD.MOV.U32 R19, RZ, RZ, R0 ;  /* 0x000000ffff137224 */ /* 0x000fe200078e0000 */
[C---:B------:R-:W-:Y:S01]  /*16bc0*/  ISETP.NE.AND P1, PT, R28.reuse, 0x1f, PT ;  /* 0x0000001f1c00780c */ /* 0x040fe20003f25270 */
[----:B------:R-:W-:Y:S01]  /*16bd0*/  BSSY B0, `(.L_x_1314) ;  /* 0x0000008000007945 */ /* 0x000fe20003800000 */
[----:B------:R-:W-:Y:S02]  /*16be0*/  IMAD.MOV.U32 R0, RZ, RZ, RZ ;  /* 0x000000ffff007224 */ /* 0x000fe400078e00ff */
[----:B------:R-:W-:-:S05]  /*16bf0*/  IMAD.IADD R5, R28, 0x1, R19 ;  /* 0x000000011c057824 */ /* 0x000fca00078e0213 */
[----:B------:R-:W-:-:S13]  /*16c00*/  ISETP.GE.OR P0, PT, R5, UR5, !P1 ;  /* 0x0000000505007c0c */ /* 0x000fda000cf06670 */
[----:B------:R-:W-:Y:S05]  /*16c10*/  @P0 BRA `(.L_x_1315) ;  /* 0x00000000000c0947 */ /* 0x000fea0003800000 */
[----:B------:R-:W0:Y:S02]  /*16c20*/  LDC.64 R2, c[0x0][0xc58] ;  /* 0x00031600ff027b82 */ /* 0x000e240000000a00 */
[----:B0-----:R-:W-:-:S05]  /*16c30*/  IMAD.WIDE R2, R5, 0x4, R2 ;  /* 0x0000000405027825 */ /* 0x001fca00078e0202 */
[----:B------:R0:W5:Y:S02]  /*16c40*/  LDG.E R0, desc[UR38][R2.64] ;  /* 0x0000002602007981 */ /* 0x000164000c1e1900 */
.L_x_1315:
[----:B------:R-:W-:Y:S05]  /*16c50*/  BSYNC B0 ;  /* 0x0000000000007941 */ /* 0x000fea0003800000 */
.L_x_1314:
[----:B0----5:R-:W0:Y:S01]  /*16c60*/  SHFL.UP PT, R2, R0, 0x1, RZ ;  /* 0x0420000000027989 */ /* 0x021e2200000e00ff */
[C---:B------:R-:W-:Y:S02]  /*16c70*/  ISETP.NE.AND P0, PT, R28.reuse, RZ, PT ;  /* 0x000000ff1c00720c */ /* 0x040fe40003f05270 */
[----:B------:R-:W-:Y:S02]  /*16c80*/  ISETP.GE.U32.AND P1, PT, R28, 0x2, PT ;  /* 0x000000021c00780c */ /* 0x000fe40003f26070 */
        /* <DEDUP_REMOVED lines=23> */
.L_x_1312:
        /* <DEDUP_REMOVED lines=20> */
.L_x_1317:
        /* <DEDUP_REMOVED lines=59> */
.L_x_1313:
[----:B------:R-:W-:Y:S02]  /*172f0*/  IMAD.MOV.U32 R17, RZ, RZ, RZ ;  /* 0x000000ffff117224 */ /* 0x000fe400078e00ff */
[----:B------:R-:W-:Y:S02]  /*17300*/  IMAD.U32 R16, RZ, RZ, UR6 ;  /* 0x00000006ff107e24 */ /* 0x000fe4000f8e00ff */
[----:B------:R-:W-:-:S07]  /*17310*/  IMAD.MOV.U32 R18, RZ, RZ, RZ ;  /* 0x000000ffff127224 */ /* 0x000fce00078e00ff */
.L_x_1318:
        /* <DEDUP_REMOVED lines=13> */
[----:B------:R-:W-:Y:S01]  /*173f0*/  ULDC.64 UR40, c[0x0][0x198] ;  /* 0x0000660000287ab9 */ /* 0x000fe20000000a00 */
[----:B------:R-:W-:Y:S01]  /*17400*/  IMAD.MOV.U32 R25, RZ, RZ, RZ ;  /* 0x000000ffff197224 */ /* 0x000fe200078e00ff */
[----:B------:R-:W-:Y:S01]  /*17410*/  ULDC UR37, c[0x0][0xc] ;  /* 0x0000030000257ab9 */ /* 0x000fe20000000800 */
[----:B------:R-:W-:Y:S02]  /*17420*/  IMAD.MOV.U32 R22, RZ, RZ, RZ ;  /* 0x000000ffff167224 */ /* 0x000fe400078e00ff */
[----:B------:R-:W-:-:S07]  /*17430*/  IMAD.MOV.U32 R24, RZ, RZ, 0x1 ;  /* 0x00000001ff187424 */ /* 0x000fce00078e00ff */
.L_x_1419:
[----:B------:R-:W-:Y:S05]  /*17440*/  YIELD ;  /* 0x0000000000007946 */ /* 0x000fea0003800000 */
[----:B------:R-:W-:Y:S01]  /*17450*/  ULDC.64 UR4, c[0x0][0xa28] ;  /* 0x00028a0000047ab9 */ /* 0x000fe20000000a00 */
[----:B------:R-:W-:Y:S01]  /*17460*/  IMAD.MOV.U32 R8, RZ, RZ, RZ ;  /* 0x000000ffff087224 */ /* 0x000fe200078e00ff */
[----:B------:R-:W-:Y:S01]  /*17470*/  ISETP.NE.U32.AND P0, PT, RZ, UR4, PT ;  /* 0x00000004ff007c0c */ /* 0x000fe2000bf05070 */
[----:B0-----:R-:W-:Y:S01]  /*17480*/  IMAD.MOV.U32 R0, RZ, RZ, RZ ;  /* 0x000000ffff007224 */ /* 0x001fe200078e00ff */
[----:B------:R-:W-:Y:S01]  /*17490*/  ULDC.64 UR8, c[0x0][0xa08] ;  /* 0x0002820000087ab9 */ /* 0x000fe20000000a00 */
[----:B------:R-:W-:Y:S01]  /*174a0*/  ULDC.64 UR10, c[0x0][0xa10] ;  /* 0x00028400000a7ab9 */ /* 0x000fe20000000a00 */
[----:B------:R-:W-:Y:S01]  /*174b0*/  ISETP.NE.AND.EX P0, PT, RZ, UR5, PT, P0 ;  /* 0x00000005ff007c0c */ /* 0x000fe2000bf05300 */
[----:B------:R-:W-:-:S12]  /*174c0*/  ULDC.64 UR4, c[0x0][0xa00] ;  /* 0x0002800000047ab9 */ /* 0x000fd80000000a00 */
[----:B--2---:R-:W0:Y:S01]  /*174d0*/  @P0 LDC.64 R2, c[0x0][0xa28] ;  /* 0x00028a00ff020b82 */ /* 0x004e220000000a00 */
[----:B------:R-:W-:-:S04]  /*174e0*/  ISETP.NE.U32.AND P2, PT, RZ, UR4, PT ;  /* 0x00000004ff007c0c */ /* 0x000fc8000bf45070 */
[----:B------:R-:W-:Y:S01]  /*174f0*/  ISETP.NE.AND.EX P2, PT, RZ, UR5, PT, P2 ;  /* 0x00000005ff007c0c */ /* 0x000fe2000bf45320 */
[----:B------:R-:W-:Y:S01]  /*17500*/  ULDC.64 UR4, c[0x0][0xa18] ;  /* 0x0002860000047ab9 */ /* 0x000fe20000000a00 */
[----:B0-----:R-:W-:-:S05]  /*17510*/  @P0 IMAD.WIDE R2, R19, 0x4, R2 ;  /* 0x0000000413020825 */ /* 0x001fca00078e0202 */
[----:B------:R0:W5:Y:S01]  /*17520*/  @P0 LDG.E R8, desc[UR38][R2.64] ;  /* 0x0000002602080981 */ /* 0x000162000c1e1900 */
[----:B------:R-:W-:Y:S01]  /*17530*/  ISETP.NE.U32.AND P0, PT, RZ, UR4, PT ;  /* 0x00000004ff007c0c */ /* 0x000fe2000bf05070 */
[----:B0-----:R-:W0:Y:S03]  /*17540*/  LDC.64 R2, c[0x0][0xa00] ;  /* 0x00028000ff027b82 */ /* 0x001e260000000a00 */
[----:B------:R-:W-:-:S13]  /*17550*/  ISETP.NE.AND.EX P0, PT, RZ, UR5, PT, P0 ;  /* 0x00000005ff007c0c */ /* 0x000fda000bf05300 */
[----:B------:R-:W2:Y:S01]  /*17560*/  @P0 LDC.64 R4, c[0x0][0xa18] ;  /* 0x00028600ff040b82 */ /* 0x000ea20000000a00 */
[----:B0-----:R-:W-:-:S05]  /*17570*/  IMAD.WIDE R2, R19, 0x4, R2 ;  /* 0x0000000413027825 */ /* 0x001fca00078e0202 */
[----:B------:R-:W3:Y:S01]  /*17580*/  @P2 LDG.E R0, desc[UR38][R2.64] ;  /* 0x0000002602002981 */ /* 0x000ee2000c1e1900 */
[----:B------:R-:W-:Y:S02]  /*17590*/  ULDC UR4, c[0x0][0x288] ;  /* 0x0000a20000047ab9 */ /* 0x000fe40000000800 */
[----:B------:R-:W-:Y:S01]  /*175a0*/  IMAD.U32 R7, RZ, RZ, UR4 ;  /* 0x00000004ff077e24 */ /* 0x000fe2000f8e00ff */
[----:B------:R-:W-:Y:S01]  /*175b0*/  ULDC.64 UR4, c[0x0][0x3f8] ;  /* 0x0000fe0000047ab9 */ /* 0x000fe20000000a00 */
[----:B--2---:R-:W-:-:S05]  /*175c0*/  @P0 IMAD.WIDE R4, R19, 0x4, R4 ;  /* 0x0000000413040825 */ /* 0x004fca00078e0204 */
[----:B------:R0:W5:Y:S01]  /*175d0*/  @P0 LDG.E R7, desc[UR38][R4.64] ;  /* 0x0000002604070981 */ /* 0x000162000c1e1900 */
[----:B------:R-:W-:Y:S01]  /*175e0*/  UISETP.NE.U32.AND UP0, UPT, UR4, URZ, UPT ;  /* 0x0000003f0400728c */ /* 0x000fe2000bf05070 */
[----:B------:R-:W-:Y:S01]  /*175f0*/  ISETP.NE.U32.AND P1, PT, RZ, UR8, PT ;  /* 0x00000008ff007c0c */ /* 0x000fe2000bf25070 */
[----:B------:R-:W-:Y:S01]  /*17600*/  ULDC UR6, c[0x0][0x338] ;  /* 0x0000ce0000067ab9 */ /* 0x000fe20000000800 */
[----:B------:R-:W-:Y:S01]  /*17610*/  ULDC UR4, c[0x0][0x404] ;  /* 0x0001010000047ab9 */ /* 0x000fe20000000800 */
[----:B------:R-:W-:Y:S01]  /*17620*/  UISETP.NE.AND.EX UP0, UPT, UR5, URZ, UPT, UP0 ;  /* 0x0000003f0500728c */ /* 0x000fe2000bf05300 */
[----:B------:R-:W-:Y:S01]  /*17630*/  ISETP.NE.AND.EX P3, PT, RZ, UR9, PT, P1 ;  /* 0x00000009ff007c0c */ /* 0x000fe2000bf65310 */
[----:B------:R-:W-:Y:S01]  /*17640*/  IMAD.U32 R6, RZ, RZ, UR6 ;  /* 0x00000006ff067e24 */ /* 0x000fe2000f8e00ff */
[----:B------:R-:W-:Y:S01]  /*17650*/  ULDC UR5, c[0x0][0x2e0] ;  /* 0x0000b80000057ab9 */ /* 0x000fe20000000800 */
[----:B------:R-:W-:Y:S01]  /*17660*/  USEL UR4, UR4, 0x1, UP0 ;  /* 0x0000000104047887 */ /* 0x000fe20008000000 */
[----:B------:R-:W-:-:S03]  /*17670*/  ISETP.NE.U32.AND P1, PT, RZ, UR10, PT ;  /* 0x0000000aff007c0c */ /* 0x000fc6000bf25070 */
[----:B------:R-:W-:Y:S01]  /*17680*/  UIMAD UR4, UR4, UR5, URZ ;  /* 0x00000005040472a4 */ /* 0x000fe2000f8e023f */
[----:B------:R-:W-:-:S05]  /*17690*/  ISETP.NE.AND.EX P1, PT, RZ, UR11, PT, P1 ;  /* 0x0000000bff007c0c */ /* 0x000fca000bf25310 */
[----:B------:R-:W-:Y:S01]  /*176a0*/  IMAD.U32 R9, RZ, RZ, UR4 ;  /* 0x00000004ff097e24 */ /* 0x000fe2000f8e00ff */
[----:B---3--:R0:W-:Y:S01]  /*176b0*/  STL [R1+0x8], R0 ;  /* 0x0000080001007387 */ /* 0x0081e20000100800 */
[----:B------:R-:W-:Y:S06]  /*176c0*/  @P0 BRA `(.L_x_1320) ;  /* 0x0000000000100947 */ /* 0x000fec0003800000 */
[----:B------:R-:W-:Y:S05]  /*176d0*/  @!P2 BRA `(.L_x_1320) ;  /* 0x00000000000ca947 */ /* 0x000fea0003800000 */
[----:B0-----:R-:W2:Y:S04]  /*176e0*/  LDG.E R0, desc[UR38][R2.64] ;  /* 0x0000002602007981 */ /* 0x001ea8000c1e1900 */
[----:B-----5:R-:W2:Y:S02]  /*176f0*/  LDG.E R7, desc[UR38][R2.64+0x4] ;  /* 0x0000042602077981 */ /* 0x020ea4000c1e1900 */
[----:B--2---:R-:W-:-:S07]  /*17700*/  IMAD.IADD R7, R7, 0x1, -R0 ;  /* 0x0000000107077824 */ /* 0x004fce00078e0a00 */
.L_x_1320:
[----:B0-----:R-:W0:Y:S01]  /*17710*/  LDC.64 R4, c[0x0][0xa08] ;  /* 0x00028200ff047b82 */ /* 0x001e220000000a00 */
[----:B------:R-:W-:Y:S01]  /*17720*/  IMAD.MOV.U32 R23, RZ, RZ, RZ ;  /* 0x000000ffff177224 */ /* 0x000fe200078e00ff */
[----:B------:R-:W-:-:S06]  /*17730*/  ULDC.64 UR4, c[0x0][0xa20] ;  /* 0x0002880000047ab9 */ /* 0x000fcc0000000a00 */
[----:B------:R-:W2:Y:S01]  /*17740*/  LDC.64 R2, c[0x0][0xa10] ;  /* 0x00028400ff027b82 */ /* 0x000ea20000000a00 */
[----:B------:R-:W-:Y:S02]  /*17750*/  IMAD.MOV.U32 R0, RZ, RZ, RZ ;  /* 0x000000ffff007224 */ /* 0x000fe400078e00ff */
[----:B0-----:R-:W-:-:S05]  /*17760*/  IMAD.WIDE R4, R19, 0x4, R4 ;  /* 0x0000000413047825 */ /* 0x001fca00078e0204 */
[----:B------:R-:W3:Y:S01]  /*17770*/  @P3 LDG.E R23, desc[UR38][R4.64] ;  /* 0x0000002604173981 */ /* 0x000ee2000c1e1900 */
[----:B--2---:R-:W-:-:S05]  /*17780*/  IMAD.WIDE R2, R19, 0x4, R2 ;  /* 0x0000000413027825 */ /* 0x004fca00078e0202 */
[----:B------:R0:W5:Y:S01]  /*17790*/  @P1 LDG.E R0, desc[UR38][R2.64] ;  /* 0x0000002602001981 */ /* 0x000162000c1e1900 */
[----:B------:R-:W-:-:S04]  /*177a0*/  ISETP.NE.U32.AND P0, PT, RZ, UR4, PT ;  /* 0x00000004ff007c0c */ /* 0x000fc8000bf05070 */
[----:B------:R-:W-:Y:S01]  /*177b0*/  ISETP.NE.AND.EX P0, PT, RZ, UR5, PT, P0 ;  /* 0x00000005ff007c0c */ /* 0x000fe2000bf05300 */
[----:B---3-5:R-:W-:-:S12]  /*177c0*/  IMAD.IADD R23, R23, 0x1, R8 ;  /* 0x0000000117177824 */ /* 0x028fd800078e0208 */
[----:B0-----:R-:W-:Y:S05]  /*177d0*/  @!P0 BRA `(.L_x_1321) ;  /* 0x0000000000108947 */ /* 0x001fea0003800000 */
[----:B------:R-:W0:Y:S02]  /*177e0*/  LDC.64 R4, c[0x0][0xa20] ;  /* 0x00028800ff047b82 */ /* 0x000e240000000a00 */
[----:B0-----:R-:W-:-:S05]  /*177f0*/  IMAD.WIDE R4, R19, 0x4, R4 ;  /* 0x0000000413047825 */ /* 0x001fca00078e0204 */
[----:B------:R0:W5:Y:S01]  /*17800*/  LDG.E R9, desc[UR38][R4.64] ;  /* 0x0000002604097981 */ /* 0x000162000c1e1900 */
[----:B------:R-:W-:Y:S05]  /*17810*/  BRA `(.L_x_1322) ;  /* 0x0000000000107947 */ /* 0x000fea0003800000 */
.L_x_1321:
[----:B------:R-:W-:Y:S05]  /*17820*/  @!P3 BRA `(.L_x_1322) ;  /* 0x00000000000cb947 */ /* 0x000fea0003800000 */
[----:B------:R-:W2:Y:S04]  /*17830*/  LDG.E R10, desc[UR38][R4.64] ;  /* 0x00000026040a7981 */ /* 0x000ea8000c1e1900 */
[----:B------:R-:W2:Y:S02]  /*17840*/  LDG.E R9, desc[UR38][R4.64+0x4] ;  /* 0x0000042604097981 */ /* 0x000ea4000c1e1900 */
[----:B--2---:R-:W-:-:S07]  /*17850*/  IMAD.IADD R9, R9, 0x1, -R10 ;  /* 0x0000000109097824 */ /* 0x004fce00078e0a0a */
.L_x_1322:
[----:B0-----:R-:W2:Y:S04]  /*17860*/  @P1 LDG.E R5, desc[UR38][R2.64] ;  /* 0x0000002602051981 */ /* 0x001ea8000c1e1900 */
[----:B------:R-:W2:Y:S01]  /*17870*/  @P1 LDG.E R4, desc[UR38][R2.64+0x4] ;  /* 0x0000042602041981 */ /* 0x000ea2000c1e1900 */
[----:B-----5:R-:W-:Y:S02]  /*17880*/  IMAD.IADD R10, R9, 0x1, -R8 ;  /* 0x00000001090a7824 */ /* 0x020fe400078e0a08 */
[----:B------:R-:W-:-:S05]  /*17890*/  IMAD R14, R17, 0xc0, RZ ;  /* 0x000000c0110e7824 */ /* 0x000fca00078e02ff */
[----:B------:R-:W-:Y:S01]  /*178a0*/  IADD3 R11, -R7, 0xc0, R14 ;  /* 0x000000c0070b7810 */ /* 0x000fe20007ffe10e */
[----:B--2---:R-:W-:Y:S02]  /*178b0*/  @P1 IMAD.IADD R6, R4, 0x1, -R5 ;  /* 0x0000000104061824 */ /* 0x004fe400078e0a05 */
[----:B------:R-:W0:Y:S02]  /*178c0*/  LDC.64 R4, c[0x0][0x9e0] ;  /* 0x00027800ff047b82 */ /* 0x000e240000000a00 */
[----:B------:R-:W-:-:S04]  /*178d0*/  IMAD.IADD R12, R10, 0x1, R6 ;  /* 0x000000010a0c7824 */ /* 0x000fc800078e0206 */
[C---:B------:R-:W-:Y:S02]  /*178e0*/  VIADD R8, R12.reuse, 0x7f ;  /* 0x0000007f0c087836 */ /* 0x040fe40000000000 */
[----:B------:R-:W-:-:S03]  /*178f0*/  IMAD.IADD R2, R12, 0x1, R11 ;  /* 0x000000010c027824 */ /* 0x000fc600078e020b */
[----:B------:R-:W-:-:S04]  /*17900*/  SHF.R.S32.HI R9, RZ, 0x1f, R8 ;  /* 0x0000001fff097819 */ /* 0x000fc80000011408 */
[----:B------:R-:W-:-:S04]  /*17910*/  LEA.HI R9, R9, R8, RZ, 0x7 ;  /* 0x0000000809097211 */ /* 0x000fc800078f38ff */
[----:B------:R-:W-:Y:S02]  /*17920*/  SHF.R.S32.HI R3, RZ, 0x7, R9 ;  /* 0x00000007ff037819 */ /* 0x000fe40000011409 */
[----:B0-----:R-:W-:Y:S01]  /*17930*/  ISETP.GE.AND P2, PT, R5, 0x1, PT ;  /* 0x000000010500780c */ /* 0x001fe20003f46270 */
[----:B------:R-:W-:-:S12]  /*17940*/  IMAD.IADD R11, R2, 0x1, R4 ;  /* 0x00000001020b7824 */ /* 0x000fd800078e0204 */
        /* <DEDUP_REMOVED lines=12> */
.L_x_1325:
[----:B------:R-:W-:-:S13]  /*17a10*/  ISETP.NE.AND P0, PT, R5, 0x1, PT ;  /* 0x000000010500780c */ /* 0x000fda0003f05270 */
[----:B------:R-:W0:Y:S02]  /*17a20*/  @P0 LDC.64 R8, c[0x0][0x9e8] ;  /* 0x00027a00ff080b82 */ /* 0x000e240000000a00 */
[----:B0-----:R-:W-:-:S05]  /*17a30*/  @P0 IMAD.HI.U32 R8, R4, R8, RZ ;  /* 0x0000000804080227 */ /* 0x001fca00078e00ff */
[----:B------:R-:W-:-:S07]  /*17a40*/  @P0 SHF.R.U32.HI R4, RZ, R9, R8 ;  /* 0x00000009ff040219 */ /* 0x000fce0000011608 */
.L_x_1326:
[----:B------:R-:W-:Y:S05]  /*17a50*/  BSYNC B0 ;  /* 0x0000000000007941 */ /* 0x000fea0003800000 */
.L_x_1324:
[----:B------:R-:W-:-:S05]  /*17a60*/  IMAD R4, R4, R5, R5 ;  /* 0x0000000504047224 */ /* 0x000fca00078e0205 */
[----:B------:R-:W-:-:S07]  /*17a70*/  VIMNMX R11, R11, R4, PT ;  /* 0x000000040b0b7248 */ /* 0x000fce0003fe0100 */
.L_x_1323:
        /* <DEDUP_REMOVED lines=15> */
.L_x_1329:
[----:B------:R-:W-:-:S13]  /*17b70*/  ISETP.NE.AND P0, PT, R5, 0x1, PT ;  /* 0x000000010500780c */ /* 0x000fda0003f05270 */
[----:B------:R-:W0:Y:S02]  /*17b80*/  @P0 LDC.64 R8, c[0x0][0x9e8] ;  /* 0x00027a00ff080b82 */ /* 0x000e240000000a00 */
[----:B0-----:R-:W-:-:S04]  /*17b90*/  @P0 IMAD.HI.U32 R12, R4, R8, RZ ;  /* 0x00000008040c0227 */ /* 0x001fc800078e00ff */
[----:B------:R-:W-:Y:S01]  /*17ba0*/  IMAD.MOV.U32 R8, RZ, RZ, R4 ;  /* 0x000000ffff087224 */ /* 0x000fe200078e0004 */
[----:B------:R-:W-:-:S07]  /*17bb0*/  @P0 SHF.R.U32.HI R8, RZ, R9, R12 ;  /* 0x00000009ff080219 */ /* 0x000fce000001160c */
.L_x_1330:
[----:B------:R-:W-:Y:S05]  /*17bc0*/  BSYNC B0 ;  /* 0x0000000000007941 */ /* 0x000fea0003800000 */
.L_x_1328:
[----:B------:R-:W-:-:S05]  /*17bd0*/  IMAD R8, R8, R5, RZ ;  /* 0x0000000508087224 */ /* 0x000fca00078e02ff */
[----:B------:R-:W-:-:S07]  /*17be0*/  VIMNMX R7, R7, R8, !PT ;  /* 0x0000000807077248 */ /* 0x000fce0007fe0100 */
.L_x_1327:
[----:B------:R-:W-:Y:S01]  /*17bf0*/  VIADD R11, R11, 0x7f ;  /* 0x0000007f0b0b7836 */ /* 0x000fe20000000000 */
[----:B------:R-:W-:Y:S01]  /*17c00*/  SHF.R.S32.HI R12, RZ, 0x1f, R7 ;  /* 0x0000001fff0c7819 */ /* 0x000fe20000011407 */
[----:B------:R-:W-:Y:S01]  /*17c10*/  BSSY B0, `(.L_x_1331) ;  /* 0x00000b0000007945 */ /* 0x000fe20003800000 */
[----:B------:R-:W-:Y:S02]  /*17c20*/  PLOP3.LUT P2, PT, PT, PT, PT, 0x80, 0x0 ;  /* 0x000000000000781c */ /* 0x000fe40003f4f070 */
[----:B------:R-:W-:Y:S02]  /*17c30*/  SHF.R.S32.HI R8, RZ, 0x1f, R11 ;  /* 0x0000001fff087819 */ /* 0x000fe4000001140b */
[----:B------:R-:W-:Y:S02]  /*17c40*/  LEA.HI R12, R12, R7, RZ, 0x7 ;  /* 0x000000070c0c7211 */ /* 0x000fe400078f38ff */
[----:B------:R-:W-:Y:S02]  /*17c50*/  LEA.HI R8, R8, R11, RZ, 0x7 ;  /* 0x0000000b08087211 */ /* 0x000fe400078f38ff */
[----:B------:R-:W-:-:S02]  /*17c60*/  SHF.R.S32.HI R12, RZ, 0x7, R12 ;  /* 0x00000007ff0c7819 */ /* 0x000fc4000001140c */
[----:B------:R-:W-:Y:S02]  /*17c70*/  SHF.R.S32.HI R8, RZ, 0x7, R8 ;  /* 0x00000007ff087819 */ /* 0x000fe40000011408 */
[----:B------:R-:W-:Y:S02]  /*17c80*/  VIMNMX R5, RZ, R12, !PT ;  /* 0x0000000cff057248 */ /* 0x000fe40007fe0100 */
[----:B------:R-:W-:-:S03]  /*17c90*/  VIMNMX R7, R3, R8, PT ;  /* 0x0000000803077248 */ /* 0x000fc60003fe0100 */
[--C-:B------:R-:W-:Y:S02]  /*17ca0*/  IMAD R5, R5, 0x80, -R10.reuse ;  /* 0x0000008005057824 */ /* 0x100fe400078e0a0a */
[----:B------:R-:W-:-:S03]  /*17cb0*/  IMAD R7, R7, 0x80, -R10 ;  /* 0x0000008007077824 */ /* 0x000fc600078e0a0a */
[----:B------:R-:W-:Y:S02]  /*17cc0*/  VIMNMX R5, RZ, R5, !PT ;  /* 0x00000005ff057248 */ /* 0x000fe40007fe0100 */
[----:B------:R-:W-:-:S04]  /*17cd0*/  VIMNMX R6, R7, R6, PT ;  /* 0x0000000607067248 */ /* 0x000fc80003fe0100 */
[----:B------:R-:W-:-:S13]  /*17ce0*/  ISETP.GT.AND P0, PT, R6, R5, PT ;  /* 0x000000050600720c */ /* 0x000fda0003f04270 */
[----:B------:R-:W-:Y:S01]  /*17cf0*/  @P0 VIADD R7, R6, 0x7f ;  /* 0x0000007f06070836 */ /* 0x000fe20000000000 */
[----:B------:R-:W-:-:S04]  /*17d00*/  SHF.R.U32.HI R6, RZ, 0x7, R5 ;  /* 0x00000007ff067819 */ /* 0x000fc80000011605 */
[----:B------:R-:W-:-:S04]  /*17d10*/  @P0 SHF.R.S32.HI R8, RZ, 0x1f, R7 ;  /* 0x0000001fff080819 */ /* 0x000fc80000011407 */
[----:B------:R-:W-:Y:S01]  /*17d20*/  @P0 LEA.HI R8, R8, R7, RZ, 0x7 ;  /* 0x0000000708080211 */ /* 0x000fe200078f38ff */
[----:B------:R-:W-:-:S03]  /*17d30*/  IMAD.MOV.U32 R7, RZ, RZ, R6 ;  /* 0x000000ffff077224 */ /* 0x000fc600078e0006 */
[----:B------:R-:W-:-:S04]  /*17d40*/  @P0 SHF.R.S32.HI R7, RZ, 0x7, R8 ;  /* 0x00000007ff070819 */ /* 0x000fc80000011408 */
[----:B------:R-:W-:-:S13]  /*17d50*/  ISETP.GT.AND P0, PT, R7, R6, PT ;  /* 0x000000060700720c */ /* 0x000fda0003f04270 */
[----:B------:R-:W-:Y:S05]  /*17d60*/  @!P0 BRA `(.L_x_1332) ;  /* 0x0000000800688947 */ /* 0x000fea0003800000 */
[----:B------:R-:W0:Y:S01]  /*17d70*/  LDC R5, c[0x0][0x428] ;  /* 0x00010a00ff057b82 */ /* 0x000e220000000800 */
[----:B------:R-:W-:Y:S01]  /*17d80*/  UMOV UR4, 0xffffffff ;  /* 0xffffffff00047882 */ /* 0x000fe20000000000 */
[----:B------:R-:W-:Y:S02]  /*17d90*/  SEL R10, R19, RZ, !P1 ;  /* 0x000000ff130a7207 */ /* 0x000fe40004800000 */
[----:B0-----:R-:W-:-:S13]  /*17da0*/  ISETP.NE.AND P0, PT, R5, 0x1, PT ;  /* 0x000000010500780c */ /* 0x001fda0003f05270 */
[----:B------:R-:W0:Y:S08]  /*17db0*/  @P0 LDC R5, c[0x0][0x42c] ;  /* 0x00010b00ff050b82 */ /* 0x000e300000000800 */
[----:B------:R-:W2:Y:S01]  /*17dc0*/  @P0 LDC R9, c[0x0][0x430] ;  /* 0x00010c00ff090b82 */ /* 0x000ea20000000800 */
[----:B0-----:R-:W-:-:S04]  /*17dd0*/  @P0 IMAD.HI.U32 R8, R18, R5, RZ ;  /* 0x0000000512080227 */ /* 0x001fc800078e00ff */
[----:B------:R-:W-:Y:S01]  /*17de0*/  IMAD.MOV.U32 R5, RZ, RZ, R18 ;  /* 0x000000ffff057224 */ /* 0x000fe200078e0012 */
[----:B--2---:R-:W-:Y:S01]  /*17df0*/  @P0 SHF.R.U32.HI R5, RZ, R9, R8 ;  /* 0x00000009ff050219 */ /* 0x004fe20000011608 */
[----:B------:R-:W-:Y:S06]  /*17e00*/  BRA.DIV UR4, `(.L_x_1333) ;  /* 0x0000004e04707947 */ /* 0x000fec000b800000 */
.L_x_1489:
[----:B------:R-:W-:-:S03]  /*17e10*/  UMOV UR4, 0xffffffff ;  /* 0xffffffff00047882 */ /* 0x000fc60000000000 */
[----:B------:R-:W-:Y:S05]  /*17e20*/  BRA.DIV UR4, `(.L_x_1334) ;  /* 0x0000004e04987947 */ /* 0x000fea000b800000 */
[----:B------:R-:W-:-:S13]  /*17e30*/  ELECT P6, URZ, PT ;  /* 0x00000000003f782f */ /* 0x000fda00038c0000 */
.L_x_1492:
        /* <DEDUP_REMOVED lines=12> */
.L_x_1493:
[----:B------:R-:W-:Y:S05]  /*17f00*/  BSYNC B1 ;  /* 0x0000000000017941 */ /* 0x000fea0003800000 */
.L_x_1335:
[----:B------:R-:W-:Y:S04]  /*17f10*/  BSSY B1, `(.L_x_1337) ;  /* 0x0000037000017945 */ /* 0x000fe80003800000 */
[----:B------:R-:W-:Y:S05]  /*17f20*/  @!P6 BRA `(.L_x_1338) ;  /* 0x0000000000d4e947 */ /* 0x000fea0003800000 */
[----:B0-----:R-:W-:Y:S01]  /*17f30*/  IMAD R9, R25, 0x8, R8 ;  /* 0x0000000819097824 */ /* 0x001fe200078e0208 */
[----:B------:R-:W-:-:S04]  /*17f40*/  SHF.L.U32 R12, R26, 0x1f, RZ ;  /* 0x0000001f1a0c7819 */ /* 0x000fc800000006ff */
[----:B------:R-:W0:Y:S02]  /*17f50*/  SYNCS.PHASECHK.TRANS64.TRYWAIT P0, [R9+URZ+0x168a0], R12 ;  /* 0x0168a00c090075a7 */ /* 0x000e24000800017f */
[----:B0-----:R-:W-:Y:S05]  /*17f60*/  @!P0 BRA `(.L_x_1339) ;  /* 0x0000004c007c8947 */ /* 0x001fea0003800000 */
.L_x_1494:
[----:B------:R-:W2:Y:S02]  /*17f70*/  S2R R11, SR_TID.X ;  /* 0x00000000000b7919 */ /* 0x000ea40000002100 */
[----:B--2---:R-:W-:-:S04]  /*17f80*/  LOP3.LUT R11, R11, 0x7f, RZ, 0xc0, !PT ;  /* 0x0000007f0b0b7812 */ /* 0x004fc800078ec0ff */
[----:B------:R-:W-:-:S13]  /*17f90*/  ISETP.NE.AND P1, PT, R11, RZ, PT ;  /* 0x000000ff0b00720c */ /* 0x000fda0003f25270 */
[----:B------:R-:W-:Y:S05]  /*17fa0*/  @P1 BRA `(.L_x_1340) ;  /* 0x0000000000141947 */ /* 0x000fea0003800000 */
[----:B------:R-:W-:Y:S01]  /*17fb0*/  ISETP.NE.AND P0, PT, R28, RZ, PT ;  /* 0x000000ff1c00720c */ /* 0x000fe20003f05270 */
[----:B------:R-:W-:-:S04]  /*17fc0*/  IMAD.MOV.U32 R14, RZ, RZ, 0x4000 ;  /* 0x00004000ff0e7424 */ /* 0x000fc800078e00ff */
[----:B------:R2:W-:Y:S08]  /*17fd0*/  SYNCS.ARRIVE.TRANS64 RZ, [R9+URZ+0x16890], R14 ;  /* 0x0168900e09ff79a7 */ /* 0x0005f0000800003f */
[----:B------:R-:W-:Y:S05]  /*17fe0*/  @!P0 BRA `(.L_x_1340) ;  /* 0x0000000000048947 */ /* 0x000fea0003800000 */
[----:B------:R-:W-:Y:S01]  /*17ff0*/  BPT.TRAP 0x1 ;  /* 0x000000040000795c */ /* 0x000fe20000300000 */
.L_x_1340:
[----:B------:R-:W-:Y:S01]  /*18000*/  IMAD R11, R25, 0x4000, R8 ;  /* 0x00004000190b7824 */ /* 0x000fe200078e0208 */
[----:B------:R-:W-:Y:S01]  /*18010*/  R2UR UR9, R9 ;  /* 0x00000000090972ca */ /* 0x000fe200000e0000 */
[----:B------:R-:W-:Y:S01]  /*18020*/  UIADD3 UR4, UP0, UR40, 0x570, URZ ;  /* 0x0000057028047890 */ /* 0x000fe2000ff1e03f */
[----:B------:R-:W-:Y:S01]  /*18030*/  R2UR UR12, R5 ;  /* 0x00000000050c72ca */ /* 0x000fe200000e0000 */
[----:B------:R-:W-:Y:S01]  /*18040*/  UMOV UR6, 0x0 ;  /* 0x0000000000067882 */ /* 0x000fe20000000000 */
[----:B------:R-:W-:Y:S01]  /*18050*/  R2UR UR8, R11 ;  /* 0x000000000b0872ca */ /* 0x000fe200000e0000 */
[----:B------:R-:W-:Y:S01]  /*18060*/  IMAD R11, R7, 0x80, R0 ;  /* 0x00000080070b7824 */ /* 0x000fe200078e0200 */
[----:B------:R-:W-:Y:S01]  /*18070*/  R2UR UR13, R10 ;  /* 0x000000000a0d72ca */ /* 0x000fe200000e0000 */
[----:B------:R-:W-:Y:S02]  /*18080*/  UIADD3.X UR5, URZ, UR41, URZ, UP0, !UPT ;  /* 0x000000293f057290 */ /* 0x000fe400087fe43f */
[----:B------:R-:W-:Y:S01]  /*18090*/  VIADD R11, R11, 0xffffff80 ;  /* 0xffffff800b0b7836 */ /* 0x000fe20000000000 */
[----:B------:R-:W-:Y:S01]  /*180a0*/  UMOV UR7, 0x12f00000 ;  /* 0x12f0000000077882 */ /* 0x000fe20000000000 */
[----:B------:R-:W-:-:S02]  /*180b0*/  UMOV UR10, URZ ;  /* 0x0000003f000a7c82 */ /* 0x000fc40008000000 */
[----:B------:R-:W-:Y:S01]  /*180c0*/  UIADD3 UR9, UR9, 0x16890, URZ ;  /* 0x0001689009097890 */ /* 0x000fe2000fffe03f */
[----:B------:R-:W-:-:S03]  /*180d0*/  R2UR UR11, R11 ;  /* 0x000000000b0b72ca */ /* 0x000fc600000e0000 */
[----:B------:R-:W-:-:S10]  /*180e0*/  UIADD3 UR8, UR8, 0xe400, URZ ;  /* 0x0000e40008087890 */ /* 0x000fd4000fffe03f */
[----:B------:R3:W-:Y:S01]  /*180f0*/  UTMALDG.4D [UR8], [UR4], desc[UR6] ;  /* 0x00000608040075b4 */ /* 0x0007e20008019000 */
[----:B------:R-:W4:Y:S02]  /*18100*/  SYNCS.PHASECHK.TRANS64.TRYWAIT P0, [R9+URZ+0x168c0], R12 ;  /* 0x0168c00c090075a7 */ /* 0x000f24000800017f */
[----:B---34-:R-:W-:Y:S05]  /*18110*/  @!P0 BRA `(.L_x_1341) ;  /* 0x0000004c00248947 */ /* 0x018fea0003800000 */
.L_x_1495:
[----:B------:R-:W-:Y:S01]  /*18120*/  IMAD.SHL.U32 R13, R25, 0x2000, RZ ;  /* 0x00002000190d7824 */ /* 0x000fe200078e00ff */
[----:B------:R-:W-:Y:S06]  /*18130*/  @P1 BRA `(.L_x_1342) ;  /* 0x0000000000141947 */ /* 0x000fec0003800000 */
[----:B------:R-:W-:Y:S01]  /*18140*/  ISETP.NE.AND P0, PT, R28, RZ, PT ;  /* 0x000000ff1c00720c */ /* 0x000fe20003f05270 */
[----:B0--3--:R-:W-:-:S04]  /*18150*/  IMAD.MOV.U32 R12, RZ, RZ, 0x4000 ;  /* 0x00004000ff0c7424 */ /* 0x009fc800078e00ff */
[----:B------:R4:W-:Y:S08]  /*18160*/  SYNCS.ARRIVE.TRANS64 RZ, [R9+URZ+0x168b0], R12 ;  /* 0x0168b00c09ff79a7 */ /* 0x0009f0000800003f */
[----:B------:R-:W-:Y:S05]  /*18170*/  @!P0 BRA `(.L_x_1342) ;  /* 0x0000000000048947 */ /* 0x000fea0003800000 */
[----:B------:R-:W-:Y:S01]  /*18180*/  BPT.TRAP 0x1 ;  /* 0x000000040000795c */ /* 0x000fe20000300000 */
.L_x_1342:
        /* <DEDUP_REMOVED lines=11> */
[----:B------:R-:W-:-:S04]  /*18240*/  UIADD3 UR9, UR9, 0x168b0, URZ ;  /* 0x000168b009097890 */ /* 0x000fc8000fffe03f */
[----:B------:R-:W-:-:S09]  /*18250*/  UIADD3 UR8, UR8, 0x400, URZ ;  /* 0x0000040008087890 */ /* 0x000fd2000fffe03f */
[----:B------:R0:W-:Y:S02]  /*18260*/  UTMALDG.4D [UR8], [UR4], desc[UR6] ;  /* 0x00000608040075b4 */ /* 0x0001e40008019000 */
[----:B0-----:R-:W-:Y:S01]  /*18270*/  NOP ;  /* 0x0000000000007918 */ /* 0x001fe20000000000 */
.L_x_1338:
[----:B------:R-:W-:Y:S05]  /*18280*/  BSYNC B1 ;  /* 0x0000000000017941 */ /* 0x000fea0003800000 */
.L_x_1337:
[----:B------:R-:W-:Y:S01]  /*18290*/  VIADD R25, R25, 0x1 ;  /* 0x0000000119197836 */ /* 0x000fe20000000000 */
[----:B------:R-:W-:Y:S01]  /*182a0*/  PLOP3.LUT P2, PT, PT, PT, PT, 0x8, 0x0 ;  /* 0x000000000000781c */ /* 0x000fe20003f4e170 */
[----:B------:R-:W-:-:S03]  /*182b0*/  VIADD R7, R7, 0xfffffffe ;  /* 0xfffffffe07077836 */ /* 0x000fc60000000000 */
[----:B------:R-:W-:-:S04]  /*182c0*/  ISETP.NE.AND P0, PT, R25, 0x2, PT ;  /* 0x000000021900780c */ /* 0x000fc80003f05270 */
[----:B------:R-:W-:Y:S02]  /*182d0*/  SEL R25, R25, RZ, P0 ;  /* 0x000000ff19197207 */ /* 0x000fe40000000000 */
[----:B0-234-:R-:W-:Y:S02]  /*182e0*/  SEL R9, RZ, 0x1, P0 ;  /* 0x00000001ff097807 */ /* 0x01dfe40000000000 */
[----:B------:R-:W-:Y:S02]  /*182f0*/  ISETP.GE.AND P0, PT, R7, R6, PT ;  /* 0x000000060700720c */ /* 0x000fe40003f06270 */
[----:B------:R-:W-:-:S11]  /*18300*/  LOP3.LUT R26, R26, R9, RZ, 0x3c, !PT ;  /* 0x000000091a1a7212 */ /* 0x000fd600078e3cff */
[----:B------:R-:W-:Y:S05]  /*18310*/  @!P0 BRA `(.L_x_1332) ;  /* 0x0000000000fc8947 */ /* 0x000fea0003800000 */
.L_x_1349:
[----:B------:R-:W-:Y:S05]  /*18320*/  YIELD ;  /* 0x0000000000007946 */ /* 0x000fea0003800000 */
[----:B------:R-:W-:Y:S04]  /*18330*/  BSSY B1, `(.L_x_1343) ;  /* 0x0000034000017945 */ /* 0x000fe80003800000 */
[----:B------:R-:W-:Y:S05]  /*18340*/  @!P6 BRA `(.L_x_1344) ;  /* 0x0000000000c8e947 */ /* 0x000fea0003800000 */
[----:B------:R-:W-:Y:S01]  /*18350*/  IMAD R12, R25, 0x8, R8 ;  /* 0x00000008190c7824 */ /* 0x000fe200078e0208 */
[----:B------:R-:W-:-:S04]  /*18360*/  SHF.L.U32 R9, R26, 0x1f, RZ ;  /* 0x0000001f1a097819 */ /* 0x000fc800000006ff */
[----:B------:R-:W0:Y:S02]  /*18370*/  SYNCS.PHASECHK.TRANS64.TRYWAIT P0, [R12+URZ+0x168a0], R9 ;  /* 0x0168a0090c0075a7 */ /* 0x000e24000800017f */
[----:B0-----:R-:W-:Y:S05]  /*18380*/  @!P0 BRA `(.L_x_1345) ;  /* 0x00000048009c8947 */ /* 0x001fea0003800000 */
.L_x_1496:
        /* <DEDUP_REMOVED lines=9> */
.L_x_1346:
[----:B--2---:R-:W-:Y:S01]  /*18420*/  IMAD R11, R25, 0x4000, R8 ;  /* 0x00004000190b7824 */ /* 0x004fe200078e0208 */
        /* <DEDUP_REMOVED lines=16> */
.L_x_1497:
[----:B------:R-:W-:Y:S05]  /*18530*/  @P0 BRA `(.L_x_1348) ;  /* 0x0000000000140947 */ /* 0x000fea0003800000 */
[----:B------:R-:W-:Y:S01]  /*18540*/  ISETP.NE.AND P1, PT, R28, RZ, PT ;  /* 0x000000ff1c00720c */ /* 0x000fe20003f25270 */
[----:B0-2---:R-:W-:-:S04]  /*18550*/  IMAD.MOV.U32 R9, RZ, RZ, 0x4000 ;  /* 0x00004000ff097424 */ /* 0x005fc800078e00ff */
[----:B------:R3:W-:Y:S08]  /*18560*/  SYNCS.ARRIVE.TRANS64 RZ, [R12+URZ+0x168b0], R9 ;  /* 0x0168b0090cff79a7 */ /* 0x0007f0000800003f */
[----:B------:R-:W-:Y:S05]  /*18570*/  @!P1 BRA `(.L_x_1348) ;  /* 0x0000000000049947 */ /* 0x000fea0003800000 */
[----:B------:R-:W-:Y:S01]  /*18580*/  BPT.TRAP 0x1 ;  /* 0x000000040000795c */ /* 0x000fe20000300000 */
.L_x_1348:
        /* <DEDUP_REMOVED lines=14> */
.L_x_1344:
[----:B------:R-:W-:Y:S05]  /*18670*/  BSYNC B1 ;  /* 0x0000000000017941 */ /* 0x000fea0003800000 */
.L_x_1343:
[----:B------:R-:W-:-:S05]  /*18680*/  VIADD R25, R25, 0x1 ;  /* 0x0000000119197836 */ /* 0x000fca0000000000 */
[----:B------:R-:W-:-:S04]  /*18690*/  ISETP.NE.AND P0, PT, R25, 0x2, PT ;  /* 0x000000021900780c */ /* 0x000fc80003f05270 */
[----:B0-23--:R-:W-:Y:S02]  /*186a0*/  SEL R9, RZ, 0x1, P0 ;  /* 0x00000001ff097807 */ /* 0x00dfe40000000000 */
[----:B------:R-:W-:Y:S02]  /*186b0*/  SEL R25, R25, RZ, P0 ;  /* 0x000000ff19197207 */ /* 0x000fe40000000000 */
[C---:B------:R-:W-:Y:S02]  /*186c0*/  ISETP.GT.AND P0, PT, R7.reuse, R6, PT ;  /* 0x000000060700720c */ /* 0x040fe40003f04270 */
[----:B------:R-:W-:Y:S01]  /*186d0*/  LOP3.LUT R26, R26, R9, RZ, 0x3c, !PT ;  /* 0x000000091a1a7212 */ /* 0x000fe200078e3cff */
[----:B------:R-:W-:-:S04]  /*186e0*/  VIADD R9, R7, 0xffffffff ;  /* 0xffffffff07097836 */ /* 0x000fc80000000000 */
[----:B------:R-:W-:-:S06]  /*186f0*/  IMAD.MOV.U32 R7, RZ, RZ, R9 ;  /* 0x000000ffff077224 */ /* 0x000fcc00078e0009 */
[----:B------:R-:W-:Y:S05]  /*18700*/  @P0 BRA `(.L_x_1349) ;  /* 0xfffffffc00040947 */ /* 0x000fea000383ffff */
.L_x_1332:
[----:B------:R-:W-:Y:S05]  /*18710*/  BSYNC B0 ;  /* 0x0000000000007941 */ /* 0x000fea0003800000 */
.L_x_1331:
[----:B------:R-:W0:Y:S01]  /*18720*/  LDC.64 R6, c[0x0][0x9e0] ;  /* 0x00027800ff067b82 */ /* 0x000e220000000a00 */
[----:B------:R-:W-:Y:S07]  /*18730*/  @!P2 WARPSYNC.ALL ;  /* 0x000000000000a948 */ /* 0x000fee0003800000 */
[----:B------:R-:W-:Y:S01]  /*18740*/  @!P2 BAR.SYNC.DEFER_BLOCKING 0xc, 0x1a0 ;  /* 0x030680000000ab1d */ /* 0x000fe20000010000 */
        /* <DEDUP_REMOVED lines=14> */
.L_x_1352:
[----:B------:R-:W-:-:S13]  /*18830*/  ISETP.NE.AND P1, PT, R7, 0x1, PT ;  /* 0x000000010700780c */ /* 0x000fda0003f25270 */
[----:B------:R-:W0:Y:S02]  /*18840*/  @P1 LDC.64 R8, c[0x0][0x9e8] ;  /* 0x00027a00ff081b82 */ /* 0x000e240000000a00 */
[----:B0-----:R-:W-:-:S05]  /*18850*/  @P1 IMAD.HI.U32 R8, R0, R8, RZ ;  /* 0x0000000800081227 */ /* 0x001fca00078e00ff */
[----:B------:R-:W-:-:S07]  /*18860*/  @P1 SHF.R.U32.HI R0, RZ, R9, R8 ;  /* 0x00000009ff001219 */ /* 0x000fce0000011608 */
.L_x_1353:
[----:B------:R-:W-:Y:S05]  /*18870*/  BSYNC B0 ;  /* 0x0000000000007941 */ /* 0x000fea0003800000 */
.L_x_1351:
[----:B------:R-:W-:-:S05]  /*18880*/  IMAD R5, R0, R7, R7 ;  /* 0x0000000700057224 */ /* 0x000fca00078e0207 */
[----:B------:R-:W-:-:S07]  /*18890*/  VIMNMX R6, R6, R5, PT ;  /* 0x0000000506067248 */ /* 0x000fce0003fe0100 */
.L_x_1350:
[----:B------:R-:W-:Y:S01]  /*188a0*/  VIADD R6, R6, 0x7f ;  /* 0x0000007f06067836 */ /* 0x000fe20000000000 */
[----:B------:R-:W-:-:S04]  /*188b0*/  ULDC UR4, c[0x0][0x9dc] ;  /* 0x0002770000047ab9 */ /* 0x000fc80000000800 */
[----:B------:R-:W-:-:S04]  /*188c0*/  SHF.R.S32.HI R5, RZ, 0x1f, R6 ;  /* 0x0000001fff057819 */ /* 0x000fc80000011406 */
[----:B------:R-:W-:-:S04]  /*188d0*/  LEA.HI R5, R5, R6, RZ, 0x7 ;  /* 0x0000000605057211 */ /* 0x000fc800078f38ff */
[----:B------:R-:W-:-:S04]  /*188e0*/  SHF.R.S32.HI R0, RZ, 0x7, R5 ;  /* 0x00000007ff007819 */ /* 0x000fc80000011405 */
[----:B------:R-:W-:Y:S01]  /*188f0*/  VIMNMX R8, R3, R0, PT ;  /* 0x0000000003087248 */ /* 0x000fe20003fe0100 */
[----:B------:R-:W-:-:S04]  /*18900*/  VIADD R0, R4, -UR4 ;  /* 0x8000000404007c36 */ /* 0x000fc80008000000 */
[----:B------:R0:W-:Y:S01]  /*18910*/  STL [R1], R8 ;  /* 0x0000000801007387 */ /* 0x0001e20000100800 */
[----:B------:R-:W-:Y:S05]  /*18920*/  @!P0 BRA `(.L_x_1354) ;  /* 0x0000000000448947 */ /* 0x000fea0003800000 */
[----:B------:R-:W-:Y:S01]  /*18930*/  ISETP.GT.AND P0, PT, R4, -0x1, PT ;  /* 0xffffffff0400780c */ /* 0x000fe20003f04270 */
[----:B------:R-:W-:-:S12]  /*18940*/  BSSY B0, `(.L_x_1355) ;  /* 0x000000d000007945 */ /* 0x000fd80003800000 */
[----:B------:R-:W-:Y:S05]  /*18950*/  @P0 BRA `(.L_x_1356) ;  /* 0x00000000001c0947 */ /* 0x000fea0003800000 */
[----:B------:R-:W-:Y:S02]  /*18960*/  ISETP.NE.AND P0, PT, R7, 0x1, PT ;  /* 0x000000010700780c */ /* 0x000fe40003f05270 */
[----:B------:R-:W-:-:S11]  /*18970*/  LOP3.LUT R5, RZ, R4, RZ, 0x33, !PT ;  /* 0x00000004ff057212 */ /* 0x000fd600078e33ff */
[----:B------:R-:W2:Y:S02]  /*18980*/  @P0 LDC.64 R2, c[0x0][0x9e8] ;  /* 0x00027a00ff020b82 */ /* 0x000ea40000000a00 */
[----:B--2---:R-:W-:-:S05]  /*18990*/  @P0 IMAD.HI.U32 R2, R5, R2, RZ ;  /* 0x0000000205020227 */ /* 0x004fca00078e00ff */
[----:B------:R-:W-:-:S04]  /*189a0*/  @P0 SHF.R.U32.HI R5, RZ, R3, R2 ;  /* 0x00000003ff050219 */ /* 0x000fc80000011602 */
[----:B------:R-:W-:Y:S01]  /*189b0*/  LOP3.LUT R4, RZ, R5, RZ, 0x33, !PT ;  /* 0x00000005ff047212 */ /* 0x000fe200078e33ff */
[----:B------:R-:W-:Y:S06]  /*189c0*/  BRA `(.L_x_1357) ;  /* 0x0000000000107947 */ /* 0x000fec0003800000 */
.L_x_1356:
[----:B------:R-:W-:-:S13]  /*189d0*/  ISETP.NE.AND P0, PT, R7, 0x1, PT ;  /* 0x000000010700780c */ /* 0x000fda0003f05270 */
[----:B------:R-:W2:Y:S02]  /*189e0*/  @P0 LDC.64 R2, c[0x0][0x9e8] ;  /* 0x00027a00ff020b82 */ /* 0x000ea40000000a00 */
[----:B--2---:R-:W-:-:S05]  /*189f0*/  @P0 IMAD.HI.U32 R2, R4, R2, RZ ;  /* 0x0000000204020227 */ /* 0x004fca00078e00ff */
[----:B------:R-:W-:-:S07]  /*18a00*/  @P0 SHF.R.U32.HI R4, RZ, R3, R2 ;  /* 0x00000003ff040219 */ /* 0x000fce0000011602 */
.L_x_1357:
[----:B------:R-:W-:Y:S05]  /*18a10*/  BSYNC B0 ;  /* 0x0000000000007941 */ /* 0x000fea0003800000 */
.L_x_1355:
[----:B------:R-:W-:-:S05]  /*18a20*/  IMAD R7, R4, R7, RZ ;  /* 0x0000000704077224 */ /* 0x000fca00078e02ff */
[----:B------:R-:W-:-:S07]  /*18a30*/  VIMNMX R0, R0, R7, !PT ;  /* 0x0000000700007248 */ /* 0x000fce0007fe0100 */
.L_x_1354:
        /* <DEDUP_REMOVED lines=9> */
[----:B------:R-:W2:Y:S01]  /*18ad0*/  S2R R7, SR_LANEID ;  /* 0x0000000000077919 */ /* 0x000ea20000000000 */
[----:B------:R-:W-:Y:S01]  /*18ae0*/  VOTEU.ANY UR4, UPT, PT ;  /* 0x0000000000047886 */ /* 0x000fe200038e0100 */
[----:B------:R-:W3:Y:S01]  /*18af0*/  LDC.64 R2, c[0x0][0xc38] ;  /* 0x00030e00ff027b82 */ /* 0x000ee20000000a00 */
[----:B------:R-:W2:Y:S08]  /*18b00*/  FLO.U32 R0, UR4 ;  /* 0x0000000400007d00 */ /* 0x000eb000080e0000 */
[----:B------:R-:W3:Y:S01]  /*18b10*/  POPC R5, UR4 ;  /* 0x0000000400057d09 */ /* 0x000ee20008000000 */
[----:B--2---:R-:W-:-:S13]  /*18b20*/  ISETP.EQ.U32.AND P0, PT, R0, R7, PT ;  /* 0x000000070000720c */ /* 0x004fda0003f02070 */
[----:B---3--:R-:W2:Y:S01]  /*18b30*/  @P0 ATOMG.E.ADD.STRONG.GPU PT, R3, desc[UR38][R2.64], R5 ;  /* 0x00000005020309a8 */ /* 0x008ea200081ee1e6 */
[----:B------:R-:W3:Y:S02]  /*18b40*/  S2R R4, SR_LTMASK ;  /* 0x0000000000047919 */ /* 0x000ee40000003900 */
[----:B---3--:R-:W-:-:S04]  /*18b50*/  LOP3.LUT R4, R4, UR4, RZ, 0xc0, !PT ;  /* 0x0000000404047c12 */ /* 0x008fc8000f8ec0ff */
[----:B------:R-:W3:Y:S01]  /*18b60*/  POPC R7, R4 ;  /* 0x0000000400077309 */ /* 0x000ee20000000000 */
[----:B--2---:R-:W3:Y:S02]  /*18b70*/  SHFL.IDX PT, R0, R3, R0, 0x1f ;  /* 0x00001f0003007589 */ /* 0x004ee400000e0000 */
[----:B---3--:R-:W-:Y:S01]  /*18b80*/  IADD3 R16, R0, UR37, R7 ;  /* 0x0000002500107c10 */ /* 0x008fe2000fffe007 */
[----:B------:R-:W-:Y:S06]  /*18b90*/  BRA `(.L_x_1360) ;  /* 0x0000002000747947 */ /* 0x000fec0003800000 */
.L_x_1359:
[----:B------:R-:W2:Y:S01]  /*18ba0*/  S2R R0, SR_CgaCtaId ;  /* 0x0000000000007919 */ /* 0x000ea20000008800 */
[----:B------:R-:W-:-:S04]  /*18bb0*/  MOV R27, 0x400 ;  /* 0x00000400001b7802 */ /* 0x000fc80000000f00 */
[----:B--2---:R-:W-:-:S05]  /*18bc0*/  LEA R27, R0, R27, 0x18 ;  /* 0x0000001b001b7211 */ /* 0x004fca00078ec0ff */
        /* <DEDUP_REMOVED lines=8> */
[----:B------:R-:W2:Y:S01]  /*18c50*/  LDC.64 R2, c[0x4][R2] ;  /* 0x0100000002027b82 */ /* 0x000ea20000000a00 */
[----:B------:R-:W-:Y:S02]  /*18c60*/  IMAD.U32 R5, RZ, RZ, UR7 ;  /* 0x00000007ff057e24 */ /* 0x000fe4000f8e00ff */
[----:B------:R-:W-:Y:S02]  /*18c70*/  IMAD.U32 R6, RZ, RZ, UR8 ;  /* 0x00000008ff067e24 */ /* 0x000fe4000f8e00ff */
[----:B------:R-:W-:-:S02]  /*18c80*/  IMAD.U32 R7, RZ, RZ, UR9 ;  /* 0x00000009ff077e24 */ /* 0x000fc4000f8e00ff */
[----:B------:R-:W-:Y:S02]  /*18c90*/  IMAD.U32 R10, RZ, RZ, UR4 ;  /* 0x00000004ff0a7e24 */ /* 0x000fe4000f8e00ff */
[----:B------:R-:W-:Y:S02]  /*18ca0*/  IMAD.U32 R11, RZ, RZ, UR5 ;  /* 0x00000005ff0b7e24 */ /* 0x000fe4000f8e00ff */
[----:B0-----:R-:W-:Y:S02]  /*18cb0*/  IMAD.MOV.U32 R8, RZ, RZ, 0x70 ;  /* 0x00000070ff087424 */ /* 0x001fe400078e00ff */
[----:B------:R-:W-:Y:S02]  /*18cc0*/  IMAD.MOV.U32 R12, RZ, RZ, 0x1 ;  /* 0x00000001ff0c7424 */ /* 0x000fe400078e00ff */
[----:B------:R-:W-:-:S07]  /*18cd0*/  IMAD.MOV.U32 R13, RZ, RZ, RZ ;  /* 0x000000ffff0d7224 */ /* 0x000fce00078e00ff */
[----:B------:R-:W-:-:S07]  /*18ce0*/  LEPC R20, `(.L_x_1361) ;  /* 0x000000001014794e */ /* 0x000fce0000000000 */
[----:B-12---:R-:W-:Y:S05]  /*18cf0*/  CALL.ABS.NOINC R2 ;  /* 0x0000000002007343 */ /* 0x006fea0003c00000 */
.L_x_1361:
[----:B------:R-:W-:-:S05]  /*18d00*/  VIADD R0, R27, 0x400 ;  /* 0x000004001b007836 */ /* 0x000fca0000000000 */
[----:B------:R-:W-:-:S13]  /*18d10*/  LOP3.LUT P0, RZ, R0, 0x3ff, RZ, 0xc0, !PT ;  /* 0x000003ff00ff7812 */ /* 0x000fda000780c0ff */
[----:B------:R-:W-:Y:S05]  /*18d20*/  @!P0 BRA `(.L_x_1362) ;  /* 0x0000000000808947 */ /* 0x000fea0003800000 */
[----:B------:R-:W-:Y:S01]  /*18d30*/  MOV R0, 0x0 ;  /* 0x0000000000007802 */ /* 0x000fe20000000f00 */
[----:B------:R-:W-:Y:S01]  /*18d40*/  ULDC.64 UR6, c[0x4][0xa8] ;  /* 0x01002a0000067ab9 */ /* 0x000fe20000000a00 */
[----:B------:R-:W-:Y:S01]  /*18d50*/  ULDC.64 UR8, c[0x4][0xb0] ;  /* 0x01002c0000087ab9 */ /* 0x000fe20000000a00 */
[----:B------:R-:W-:Y:S01]  /*18d60*/  ULDC.64 UR4, c[0x4][0x10] ;  /* 0x0100040000047ab9 */ /* 0x000fe20000000a00 */
[----:B------:R2:W3:Y:S01]  /*18d70*/  LDC.64 R2, c[0x4][R0] ;  /* 0x0100000000027b82 */ /* 0x0004e20000000a00 */
[----:B------:R-:W-:Y:S02]  /*18d80*/  IMAD.U32 R4, RZ, RZ, UR6 ;  /* 0x00000006ff047e24 */ /* 0x000fe4000f8e00ff */
[----:B------:R-:W-:Y:S02]  /*18d90*/  IMAD.U32 R5, RZ, RZ, UR7 ;  /* 0x00000007ff057e24 */ /* 0x000fe4000f8e00ff */
[----:B------:R-:W-:Y:S02]  /*18da0*/  IMAD.U32 R6, RZ, RZ, UR8 ;  /* 0x00000008ff067e24 */ /* 0x000fe4000f8e00ff */
[----:B------:R-:W-:-:S02]  /*18db0*/  IMAD.U32 R7, RZ, RZ, UR9 ;  /* 0x00000009ff077e24 */ /* 0x000fc4000f8e00ff */
[----:B------:R-:W-:Y:S02]  /*18dc0*/  IMAD.U32 R10, RZ, RZ, UR4 ;  /* 0x00000004ff0a7e24 */ /* 0x000fe4000f8e00ff */
[----:B------:R-:W-:Y:S02]  /*18dd0*/  IMAD.U32 R11, RZ, RZ, UR5 ;  /* 0x00000005ff0b7e24 */ /* 0x000fe4000f8e00ff */
[----:B0-----:R-:W-:Y:S02]  /*18de0*/  IMAD.MOV.U32 R8, RZ, RZ, 0x70 ;  /* 0x00000070ff087424 */ /* 0x001fe400078e00ff */
[----:B------:R-:W-:Y:S02]  /*18df0*/  IMAD.MOV.U32 R12, RZ, RZ, 0x1 ;  /* 0x00000001ff0c7424 */ /* 0x000fe400078e00ff */
[----:B--2---:R-:W-:-:S07]  /*18e00*/  IMAD.MOV.U32 R13, RZ, RZ, RZ ;  /* 0x000000ffff0d7224 */ /* 0x004fce00078e00ff */
[----:B------:R-:W-:-:S07]  /*18e10*/  LEPC R20, `(.L_x_1363) ;  /* 0x000000001014794e */ /* 0x000fce0000000000 */
[----:B-1-3--:R-:W-:Y:S05]  /*18e20*/  CALL.ABS.NOINC R2 ;  /* 0x0000000002007343 */ /* 0x00afea0003c00000 */
.L_x_1363:
        /* <DEDUP_REMOVED lines=16> */
.L_x_1362:
[----:B------:R-:W2:Y:S01]  /*18f30*/  LDL.LU R20, [R1+0x8] ;  /* 0x0000080001147983 */ /* 0x000ea20000300800 */
[----:B------:R-:W-:Y:S01]  /*18f40*/  ULDC.64 UR4, c[0x0][0x9f8] ;  /* 0x00027e0000047ab9 */ /* 0x000fe20000000a00 */
[----:B------:R-:W3:Y:S01]  /*18f50*/  LDC R0, c[0x0][0x428] ;  /* 0x00010a00ff007b82 */ /* 0x000ee20000000800 */
[----:B------:R-:W-:Y:S01]  /*18f60*/  ISETP.NE.U32.AND P0, PT, RZ, UR4, PT ;  /* 0x00000004ff007c0c */ /* 0x000fe2000bf05070 */
[----:B------:R-:W-:-:S03]  /*18f70*/  IMAD.MOV.U32 R6, RZ, RZ, R19 ;  /* 0x000000ffff067224 */ /* 0x000fc600078e0013 */
[----:B------:R-:W-:Y:S01]  /*18f80*/  ISETP.NE.AND.EX P0, PT, RZ, UR5, PT, P0 ;  /* 0x00000005ff007c0c */ /* 0x000fe2000bf05300 */
[----:B------:R-:W-:-:S12]  /*18f90*/  ULDC.64 UR4, c[0x0][0xa00] ;  /* 0x0002800000047ab9 */ /* 0x000fd80000000a00 */
[----:B------:R-:W4:Y:S02]  /*18fa0*/  @P0 LDC.64 R2, c[0x0][0x9f8] ;  /* 0x00027e00ff020b82 */ /* 0x000f240000000a00 */
[----:B----4-:R-:W-:-:S05]  /*18fb0*/  @P0 IMAD.WIDE R2, R19, 0x4, R2 ;  /* 0x0000000413020825 */ /* 0x010fca00078e0202 */
[----:B------:R4:W5:Y:S01]  /*18fc0*/  @P0 LDG.E R6, desc[UR38][R2.64] ;  /* 0x0000002602060981 */ /* 0x000962000c1e1900 */
[----:B---3--:R-:W-:Y:S01]  /*18fd0*/  ISETP.NE.AND P0, PT, R0, 0x1, PT ;  /* 0x000000010000780c */ /* 0x008fe20003f05270 */
[----:B------:R-:W-:Y:S01]  /*18fe0*/  IMAD.MOV.U32 R0, RZ, RZ, R18 ;  /* 0x000000ffff007224 */ /* 0x000fe200078e0012 */
[----:B------:R-:W-:-:S04]  /*18ff0*/  ISETP.NE.AND P6, PT, R28, RZ, PT ;  /* 0x000000ff1c00720c */ /* 0x000fc80003fc5270 */
[----:B------:R-:W-:-:S07]  /*19000*/  PLOP3.LUT P1, PT, P6, PT, PT, 0x8, 0x0 ;  /* 0x000000000000781c */ /* 0x000fce000372e170 */
[----:B------:R-:W3:Y:S02]  /*19010*/  @P0 LDC R5, c[0x0][0x42c] ;  /* 0x00010b00ff050b82 */ /* 0x000ee40000000800 */
[----:B------:R-:W-:-:S05]  /*19020*/  VOTEU.ALL UP1, P6 ;  /* 0x00000000003f7886 */ /* 0x000fca0003020000 */
[----:B------:R-:W-:Y:S01]  /*19030*/  @!UP1 UIADD3 UR8, UP0, UR40, 0x270, URZ ;  /* 0x0000027028089890 */ /* 0x000fe2000ff1e03f */
[----:B------:R-:W0:Y:S03]  /*19040*/  @P0 LDC R4, c[0x0][0x430] ;  /* 0x00010c00ff040b82 */ /* 0x000e260000000800 */
[----:B------:R-:W-:-:S03]  /*19050*/  @!UP1 UIADD3.X UR9, URZ, UR41, URZ, UP0, !UPT ;  /* 0x000000293f099290 */ /* 0x000fc600087fe43f */
[----:B------:R-:W-:Y:S01]  /*19060*/  VOTEU.ALL UP0, P6 ;  /* 0x00000000003f7886 */ /* 0x000fe20003000000 */
[----:B---3--:R-:W-:-:S05]  /*19070*/  @P0 IMAD.HI.U32 R5, R18, R5, RZ ;  /* 0x0000000512050227 */ /* 0x008fca00078e00ff */
[----:B0-----:R-:W-:Y:S02]  /*19080*/  @P0 SHF.R.U32.HI R0, RZ, R4, R5 ;  /* 0x00000004ff000219 */ /* 0x001fe40000011605 */
[----:B------:R-:W-:-:S04]  /*19090*/  ISETP.NE.U32.AND P0, PT, RZ, UR4, PT ;  /* 0x00000004ff007c0c */ /* 0x000fc8000bf05070 */
[----:B------:R-:W-:-:S04]  /*190a0*/  ISETP.NE.AND.EX P0, PT, RZ, UR5, PT, P0 ;  /* 0x00000005ff007c0c */ /* 0x000fc8000bf05300 */
[----:B------:R-:W-:Y:S01]  /*190b0*/  SEL R9, R19, RZ, !P0 ;  /* 0x000000ff13097207 */ /* 0x000fe20004000000 */
[----:B--2-4-:R-:W-:-:S08]  /*190c0*/  IMAD R17, R17, 0xc0, R20 ;  /* 0x000000c011117824 */ /* 0x014fd000078e0214 */
.L_x_1364:
        /* <DEDUP_REMOVED lines=10> */
[----:B------:R-:W2:Y:S01]  /*19170*/  LDL R4, [R1] ;  /* 0x0000000001047983 */ /* 0x000ea20000100800 */
[----:B------:R-:W0:Y:S01]  /*19180*/  LDC.64 R2, c[0x0][0x3f8] ;  /* 0x0000fe00ff027b82 */ /* 0x000e220000000a00 */
[----:B------:R-:W-:Y:S02]  /*19190*/  ULDC.64 UR4, c[0x0][0xa08] ;  /* 0x0002820000047ab9 */ /* 0x000fe40000000a00 */
[----:B0-----:R-:W-:Y:S01]  /*191a0*/  LOP3.LUT P0, RZ, R2, UR4, RZ, 0xfc, !PT ;  /* 0x0000000402ff7c12 */ /* 0x001fe2000f80fcff */
[----:B------:R-:W-:-:S03]  /*191b0*/  UMOV UR4, 0xffffffff ;  /* 0xffffffff00047882 */ /* 0x000fc60000000000 */
[----:B------:R-:W-:-:S04]  /*191c0*/  LOP3.LUT P0, RZ, R3, UR5, RZ, 0xfc, P0 ;  /* 0x0000000503ff7c12 */ /* 0x000fc8000800fcff */
[----:B-----5:R-:W-:Y:S01]  /*191d0*/  SEL R8, R6, RZ, !P0 ;  /* 0x000000ff06087207 */ /* 0x020fe20004000000 */
[----:B--2---:R-:W-:Y:S01]  /*191e0*/  VIADD R7, R4, 0xffffffff ;  /* 0xffffffff04077836 */ /* 0x004fe20000000000 */
[----:B------:R-:W-:Y:S07]  /*191f0*/  BRA.DIV UR4, `(.L_x_1365) ;  /* 0x0000003e04287947 */ /* 0x000fee000b800000 */
.L_x_1500:
[----:B------:R-:W-:Y:S01]  /*19200*/  UMOV UR4, 0xffffffff ;  /* 0xffffffff00047882 */ /* 0x000fe20000000000 */
[----:B------:R-:W-:Y:S02]  /*19210*/  SHF.R.S32.HI R12, RZ, 0x1f, R6 ;  /* 0x0000001fff0c7819 */ /* 0x000fe40000011406 */
[----:B------:R-:W-:Y:S05]  /*19220*/  BRA.DIV UR4, `(.L_x_1366) ;  /* 0x0000003e04507947 */ /* 0x000fea000b800000 */
[----:B------:R-:W-:-:S13]  /*19230*/  ELECT P6, URZ, PT ;  /* 0x00000000003f782f */ /* 0x000fda00038c0000 */
.L_x_1503:
[----:B------:R-:W-:Y:S05]  /*19240*/  @!P6 BRA `(.L_x_1367) ;  /* 0x0000000000c8e947 */ /* 0x000fea0003800000 */
[----:B------:R-:W-:-:S04]  /*19250*/  ISETP.NE.U32.AND P0, PT, R2, RZ, PT ;  /* 0x000000ff0200720c */ /* 0x000fc80003f05070 */
        /* <DEDUP_REMOVED lines=10> */
[----:B------:R-:W-:-:S05]  /*19300*/  @P0 SHF.R.U32.HI R4, RZ, R5, R8 ;  /* 0x00000005ff040219 */ /* 0x000fca0000011608 */
[----:B------:R-:W-:-:S04]  /*19310*/  IMAD.MOV R5, RZ, RZ, -R4 ;  /* 0x000000ffff057224 */ /* 0x000fc800078e0a04 */
[----:B------:R-:W-:Y:S01]  /*19320*/  IMAD R7, R10, R5, R7 ;  /* 0x000000050a077224 */ /* 0x000fe200078e0207 */
[----:B------:R-:W-:-:S03]  /*19330*/  SHF.R.S32.HI R5, RZ, 0x1f, R4 ;  /* 0x0000001fff057819 */ /* 0x000fc60000011404 */
[----:B------:R-:W-:-:S04]  /*19340*/  IMAD.WIDE.U32 R4, R6, UR4, R4 ;  /* 0x0000000406047c25 */ /* 0x000fc8000f8e0004 */
[----:B------:R-:W-:Y:S01]  /*19350*/  IMAD.IADD R5, R5, 0x1, R11 ;  /* 0x0000000105057824 */ /* 0x000fe200078e020b */
[----:B------:R-:W-:-:S04]  /*19360*/  LEA R10, P0, R4, R2, 0x2 ;  /* 0x00000002040a7211 */ /* 0x000fc800078010ff */
[----:B------:R-:W-:-:S05]  /*19370*/  LEA.HI.X R11, R4, R3, R5, 0x2, P0 ;  /* 0x00000003040b7211 */ /* 0x000fca00000f1405 */
[----:B------:R0:W5:Y:S04]  /*19380*/  LDG.E R8, desc[UR38][R10.64] ;  /* 0x000000260a087981 */ /* 0x000168000c1e1900 */
.L_x_1368:
[----:B------:R-:W-:Y:S01]  /*19390*/  IMAD R5, R22, 0x8, R27 ;  /* 0x0000000816057824 */ /* 0x000fe200078e021b */
[----:B------:R-:W-:-:S04]  /*193a0*/  SHF.L.U32 R4, R24, 0x1f, RZ ;  /* 0x0000001f18047819 */ /* 0x000fc800000006ff */
[----:B------:R-:W2:Y:S02]  /*193b0*/  SYNCS.PHASECHK.TRANS64.TRYWAIT P0, [R5+URZ+0x16840], R4 ;  /* 0x01684004050075a7 */ /* 0x000ea4000800017f */
[----:B--2---:R-:W-:Y:S05]  /*193c0*/  @!P0 BRA `(.L_x_1369) ;  /* 0x0000003c00088947 */ /* 0x004fea0003800000 */
.L_x_1504:
        /* <DEDUP_REMOVED lines=9> */
.L_x_1370:
[----:B0-2---:R-:W-:Y:S01]  /*19460*/  IMAD R4, R22, 0x4000, R27 ;  /* 0x0000400016047824 */ /* 0x005fe200078e021b */
        /* <DEDUP_REMOVED lines=15> */
[----:B0-----:R-:W-:Y:S01]  /*19560*/  NOP ;  /* 0x0000000000007918 */ /* 0x001fe20000000000 */
.L_x_1367:
[----:B------:R-:W2:Y:S01]  /*19570*/  LDL.LU R5, [R1+0x4] ;  /* 0x0000040001057983 */ /* 0x000ea20000300800 */
[----:B------:R-:W-:Y:S05]  /*19580*/  WARPSYNC.ALL ;  /* 0x0000000000007948 */ /* 0x000fea0003800000 */
[----:B------:R-:W-:Y:S02]  /*19590*/  ELECT P0, URZ, PT ;  /* 0x00000000003f782f */ /* 0x000fe40003800000 */
[----:B------:R-:W-:Y:S01]  /*195a0*/  R2UR UR9, R27 ;  /* 0x000000001b0972ca */ /* 0x000fe200000e0000 */
[----:B------:R-:W-:-:S10]  /*195b0*/  UIADD3 UR4, UP0, UR40, 0x270, URZ ;  /* 0x0000027028047890 */ /* 0x000fd4000ff1e03f */
        /* <DEDUP_REMOVED lines=9> */
[----:B------:R-:W-:Y:S01]  /*19650*/  BAR.SYNC.DEFER_BLOCKING 0x8, 0x1a0 ;  /* 0x0206800000007b1d */ /* 0x000fe20000010000 */
[----:B------:R-:W-:-:S02]  /*19660*/  UIADD3 UR8, UR9, 0x8400, URZ ;  /* 0x0000840009087890 */ /* 0x000fc4000fffe03f */
[----:B------:R-:W-:-:S03]  /*19670*/  UIADD3 UR9, UR9, 0x16800, URZ ;  /* 0x0001680009097890 */ /* 0x000fc6000fffe03f */
[----:B------:R0:W-:Y:S06]  /*19680*/  @P0 SYNCS.ARRIVE.TRANS64 RZ, [R27+URZ+0x16800], R4 ;  /* 0x016800041bff09a7 */ /* 0x0001ec000800003f */
[----:B------:R3:W-:Y:S01]  /*19690*/  UTMALDG.4D [UR8], [UR4], desc[UR6] ;  /* 0x00000608040075b4 */ /* 0x0007e20008019000 */
[----:B--2---:R-:W-:-:S05]  /*196a0*/  VIADD R5, R5, 0x1 ;  /* 0x0000000105057836 */ /* 0x004fca0000000000 */
[----:B0-----:R-:W-:Y:S01]  /*196b0*/  LEA.HI R4, R5, R5, RZ, 0x1 ;  /* 0x0000000505047211 */ /* 0x001fe200078f08ff */
[----:B------:R3:W-:Y:S03]  /*196c0*/  STL [R1+0x4], R5 ;  /* 0x0000040501007387 */ /* 0x0007e60000100800 */
[----:B------:R-:W-:-:S05]  /*196d0*/  LOP3.LUT R4, R4, 0xfffffffe, RZ, 0xc0, !PT ;  /* 0xfffffffe04047812 */ /* 0x000fca00078ec0ff */
[----:B------:R-:W-:-:S05]  /*196e0*/  IMAD.IADD R4, R5, 0x1, -R4 ;  /* 0x0000000105047824 */ /* 0x000fca00078e0a04 */
[----:B------:R-:W-:-:S04]  /*196f0*/  SHF.L.U32 R4, R4, 0x1f, RZ ;  /* 0x0000001f04047819 */ /* 0x000fc800000006ff */
[----:B------:R-:W0:Y:S02]  /*19700*/  SYNCS.PHASECHK.TRANS64.TRYWAIT P0, [R27+URZ+0x16820], R4 ;  /* 0x016820041b0075a7 */ /* 0x000e24000800017f */
[----:B0--3--:R-:W-:Y:S05]  /*19710*/  @!P0 BRA `(.L_x_1372) ;  /* 0x0000003800488947 */ /* 0x009fea0003800000 */
.L_x_1505:
[----:B------:R-:W-:Y:S05]  /*19720*/  BSYNC B0 ;  /* 0x0000000000007941 */ /* 0x000fea0003800000 */
.L_x_1371:
[----:B------:R-:W2:Y:S01]  /*19730*/  LDL R5, [R1] ;  /* 0x0000000001057983 */ /* 0x000ea20000100800 */
[----:B------:R-:W-:Y:S01]  /*19740*/  BSSY B0, `(.L_x_1373) ;  /* 0x000012c000007945 */ /* 0x000fe20003800000 */
[----:B--2---:R-:W-:-:S05]  /*19750*/  VIADD R9, R5, 0xfffffffe ;  /* 0xfffffffe05097836 */ /* 0x004fca0000000000 */
[----:B------:R-:W-:-:S13]  /*19760*/  ISETP.GE.AND P0, PT, R9, R29, PT ;  /* 0x0000001d0900720c */ /* 0x000fda0003f06270 */
[----:B------:R-:W-:Y:S05]  /*19770*/  @!P0 BRA `(.L_x_1374) ;  /* 0x0000001000a08947 */ /* 0x000fea0003800000 */
[----:B0-----:R-:W-:Y:S01]  /*19780*/  IMAD.MOV R4, RZ, RZ, -R5 ;  /* 0x000000ffff047224 */ /* 0x001fe200078e0a05 */
[----:B------:R-:W-:Y:S01]  /*19790*/  LOP3.LUT R13, RZ, R29, RZ, 0x33, !PT ;  /* 0x0000001dff0d7212 */ /* 0x000fe200078e33ff */
[----:B------:R-:W-:Y:S03]  /*197a0*/  BSSY B1, `(.L_x_1375) ;  /* 0x0000065000017945 */ /* 0x000fe60003800000 */
[----:B------:R-:W-:-:S05]  /*197b0*/  VIADDMNMX R13, R4, 0x1, R13, !PT ;  /* 0x00000001040d7846 */ /* 0x000fca000780010d */
[----:B------:R-:W-:-:S05]  /*197c0*/  IMAD.IADD R4, R5, 0x1, R13 ;  /* 0x0000000105047824 */ /* 0x000fca00078e020d */
[----:B------:R-:W-:-:S04]  /*197d0*/  LOP3.LUT R4, R4, 0x1, RZ, 0xc0, !PT ;  /* 0x0000000104047812 */ /* 0x000fc800078ec0ff */
[----:B------:R-:W-:-:S13]  /*197e0*/  ISETP.NE.U32.AND P0, PT, R4, 0x1, PT ;  /* 0x000000010400780c */ /* 0x000fda0003f05070 */
[----:B------:R-:W-:Y:S05]  /*197f0*/  @P0 BRA `(.L_x_1376) ;  /* 0x00000004007c0947 */ /* 0x000fea0003800000 */
[----:B------:R-:W-:Y:S01]  /*19800*/  VIADD R10, R22, 0x1 ;  /* 0x00000001160a7836 */ /* 0x000fe20000000000 */
        /* <DEDUP_REMOVED lines=28> */
.L_x_1379:
[----:B0-----:R-:W-:Y:S01]  /*199d0*/  IMAD R3, R10, 0x8, R27 ;  /* 0x000000080a037824 */ /* 0x001fe200078e021b */
[----:B------:R-:W-:-:S04]  /*199e0*/  SHF.L.U32 R2, R14, 0x1f, RZ ;  /* 0x0000001f0e027819 */ /* 0x000fc800000006ff */
[----:B------:R-:W0:Y:S02]  /*199f0*/  SYNCS.PHASECHK.TRANS64.TRYWAIT P0, [R3+URZ+0x16840], R2 ;  /* 0x01684002030075a7 */ /* 0x000e24000800017f */
[----:B0-----:R-:W-:Y:S05]  /*19a00*/  @!P0 BRA `(.L_x_1380) ;  /* 0x0000003400a08947 */ /* 0x001fea0003800000 */
.L_x_1506:
        /* <DEDUP_REMOVED lines=9> */
.L_x_1381:
        /* <DEDUP_REMOVED lines=19> */
[----:B------:R-:W2:Y:S02]  /*19bd0*/  SYNCS.PHASECHK.TRANS64.TRYWAIT P0, [R2+URZ+0x60], R5 ;  /* 0x00006005020075a7 */ /* 0x000ea4000800017f */
[----:B0-2---:R-:W-:Y:S05]  /*19be0*/  @!P0 BRA `(.L_x_1382) ;  /* 0x00000034003c8947 */ /* 0x005fea0003800000 */
.L_x_1507:
[----:B------:R-:W-:Y:S05]  /*19bf0*/  @P1 BRA `(.L_x_1383) ;  /* 0x0000000000181947 */ /* 0x000fea0003800000 */
[----:B------:R-:W-:Y:S01]  /*19c00*/  ISETP.NE.AND P0, PT, R28, RZ, PT ;  /* 0x000000ff1c00720c */ /* 0x000fe20003f05270 */
[----:B0-----:R-:W-:Y:S02]  /*19c10*/  IMAD R2, R22, 0x8, R27 ;  /* 0x0000000816027824 */ /* 0x001fe400078e021b */
[----:B------:R-:W-:-:S04]  /*19c20*/  IMAD.MOV.U32 R3, RZ, RZ, 0x4000 ;  /* 0x00004000ff037424 */ /* 0x000fc800078e00ff */
[----:B------:R2:W-:Y:S06]  /*19c30*/  SYNCS.ARRIVE.TRANS64 RZ, [R2+URZ+0x16850], R3 ;  /* 0x0168500302ff79a7 */ /* 0x0005ec000800003f */
[----:B------:R-:W-:Y:S05]  /*19c40*/  @!P0 BRA `(.L_x_1383) ;  /* 0x0000000000048947 */ /* 0x000fea0003800000 */
[----:B------:R-:W-:Y:S01]  /*19c50*/  BPT.TRAP 0x1 ;  /* 0x000000040000795c */ /* 0x000fe20000300000 */
.L_x_1383:
        /* <DEDUP_REMOVED lines=20> */
.L_x_1378:
[----:B------:R-:W-:Y:S05]  /*19da0*/  BSYNC B2 ;  /* 0x0000000000027941 */ /* 0x000fea0003800000 */
.L_x_1377:
[----:B------:R-:W2:Y:S01]  /*19db0*/  LDL R2, [R1] ;  /* 0x0000000001027983 */ /* 0x000ea20000100800 */
[----:B------:R-:W-:Y:S02]  /*19dc0*/  IMAD.MOV.U32 R22, RZ, RZ, R10 ;  /* 0x000000ffff167224 */ /* 0x000fe400078e000a */
[----:B------:R-:W-:Y:S02]  /*19dd0*/  IMAD.MOV.U32 R24, RZ, RZ, R14 ;  /* 0x000000ffff187224 */ /* 0x000fe400078e000e */
[----:B--2---:R-:W-:-:S07]  /*19de0*/  VIADD R9, R2, 0xfffffffd ;  /* 0xfffffffd02097836 */ /* 0x004fce0000000000 */
.L_x_1376:
[----:B------:R-:W-:Y:S05]  /*19df0*/  BSYNC B1 ;  /* 0x0000000000017941 */ /* 0x000fea0003800000 */
.L_x_1375:
[----:B------:R-:W2:Y:S01]  /*19e00*/  LDL.LU R2, [R1] ;  /* 0x0000000001027983 */ /* 0x000ea20000300800 */
[----:B------:R-:W-:Y:S01]  /*19e10*/  VIADD R13, R13, 0xfffffffe ;  /* 0xfffffffe0d0d7836 */ /* 0x000fe20000000000 */
[----:B--2---:R-:W-:-:S04]  /*19e20*/  LOP3.LUT R2, RZ, R2, RZ, 0x33, !PT ;  /* 0x00000002ff027212 */ /* 0x004fc800078e33ff */
[----:B------:R-:W-:-:S13]  /*19e30*/  ISETP.NE.AND P0, PT, R13, R2, PT ;  /* 0x000000020d00720c */ /* 0x000fda0003f05270 */
[----:B------:R-:W-:Y:S05]  /*19e40*/  @!P0 BRA `(.L_x_1374) ;  /* 0x0000000800ec8947 */ /* 0x000fea0003800000 */
[----:B------:R-:W-:-:S07]  /*19e50*/  IMAD.MOV.U32 R4, RZ, RZ, R8 ;  /* 0x000000ffff047224 */ /* 0x000fce00078e0008 */
.L_x_1398:
[----:B------:R-:W-:Y:S01]  /*19e60*/  VIADD R10, R22, 0x1 ;  /* 0x00000001160a7836 */ /* 0x000fe20000000000 */
[----:B------:R-:W-:Y:S05]  /*19e70*/  YIELD ;  /* 0x0000000000007946 */ /* 0x000fea0003800000 */
[----:B------:R-:W-:Y:S01]  /*19e80*/  ISETP.NE.AND P0, PT, R10, 0x2, PT ;  /* 0x000000020a00780c */ /* 0x000fe20003f05270 */
[----:B------:R-:W-:Y:S03]  /*19e90*/  BSSY B1, `(.L_x_1384) ;  /* 0x0000057000017945 */ /* 0x000fe60003800000 */
[----:B0-----:R-:W-:-:S02]  /*19ea0*/  SEL R11, RZ, 0x1, P0 ;  /* 0x00000001ff0b7807 */ /* 0x001fc40000000000 */
[----:B------:R-:W-:Y:S02]  /*19eb0*/  SEL R10, R10, RZ, P0 ;  /* 0x000000ff0a0a7207 */ /* 0x000fe40000000000 */
[----:B------:R-:W-:Y:S01]  /*19ec0*/  LOP3.LUT R11, R24, R11, RZ, 0x3c, !PT ;  /* 0x0000000b180b7212 */ /* 0x000fe200078e3cff */
[----:B--2---:R-:W-:Y:S06]  /*19ed0*/  @!P6 BRA `(.L_x_1385) ;  /* 0x000000040048e947 */ /* 0x004fec0003800000 */
        /* <DEDUP_REMOVED lines=23> */
.L_x_1386:
[----:B------:R-:W-:Y:S01]  /*1a050*/  IMAD R3, R10, 0x8, R27 ;  /* 0x000000080a037824 */ /* 0x000fe200078e021b */
[----:B------:R-:W-:-:S04]  /*1a060*/  SHF.L.U32 R2, R11, 0x1f, RZ ;  /* 0x0000001f0b027819 */ /* 0x000fc800000006ff */
[----:B------:R-:W2:Y:S02]  /*1a070*/  SYNCS.PHASECHK.TRANS64.TRYWAIT P0, [R3+URZ+0x16840], R2 ;  /* 0x01684002030075a7 */ /* 0x000ea4000800017f */
[----:B--2---:R-:W-:Y:S05]  /*1a080*/  @!P0 BRA `(.L_x_1387) ;  /* 0x0000003000288947 */ /* 0x004fea0003800000 */
.L_x_1508:
        /* <DEDUP_REMOVED lines=9> */
.L_x_1388:
        /* <DEDUP_REMOVED lines=21> */
.L_x_1509:
[----:B------:R-:W-:Y:S05]  /*1a270*/  @P0 BRA `(.L_x_1390) ;  /* 0x0000000000140947 */ /* 0x000fea0003800000 */
[----:B------:R-:W-:Y:S01]  /*1a280*/  ISETP.NE.AND P1, PT, R28, RZ, PT ;  /* 0x000000ff1c00720c */ /* 0x000fe20003f25270 */
[----:B------:R-:W-:-:S04]  /*1a290*/  IMAD.MOV.U32 R2, RZ, RZ, 0x4000 ;  /* 0x00004000ff027424 */ /* 0x000fc800078e00ff */
[----:B------:R2:W-:Y:S08]  /*1a2a0*/  SYNCS.ARRIVE.TRANS64 RZ, [R3+URZ+0x50], R2 ;  /* 0x0000500203ff79a7 */ /* 0x0005f0000800003f */
[----:B------:R-:W-:Y:S05]  /*1a2b0*/  @!P1 BRA `(.L_x_1390) ;  /* 0x0000000000049947 */ /* 0x000fea0003800000 */
[----:B------:R-:W-:Y:S01]  /*1a2c0*/  BPT.TRAP 0x1 ;  /* 0x000000040000795c */ /* 0x000fe20000300000 */
.L_x_1390:
        /* <DEDUP_REMOVED lines=18> */
[----:B---3--:R-:W-:Y:S01]  /*1a3f0*/  NOP ;  /* 0x0000000000007918 */ /* 0x008fe20000000000 */
.L_x_1385:
[----:B------:R-:W-:Y:S05]  /*1a400*/  BSYNC B1 ;  /* 0x0000000000017941 */ /* 0x000fea0003800000 */
.L_x_1384:
[----:B------:R-:W-:Y:S01]  /*1a410*/  VIADD R22, R10, 0x1 ;  /* 0x000000010a167836 */ /* 0x000fe20000000000 */
[----:B------:R-:W-:Y:S01]  /*1a420*/  BSSY B1, `(.L_x_1391) ;  /* 0x000005a000017945 */ /* 0x000fe20003800000 */
[----:B------:R-:W-:-:S03]  /*1a430*/  VIADD R13, R9, 0xffffffff ;  /* 0xffffffff090d7836 */ /* 0x000fc60000000000 */
[----:B------:R-:W-:-:S04]  /*1a440*/  ISETP.NE.AND P0, PT, R22, 0x2, PT ;  /* 0x000000021600780c */ /* 0x000fc80003f05270 */
[----:B0-----:R-:W-:Y:S02]  /*1a450*/  SEL R24, RZ, 0x1, P0 ;  /* 0x00000001ff187807 */ /* 0x001fe40000000000 */
        /* <DEDUP_REMOVED lines=26> */
.L_x_1393:
[----:B--2---:R-:W-:Y:S01]  /*1a600*/  IMAD R2, R22, 0x8, R27 ;  /* 0x0000000816027824 */ /* 0x004fe200078e021b */
[----:B------:R-:W-:-:S04]  /*1a610*/  SHF.L.U32 R3, R24, 0x1f, RZ ;  /* 0x0000001f18037819 */ /* 0x000fc800000006ff */
[----:B------:R-:W2:Y:S02]  /*1a620*/  SYNCS.PHASECHK.TRANS64.TRYWAIT P0, [R2+URZ+0x16840], R3 ;  /* 0x01684003020075a7 */ /* 0x000ea4000800017f */
[----:B--2---:R-:W-:Y:S05]  /*1a630*/  @!P0 BRA `(.L_x_1394) ;  /* 0x0000002800e48947 */ /* 0x004fea0003800000 */
.L_x_1510:
        /* <DEDUP_REMOVED lines=9> */
.L_x_1395:
[----:B0-2---:R-:W-:Y:S01]  /*1a6d0*/  VIADD R3, R27, 0x16800 ;  /* 0x000168001b037836 */ /* 0x005fe20000000000 */
[----:B------:R-:W-:Y:S01]  /*1a6e0*/  R2UR UR11, R14 ;  /* 0x000000000e0b72ca */ /* 0x000fe200000e0000 */
[----:B------:R-:W-:Y:S01]  /*1a6f0*/  UIADD3 UR6, UP0, UR40, 0x370, URZ ;  /* 0x0000037028067890 */ /* 0x000fe2000ff1e03f */
[----:B------:R-:W-:Y:S01]  /*1a700*/  R2UR UR4, R23 ;  /* 0x00000000170472ca */ /* 0x000fe200000e0000 */
[----:B------:R-:W-:Y:S01]  /*1a710*/  IMAD R2, R22, 0x8, R3 ;  /* 0x0000000816027824 */ /* 0x000fe200078e0203 */
[----:B------:R-:W-:Y:S01]  /*1a720*/  R2UR UR12, R0 ;  /* 0x00000000000c72ca */ /* 0x000fe200000e0000 */
[----:B------:R-:W-:Y:S01]  /*1a730*/  UIADD3.X UR7, URZ, UR41, URZ, UP0, !UPT ;  /* 0x000000293f077290 */ /* 0x000fe200087fe43f */
[----:B-----5:R-:W-:Y:S01]  /*1a740*/  R2UR UR13, R4 ;  /* 0x00000000040d72ca */ /* 0x020fe200000e0000 */
[----:B------:R-:W-:Y:S01]  /*1a750*/  UMOV UR5, 0x14f00000 ;  /* 0x14f0000000057882 */ /* 0x000fe20000000000 */
[----:B------:R-:W-:Y:S01]  /*1a760*/  R2UR UR9, R2 ;  /* 0x00000000020972ca */ /* 0x000fe200000e0000 */
[----:B------:R-:W-:Y:S01]  /*1a770*/  IMAD R2, R22, 0x4000, R27 ;  /* 0x0000400016027824 */ /* 0x000fe200078e021b */
[----:B------:R-:W-:Y:S01]  /*1a780*/  SHF.L.U32 R11, R11, 0x1f, RZ ;  /* 0x0000001f0b0b7819 */ /* 0x000fe200000006ff */
[----:B------:R-:W-:-:S03]  /*1a790*/  UMOV UR10, URZ ;  /* 0x0000003f000a7c82 */ /* 0x000fc60008000000 */
[----:B------:R-:W-:Y:S01]  /*1a7a0*/  R2UR UR8, R2 ;  /* 0x00000000020872ca */ /* 0x000fe200000e0000 */
[----:B------:R-:W-:Y:S01]  /*1a7b0*/  ULEA UR11, UR11, UR4, 0x7 ;  /* 0x000000040b0b7291 */ /* 0x000fe2000f8e383f */
[----:B------:R-:W-:Y:S02]  /*1a7c0*/  IMAD R2, R10, 0x8, R3 ;  /* 0x000000080a027824 */ /* 0x000fe400078e0203 */
[----:B------:R-:W-:-:S03]  /*1a7d0*/  UMOV UR4, 0x0 ;  /* 0x0000000000047882 */ /* 0x000fc60000000000 */
[----:B------:R-:W-:-:S06]  /*1a7e0*/  UIADD3 UR9, UR9, 0x30, URZ ;  /* 0x0000003009097890 */ /* 0x000fcc000fffe03f */
[----:B------:R-:W-:-:S09]  /*1a7f0*/  UIADD3 UR8, UR8, 0xe400, URZ ;  /* 0x0000e40008087890 */ /* 0x000fd2000fffe03f */
[----:B------:R0:W-:Y:S01]  /*1a800*/  UTMALDG.4D [UR8], [UR6], desc[UR4] ;  /* 0x00000408060075b4 */ /* 0x0001e20008019000 */
[----:B------:R-:W2:Y:S02]  /*1a810*/  SYNCS.PHASECHK.TRANS64.TRYWAIT P1, [R2+URZ+0x60], R11 ;  /* 0x0000600b020075a7 */ /* 0x000ea4000802017f */
[----:B0-2---:R-:W-:Y:S05]  /*1a820*/  @!P1 BRA `(.L_x_1396) ;  /* 0x00000028007c9947 */ /* 0x005fea0003800000 */
.L_x_1511:
[----:B------:R-:W-:Y:S05]  /*1a830*/  @P0 BRA `(.L_x_1397) ;  /* 0x0000000000140947 */ /* 0x000fea0003800000 */
[----:B------:R-:W-:Y:S01]  /*1a840*/  ISETP.NE.AND P1, PT, R28, RZ, PT ;  /* 0x000000ff1c00720c */ /* 0x000fe20003f25270 */
[----:B------:R-:W-:-:S04]  /*1a850*/  IMAD.MOV.U32 R3, RZ, RZ, 0x4000 ;  /* 0x00004000ff037424 */ /* 0x000fc800078e00ff */
[----:B------:R2:W-:Y:S08]  /*1a860*/  SYNCS.ARRIVE.TRANS64 RZ, [R2+URZ+0x50], R3 ;  /* 0x0000500302ff79a7 */ /* 0x0005f0000800003f */
[----:B------:R-:W-:Y:S05]  /*1a870*/  @!P1 BRA `(.L_x_1397) ;  /* 0x0000000000049947 */ /* 0x000fea0003800000 */
[----:B------:R-:W-:Y:S01]  /*1a880*/  BPT.TRAP 0x1 ;  /* 0x000000040000795c */ /* 0x000fe20000300000 */
.L_x_1397:
        /* <DEDUP_REMOVED lines=19> */
.L_x_1392:
[----:B------:R-:W-:Y:S05]  /*1a9c0*/  BSYNC B1 ;  /* 0x0000000000017941 */ /* 0x000fea0003800000 */
.L_x_1391:
[----:B------:R-:W-:Y:S01]  /*1a9d0*/  ISETP.GT.AND P0, PT, R13, R29, PT ;  /* 0x0000001d0d00720c */ /* 0x000fe20003f04270 */
[----:B------:R-:W-:-:S12]  /*1a9e0*/  VIADD R9, R9, 0xfffffffe ;  /* 0xfffffffe09097836 */ /* 0x000fd80000000000 */
[----:B------:R-:W-:Y:S05]  /*1a9f0*/  @P0 BRA `(.L_x_1398) ;  /* 0xfffffff400180947 */ /* 0x000fea000383ffff */
.L_x_1374:
[----:B------:R-:W-:Y:S05]  /*1aa00*/  BSYNC B0 ;  /* 0x0000000000007941 */ /* 0x000fea0003800000 */
.L_x_1373:
[----:B------:R-:W-:Y:S01]  /*1aa10*/  ISETP.NE.AND P0, PT, R28, RZ, PT ;  /* 0x000000ff1c00720c */ /* 0x000fe20003f05270 */
[----:B------:R-:W-:-:S12]  /*1aa20*/  BSSY B0, `(.L_x_1399) ;  /* 0x000000e000007945 */ /* 0x000fd80003800000 */
[----:B------:R-:W-:Y:S05]  /*1aa30*/  @P0 BRA `(.L_x_1400) ;  /* 0x0000000000300947 */ /* 0x000fea0003800000 */
[----:B------:R-:W3:Y:S01]  /*1aa40*/  S2R R9, SR_LANEID ;  /* 0x0000000000097919 */ /* 0x000ee20000000000 */
[----:B------:R-:W-:Y:S01]  /*1aa50*/  VOTEU.ANY UR4, UPT, PT ;  /* 0x0000000000047886 */ /* 0x000fe200038e0100 */
[----:B0-2---:R-:W0:Y:S01]  /*1aa60*/  LDC.64 R2, c[0x0][0xc38] ;  /* 0x00030e00ff027b82 */ /* 0x005e220000000a00 */
[----:B------:R-:W3:Y:S08]  /*1aa70*/  FLO.U32 R4, UR4 ;  /* 0x0000000400047d00 */ /* 0x000ef000080e0000 */
[----:B------:R-:W0:Y:S01]  /*1aa80*/  POPC R5, UR4 ;  /* 0x0000000400057d09 */ /* 0x000e220008000000 */
[----:B---3--:R-:W-:-:S13]  /*1aa90*/  ISETP.EQ.U32.AND P0, PT, R4, R9, PT ;  /* 0x000000090400720c */ /* 0x008fda0003f02070 */
[----:B0-----:R-:W2:Y:S01]  /*1aaa0*/  @P0 ATOMG.E.ADD.STRONG.GPU PT, R3, desc[UR38][R2.64], R5 ;  /* 0x00000005020309a8 */ /* 0x001ea200081ee1e6 */
[----:B------:R-:W0:Y:S02]  /*1aab0*/  S2R R6, SR_LTMASK ;  /* 0x0000000000067919 */ /* 0x000e240000003900 */
[----:B0-----:R-:W-:-:S04]  /*1aac0*/  LOP3.LUT R6, R6, UR4, RZ, 0xc0, !PT ;  /* 0x0000000406067c12 */ /* 0x001fc8000f8ec0ff */
[----:B------:R-:W0:Y:S01]  /*1aad0*/  POPC R9, R6 ;  /* 0x0000000600097309 */ /* 0x000e220000000000 */
[----:B--2---:R-:W0:Y:S02]  /*1aae0*/  SHFL.IDX PT, R4, R3, R4, 0x1f ;  /* 0x00001f0403047589 */ /* 0x004e2400000e0000 */
[----:B0-----:R-:W-:-:S07]  /*1aaf0*/  IADD3 R16, R4, UR37, R9 ;  /* 0x0000002504107c10 */ /* 0x001fce000fffe009 */
.L_x_1400:
[----:B------:R-:W-:Y:S05]  /*1ab00*/  BSYNC B0 ;  /* 0x0000000000007941 */ /* 0x000fea0003800000 */
.L_x_1399:
[----:B------:R-:W-:Y:S04]  /*1ab10*/  BSSY B0, `(.L_x_1401) ;  /* 0x0000020000007945 */ /* 0x000fe80003800000 */
[----:B------:R-:W-:Y:S05]  /*1ab20*/  @!P6 BRA `(.L_x_1402) ;  /* 0x000000000078e947 */ /* 0x000fea0003800000 */
[----:B--2---:R-:W-:Y:S01]  /*1ab30*/  IMAD R3, R22, 0x8, R27 ;  /* 0x0000000816037824 */ /* 0x004fe200078e021b */
[----:B0-----:R-:W-:-:S04]  /*1ab40*/  SHF.L.U32 R2, R24, 0x1f, RZ ;  /* 0x0000001f18027819 */ /* 0x001fc800000006ff */
[----:B------:R-:W0:Y:S02]  /*1ab50*/  SYNCS.PHASECHK.TRANS64.TRYWAIT P0, [R3+URZ+0x16860], R2 ;  /* 0x01686002030075a7 */ /* 0x000e24000800017f */
[----:B0-----:R-:W-:Y:S05]  /*1ab60*/  @!P0 BRA `(.L_x_1403) ;  /* 0x0000002400c08947 */ /* 0x001fea0003800000 */
.L_x_1512:
        /* <DEDUP_REMOVED lines=9> */
.L_x_1404:
        /* <DEDUP_REMOVED lines=16> */
[----:B---3--:R-:W-:Y:S01]  /*1ad00*/  NOP ;  /* 0x0000000000007918 */ /* 0x008fe20000000000 */
.L_x_1402:
[----:B------:R-:W-:Y:S05]  /*1ad10*/  BSYNC B0 ;  /* 0x0000000000007941 */ /* 0x000fea0003800000 */
.L_x_1401:
[----:B------:R-:W-:-:S05]  /*1ad20*/  VIADD R22, R22, 0x1 ;  /* 0x0000000116167836 */ /* 0x000fca0000000000 */
[----:B------:R-:W-:-:S04]  /*1ad30*/  ISETP.NE.AND P0, PT, R22, 0x2, PT ;  /* 0x000000021600780c */ /* 0x000fc80003f05270 */
[----:B0-2---:R-:W-:Y:S02]  /*1ad40*/  SEL R3, RZ, 0x1, P0 ;  /* 0x00000001ff037807 */ /* 0x005fe40000000000 */
[----:B------:R-:W-:Y:S02]  /*1ad50*/  SEL R22, R22, RZ, P0 ;  /* 0x000000ff16167207 */ /* 0x000fe40000000000 */
[----:B------:R-:W-:-:S07]  /*1ad60*/  LOP3.LUT R24, R24, R3, RZ, 0x3c, !PT ;  /* 0x0000000318187212 */ /* 0x000fce00078e3cff */
.L_x_1360:
[----:B------:R-:W-:Y:S05]  /*1ad70*/  BSYNC B6 ;  /* 0x0000000000067941 */ /* 0x000fea0003800000 */
.L_x_1358:
[----:B------:R-:W-:-:S03]  /*1ad80*/  UMOV UR4, 0xffffffff ;  /* 0xffffffff00047882 */ /* 0x000fc60000000000 */
[----:B------:R-:W-:Y:S05]  /*1ad90*/  BRA.DIV UR4, `(.L_x_1405) ;  /* 0x0000002604487947 */ /* 0x000fea000b800000 */
[----:B------:R2:W3:Y:S04]  /*1ada0*/  SHFL.IDX PT, R4, R16, RZ, 0x1f ;  /* 0x00001fff10047589 */ /* 0x0004e800000e0000 */
[----:B------:R2:W4:Y:S02]  /*1adb0*/  SHFL.IDX PT, R5, R16, 0x1, 0x1f ;  /* 0x00201f0010057f89 */ /* 0x00052400000e0000 */
.L_x_1516:
        /* <DEDUP_REMOVED lines=11> */
.L_x_1407:
[----:B------:R-:W-:Y:S05]  /*1ae70*/  BSYNC B0 ;  /* 0x0000000000007941 */ /* 0x000fea0003800000 */
.L_x_1406:
[----:B------:R-:W-:-:S03]  /*1ae80*/  UMOV UR4, 0xffffffff ;  /* 0xffffffff00047882 */ /* 0x000fc60000000000 */
[----:B------:R-:W-:Y:S05]  /*1ae90*/  BRA.DIV UR4, `(.L_x_1408) ;  /* 0x0000002604547947 */ /* 0x000fea000b800000 */
[----:B-----5:R-:W0:Y:S01]  /*1aea0*/  SHFL.UP PT, R14, R2, 0x1, RZ ;  /* 0x04200000020e7989 */ /* 0x020e2200000e00ff */
        /* <DEDUP_REMOVED lines=20> */
.L_x_1524:
[----:B------:R-:W-:Y:S02]  /*1aff0*/  ULDC UR4, c[0x0][0xc10] ;  /* 0x0003040000047ab9 */ /* 0x000fe40000000800 */
[----:B------:R-:W-:-:S04]  /*1b000*/  IMAD.U32 R7, RZ, RZ, UR4 ;  /* 0x00000004ff077e24 */ /* 0x000fc8000f8e00ff */
[----:B0-----:R-:W-:-:S04]  /*1b010*/  IMAD R14, R14, R7, RZ ;  /* 0x000000070e0e7224 */ /* 0x001fc800078e02ff */
[----:B----4-:R-:W-:-:S05]  /*1b020*/  IMAD.IADD R5, R5, 0x1, R14 ;  /* 0x0000000105057824 */ /* 0x010fca00078e020e */
[----:B---3--:R-:W-:-:S13]  /*1b030*/  ISETP.GT.AND P0, PT, R5, R4, PT ;  /* 0x000000040500720c */ /* 0x008fda0003f04270 */
[----:B------:R-:W-:Y:S05]  /*1b040*/  @P0 BRA `(.L_x_1409) ;  /* 0x0000000000ac0947 */ /* 0x000fea0003800000 */
[----:B------:R-:W0:Y:S02]  /*1b050*/  LDC R0, c[0x0][0xc14] ;  /* 0x00030500ff007b82 */ /* 0x000e240000000800 */
.L_x_1414:
        /* <DEDUP_REMOVED lines=12> */
.L_x_1412:
[----:B------:R-:W-:Y:S05]  /*1b120*/  BSYNC B0 ;  /* 0x0000000000007941 */ /* 0x000fea0003800000 */
.L_x_1411:
[----:B------:R-:W-:-:S03]  /*1b130*/  UMOV UR4, 0xffffffff ;  /* 0xffffffff00047882 */ /* 0x000fc60000000000 */
[----:B------:R-:W-:Y:S05]  /*1b140*/  BRA.DIV UR4, `(.L_x_1413) ;  /* 0x0000002604787947 */ /* 0x000fea000b800000 */
[----:B-----5:R-:W3:Y:S01]  /*1b150*/  SHFL.UP PT, R14, R2, 0x1, RZ ;  /* 0x04200000020e7989 */ /* 0x020ee200000e00ff */
[C---:B------:R-:W-:Y:S02]  /*1b160*/  ISETP.NE.AND P0, PT, R28.reuse, RZ, PT ;  /* 0x000000ff1c00720c */ /* 0x040fe40003f05270 */
[----:B------:R-:W-:Y:S02]  /*1b170*/  ISETP.GE.U32.AND P1, PT, R28, 0x2, PT ;  /* 0x000000021c00780c */ /* 0x000fe40003f26070 */
[----:B---3--:R-:W-:Y:S02]  /*1b180*/  SEL R13, R14, RZ, P0 ;  /* 0x000000ff0e0d7207 */ /* 0x008fe40000000000 */
[----:B------:R-:W-:-:S03]  /*1b190*/  ISETP.GE.U32.AND P0, PT, R28, 0x4, PT ;  /* 0x000000041c00780c */ /* 0x000fc60003f06070 */
[----:B------:R-:W-:-:S05]  /*1b1a0*/  IMAD.IADD R13, R2, 0x1, R13 ;  /* 0x00000001020d7824 */ /* 0x000fca00078e020d */
[----:B------:R-:W3:Y:S02]  /*1b1b0*/  SHFL.UP PT, R14, R13, 0x2, RZ ;  /* 0x044000000d0e7989 */ /* 0x000ee400000e00ff */
[----:B---3--:R-:W-:Y:S02]  /*1b1c0*/  SEL R14, R14, RZ, P1 ;  /* 0x000000ff0e0e7207 */ /* 0x008fe40000800000 */
        /* <DEDUP_REMOVED lines=13> */
.L_x_1532:
[----:B------:R-:W-:Y:S02]  /*1b2a0*/  ULDC UR4, c[0x0][0xc10] ;  /* 0x0003040000047ab9 */ /* 0x000fe40000000800 */
[----:B------:R-:W-:-:S04]  /*1b2b0*/  IMAD.U32 R7, RZ, RZ, UR4 ;  /* 0x00000004ff077e24 */ /* 0x000fc8000f8e00ff */
[----:B---3--:R-:W-:-:S04]  /*1b2c0*/  IMAD R14, R14, R7, RZ ;  /* 0x000000070e0e7224 */ /* 0x008fc800078e02ff */
[----:B------:R-:W-:-:S05]  /*1b2d0*/  IMAD.IADD R5, R14, 0x1, R5 ;  /* 0x000000010e057824 */ /* 0x000fca00078e0205 */
[----:B------:R-:W-:-:S13]  /*1b2e0*/  ISETP.GT.AND P0, PT, R5, R4, PT ;  /* 0x000000040500720c */ /* 0x000fda0003f04270 */
[----:B------:R-:W-:Y:S05]  /*1b2f0*/  @!P0 BRA `(.L_x_1414) ;  /* 0xfffffffc00588947 */ /* 0x000fea000383ffff */
.L_x_1409:
[----:B--2---:R-:W-:Y:S01]  /*1b300*/  IMAD.IADD R16, R5, 0x1, -R14 ;  /* 0x0000000105107824 */ /* 0x004fe200078e0a0e */
[----:B------:R-:W-:-:S03]  /*1b310*/  UMOV UR4, 0xffffffff ;  /* 0xffffffff00047882 */ /* 0x000fc60000000000 */
[----:B------:R-:W-:-:S05]  /*1b320*/  IMAD R3, R8, R7, R16 ;  /* 0x0000000708037224 */ /* 0x000fca00078e0210 */
[----:B------:R-:W-:Y:S01]  /*1b330*/  ISETP.GT.AND P6, PT, R3, R4, PT ;  /* 0x000000040300720c */ /* 0x000fe20003fc4270 */
[----:B------:R-:W-:-:S12]  /*1b340*/  BRA.DIV UR4, `(.L_x_1415) ;  /* 0x0000002604c87947 */ /* 0x000fd8000b800000 */
[----:B------:R-:W-:-:S04]  /*1b350*/  VOTE.ANY R3, PT, !P6 ;  /* 0x0000000000037806 */ /* 0x000fc800070e0100 */
[----:B------:R-:W2:Y:S02]  /*1b360*/  POPC R5, R3 ;  /* 0x0000000300057309 */ /* 0x000ea40000000000 */
[----:B--2---:R2:W3:Y:S02]  /*1b370*/  SHFL.IDX PT, R17, R2, R5, 0x1f ;  /* 0x00001f0502117589 */ /* 0x0044e400000e0000 */
.L_x_1536:
[----:B------:R-:W-:Y:S01]  /*1b380*/  ISETP.NE.AND P0, PT, R3, RZ, PT ;  /* 0x000000ff0300720c */ /* 0x000fe20003f05270 */
[----:B------:R-:W-:-:S12]  /*1b390*/  IMAD.MOV.U32 R14, RZ, RZ, RZ ;  /* 0x000000ffff0e7224 */ /* 0x000fd800078e00ff */
[----:B------:R-:W-:Y:S05]  /*1b3a0*/  @!P0 BRA `(.L_x_1416) ;  /* 0x0000000000108947 */ /* 0x000fea0003800000 */
[----:B------:R-:W-:Y:S01]  /*1b3b0*/  UMOV UR4, 0xffffffff ;  /* 0xffffffff00047882 */ /* 0x000fe20000000000 */
[----:B------:R-:W-:Y:S02]  /*1b3c0*/  VIADD R12, R5, 0xffffffff ;  /* 0xffffffff050c7836 */ /* 0x000fe40000000000 */
[----:B------:R-:W-:Y:S05]  /*1b3d0*/  BRA.DIV UR4, `(.L_x_1417) ;  /* 0x0000002604ec7947 */ /* 0x000fea000b800000 */
[----:B------:R4:W0:Y:S02]  /*1b3e0*/  SHFL.IDX PT, R14, R8, R12, 0x1f ;  /* 0x00001f0c080e7589 */ /* 0x00082400000e0000 */
.L_x_1416:
[----:B--2---:R-:W2:Y:S01]  /*1b3f0*/  LDC.64 R2, c[0x0][0xc68] ;  /* 0x00031a00ff027b82 */ /* 0x004ea20000000a00 */
[----:B------:R-:W-:-:S04]  /*1b400*/  IMAD.IADD R19, R5, 0x1, R19 ;  /* 0x0000000105137824 */ /* 0x000fc800078e0213 */
[----:B--2---:R-:W-:-:S05]  /*1b410*/  IMAD.WIDE R2, R19, 0x4, R2 ;  /* 0x0000000413027825 */ /* 0x004fca00078e0202 */
[----:B------:R2:W3:Y:S01]  /*1b420*/  LDG.E R6, desc[UR38][R2.64] ;  /* 0x0000002602067981 */ /* 0x0004e2000c1e1900 */
[----:B0-----:R-:W-:Y:S02]  /*1b430*/  IMAD R16, R14, R7, R16 ;  /* 0x000000070e107224 */ /* 0x001fe400078e0210 */
[----:B--2---:R-:W-:Y:S02]  /*1b440*/  IMAD.MOV.U32 R2, RZ, RZ, RZ ;  /* 0x000000ffff027224 */ /* 0x004fe400078e00ff */
[----:B---3--:R-:W-:-:S05]  /*1b450*/  IMAD R5, R17, R6, RZ ;  /* 0x0000000611057224 */ /* 0x008fca00078e02ff */
[----:B----4-:R-:W-:-:S04]  /*1b460*/  IABS R8, R5 ;  /* 0x0000000500087213 */ /* 0x010fc80000000000 */
[----:B------:R-:W0:Y:S08]  /*1b470*/  I2F.RP R9, R8 ;  /* 0x0000000800097306 */ /* 0x000e300000209400 */
[----:B0-----:R-:W0:Y:S02]  /*1b480*/  MUFU.RCP R9, R9 ;  /* 0x0000000900097308 */ /* 0x001e240000001000 */
[----:B0-----:R-:W-:Y:S01]  /*1b490*/  VIADD R10, R9, 0xffffffe ;  /* 0x0ffffffe090a7836 */ /* 0x001fe20000000000 */
[----:B------:R-:W-:-:S05]  /*1b4a0*/  IABS R9, R5 ;  /* 0x0000000500097213 */ /* 0x000fca0000000000 */
[----:B------:R-:W0:Y:S01]  /*1b4b0*/  F2I.FTZ.U32.TRUNC.NTZ R3, R10 ;  /* 0x0000000a00037305 */ /* 0x000e22000021f000 */
[----:B------:R-:W-:Y:S02]  /*1b4c0*/  IMAD.MOV R9, RZ, RZ, -R9 ;  /* 0x000000ffff097224 */ /* 0x000fe400078e0a09 */
[----:B0-----:R-:W-:-:S04]  /*1b4d0*/  IMAD.MOV R11, RZ, RZ, -R3 ;  /* 0x000000ffff0b7224 */ /* 0x001fc800078e0a03 */
[----:B------:R-:W-:-:S04]  /*1b4e0*/  IMAD R11, R11, R8, RZ ;  /* 0x000000080b0b7224 */ /* 0x000fc800078e02ff */
[----:B------:R-:W-:-:S04]  /*1b4f0*/  IMAD.HI.U32 R3, R3, R11, R2 ;  /* 0x0000000b03037227 */ /* 0x000fc800078e0002 */
[----:B------:R-:W-:-:S05]  /*1b500*/  IMAD.IADD R2, R4, 0x1, -R16 ;  /* 0x0000000104027824 */ /* 0x000fca00078e0a10 */
        /* <DEDUP_REMOVED lines=9> */
[----:B------:R-:W-:-:S03]  /*1b5a0*/  ISETP.GE.AND P0, PT, R4, RZ, PT ;  /* 0x000000ff0400720c */ /* 0x000fc60003f06270 */
[----:B------:R-:W-:-:S10]  /*1b5b0*/  IMAD.MOV.U32 R9, RZ, RZ, R3 ;  /* 0x000000ffff097224 */ /* 0x000fd400078e0003 */
[----:B------:R-:W-:Y:S01]  /*1b5c0*/  @!P0 IMAD.MOV R9, RZ, RZ, -R9 ;  /* 0x000000ffff098224 */ /* 0x000fe200078e0a09 */
[----:B------:R-:W-:-:S13]  /*1b5d0*/  ISETP.NE.AND P0, PT, R5, RZ, PT ;  /* 0x000000ff0500720c */ /* 0x000fda0003f05270 */
[----:B------:R-:W-:-:S05]  /*1b5e0*/  @!P0 LOP3.LUT R9, RZ, R5, RZ, 0x33, !PT ;  /* 0x00000005ff098212 */ /* 0x000fca00078e33ff */
[----:B------:R-:W-:Y:S02]  /*1b5f0*/  IMAD R4, R6, R9, RZ ;  /* 0x0000000906047224 */ /* 0x000fe400078e02ff */
[----:B------:R-:W-:Y:S02]  /*1b600*/  IMAD.MOV R9, RZ, RZ, -R9 ;  /* 0x000000ffff097224 */ /* 0x000fe400078e0a09 */
[----:B------:R-:W-:Y:S02]  /*1b610*/  IMAD.MOV R3, RZ, RZ, -R4 ;  /* 0x000000ffff037224 */ /* 0x000fe400078e0a04 */
[----:B------:R-:W-:-:S03]  /*1b620*/  IMAD R5, R5, R9, R2 ;  /* 0x0000000905057224 */ /* 0x000fc600078e0202 */
[----:B------:R-:W-:-:S04]  /*1b630*/  VIADDMNMX R6, R3, R7, R6, PT ;  /* 0x0000000703067246 */ /* 0x000fc80003800106 */
[----:B------:R-:W-:-:S04]  /*1b640*/  IABS R7, R6 ;  /* 0x0000000600077213 */ /* 0x000fc80000000000 */
[----:B------:R-:W0:Y:S08]  /*1b650*/  I2F.RP R8, R7 ;  /* 0x0000000700087306 */ /* 0x000e300000209400 */
[----:B0-----:R-:W0:Y:S02]  /*1b660*/  MUFU.RCP R8, R8 ;  /* 0x0000000800087308 */ /* 0x001e240000001000 */
[----:B0-----:R-:W-:Y:S01]  /*1b670*/  VIADD R3, R8, 0xffffffe ;  /* 0x0ffffffe08037836 */ /* 0x001fe20000000000 */
[----:B------:R-:W-:-:S05]  /*1b680*/  IABS R8, R6 ;  /* 0x0000000600087213 */ /* 0x000fca0000000000 */
[----:B------:R-:W0:Y:S01]  /*1b690*/  F2I.FTZ.U32.TRUNC.NTZ R3, R3 ;  /* 0x0000000300037305 */ /* 0x000e22000021f000 */
[----:B------:R-:W-:Y:S02]  /*1b6a0*/  IMAD.MOV R8, RZ, RZ, -R8 ;  /* 0x000000ffff087224 */ /* 0x000fe400078e0a08 */
[----:B0-----:R-:W-:-:S04]  /*1b6b0*/  IMAD.MOV R2, RZ, RZ, -R3 ;  /* 0x000000ffff027224 */ /* 0x001fc800078e0a03 */
[----:B------:R-:W-:Y:S02]  /*1b6c0*/  IMAD R9, R2, R7, RZ ;  /* 0x0000000702097224 */ /* 0x000fe400078e02ff */
[----:B------:R-:W-:-:S04]  /*1b6d0*/  IMAD.MOV.U32 R2, RZ, RZ, RZ ;  /* 0x000000ffff027224 */ /* 0x000fc800078e00ff */
[----:B------:R-:W-:Y:S01]  /*1b6e0*/  IMAD.HI.U32 R2, R3, R9, R2 ;  /* 0x0000000903027227 */ /* 0x000fe200078e0002 */
[----:B------:R-:W-:Y:S02]  /*1b6f0*/  IABS R9, R5 ;  /* 0x0000000500097213 */ /* 0x000fe40000000000 */
[C---:B------:R-:W-:Y:S01]  /*1b700*/  LOP3.LUT R3, R5.reuse, R6, RZ, 0x3c, !PT ;  /* 0x0000000605037212 */ /* 0x040fe200078e3cff */
[----:B------:R-:W-:Y:S02]  /*1b710*/  IMAD.IADD R5, R5, 0x1, R4 ;  /* 0x0000000105057824 */ /* 0x000fe400078e0204 */
[----:B------:R-:W-:-:S04]  /*1b720*/  IMAD.HI.U32 R2, R2, R9, RZ ;  /* 0x0000000902027227 */ /* 0x000fc800078e00ff */
[----:B------:R-:W-:-:S05]  /*1b730*/  IMAD R8, R2, R8, R9 ;  /* 0x0000000802087224 */ /* 0x000fca00078e0209 */
        /* <DEDUP_REMOVED lines=14> */
.L_x_1410:
[----:B------:R-:W-:Y:S01]  /*1b820*/  UMOV UR4, URZ ;  /* 0x0000003f00047c82 */ /* 0x000fe20008000000 */
[----:B------:R-:W-:Y:S01]  /*1b830*/  UMOV UR5, URZ ;  /* 0x0000003f00057c82 */ /* 0x000fe20008000000 */
[----:B------:R-:W-:Y:S01]  /*1b840*/  ULDC UR6, c[0x0][0xc14] ;  /* 0x0003050000067ab9 */ /* 0x000fe20000000800 */
[----:B--2---:R-:W-:Y:S02]  /*1b850*/  IMAD.MOV.U32 R16, RZ, RZ, R4 ;  /* 0x000000ffff107224 */ /* 0x004fe400078e0004 */
[----:B------:R-:W-:Y:S02]  /*1b860*/  IMAD.U32 R17, RZ, RZ, UR4 ;  /* 0x00000004ff117e24 */ /* 0x000fe4000f8e00ff */
[----:B------:R-:W-:Y:S02]  /*1b870*/  IMAD.U32 R18, RZ, RZ, UR5 ;  /* 0x00000005ff127e24 */ /* 0x000fe4000f8e00ff */
[----:B------:R-:W-:-:S07]  /*1b880*/  IMAD.U32 R19, RZ, RZ, UR6 ;  /* 0x00000006ff137e24 */ /* 0x000fce000f8e00ff */
.L_x_1418:
        /* <DEDUP_REMOVED lines=10> */
.L_x_1319:
        /* <DEDUP_REMOVED lines=12> */
.L_x_1539:
[----:B------:R-:W-:Y:S05]  /*1b9f0*/  BSYNC B0 ;  /* 0x0000000000007941 */ /* 0x000fea0003800000 */
.L_x_1420:
[----:B------:R-:W-:-:S03]  /*1ba00*/  UMOV UR4, 0xffffffff ;  /* 0xffffffff00047882 */ /* 0x000fc60000000000 */
[----:B------:R-:W-:Y:S05]  /*1ba10*/  BRA.DIV UR4, `(.L_x_1422) ;  /* 0x0000002204947947 */ /* 0x000fea000b800000 */
[----:B0-----:R-:W0:Y:S02]  /*1ba20*/  S2R R0, SR_TID.X ;  /* 0x0000000000007919 */ /* 0x001e240000002100 */
[----:B0-----:R-:W-:-:S04]  /*1ba30*/  SHF.R.U32.HI R0, RZ, 0x5, R0 ;  /* 0x00000005ff007819 */ /* 0x001fc80000011600 */
[----:B------:R-:W-:-:S05]  /*1ba40*/  LOP3.LUT R0, R0, 0x3, RZ, 0xc0, !PT ;  /* 0x0000000300007812 */ /* 0x000fca00078ec0ff */
[----:B------:R0:W2:Y:S02]  /*1ba50*/  SHFL.IDX PT, R14, R0, RZ, 0x1f ;  /* 0x00001fff000e7589 */ /* 0x0000a400000e0000 */
.L_x_1542:
[----:B--2---:R-:W-:-:S13]  /*1ba60*/  ISETP.NE.AND P0, PT, R14, RZ, PT ;  /* 0x000000ff0e00720c */ /* 0x004fda0003f05270 */
[----:B------:R-:W-:Y:S05]  /*1ba70*/  @P0 BRA `(.L_x_1097) ;  /* 0x0000000000880947 */ /* 0x000fea0003800000 */
[----:B------:R-:W-:-:S03]  /*1ba80*/  UMOV UR4, 0xffffffff ;  /* 0xffffffff00047882 */ /* 0x000fc60000000000 */
[----:B------:R-:W-:Y:S05]  /*1ba90*/  BRA.DIV UR4, `(.L_x_1423) ;  /* 0x0000002204a87947 */ /* 0x000fea000b800000 */
[----:B------:R-:W-:-:S13]  /*1baa0*/  ELECT P6, URZ, PT ;  /* 0x00000000003f782f */ /* 0x000fda00038c0000 */
.L_x_1545:
[----:B------:R-:W-:Y:S05]  /*1bab0*/  @!P6 BRA `(.L_x_1097) ;  /* 0x000000000078e947 */ /* 0x000fea0003800000 */
[----:B------:R-:W-:-:S06]  /*1bac0*/  ULOP3.LUT UR4, UR36, 0x2, URZ, 0xfc, !UPT ;  /* 0x0000000224047892 */ /* 0x000fcc000f8efc3f */
[----:B0-----:R-:W-:-:S05]  /*1bad0*/  IMAD.U32 R0, RZ, RZ, UR4 ;  /* 0x00000004ff007e24 */ /* 0x001fca000f8e00ff */
[----:B------:R-:W-:-:S13]  /*1bae0*/  ISETP.NE.AND P2, PT, R0, 0x3, PT ;  /* 0x000000030000780c */ /* 0x000fda0003f45270 */
[----:B------:R-:W-:Y:S05]  /*1baf0*/  @!P2 BRA `(.L_x_1424) ;  /* 0x000000000004a947 */ /* 0x000fea0003800000 */
[----:B------:R-:W-:Y:S01]  /*1bb00*/  BPT.TRAP 0x1 ;  /* 0x000000040000795c */ /* 0x000fe20000300000 */
.L_x_1424:
        /* <DEDUP_REMOVED lines=12> */
.L_x_1546:
[----:B------:R-:W2:Y:S02]  /*1bbd0*/  SYNCS.PHASECHK.TRANS64.TRYWAIT P0, [R3+URZ], R0 ;  /* 0x00000000030075a7 */ /* 0x000ea4000800017f */
[----:B--2---:R-:W-:Y:S05]  /*1bbe0*/  @!P0 BRA `(.L_x_1426) ;  /* 0x0000002000888947 */ /* 0x004fea0003800000 */
.L_x_1547:
[----:B------:R-:W-:Y:S05]  /*1bbf0*/  @!P2 BRA `(.L_x_1427) ;  /* 0x000000000004a947 */ /* 0x000fea0003800000 */
[----:B------:R-:W-:Y:S01]  /*1bc00*/  BPT.TRAP 0x1 ;  /* 0x000000040000795c */ /* 0x000fe20000300000 */
.L_x_1427:
[----:B--2---:R-:W-:-:S04]  /*1bc10*/  VIADD R3, R9, 0x16860 ;  /* 0x0001686009037836 */ /* 0x004fc80000000000 */
[----:B------:R-:W-:-:S04]  /*1bc20*/  IMAD R5, R22, 0x8, R3 ;  /* 0x0000000816057824 */ /* 0x000fc800078e0203 */
[----:B------:R-:W2:Y:S02]  /*1bc30*/  SYNCS.PHASECHK.TRANS64.TRYWAIT P0, [R5+URZ], R2 ;  /* 0x00000002050075a7 */ /* 0x000ea4000800017f */
[----:B--2---:R-:W-:Y:S05]  /*1bc40*/  @!P0 BRA `(.L_x_1428) ;  /* 0x0000002000848947 */ /* 0x004fea0003800000 */
.L_x_1548:
[----:B------:R-:W-:-:S07]  /*1bc50*/  IMAD R3, R4, 0x8, R3 ;  /* 0x0000000804037824 */ /* 0x000fce00078e0203 */
.L_x_1429:
[----:B---3--:R3:W4:Y:S02]  /*1bc60*/  SYNCS.PHASECHK.TRANS64.TRYWAIT P0, [R3+URZ], R0 ;  /* 0x00000000030075a7 */ /* 0x008724000800017f */
[----:B----4-:R-:W-:Y:S05]  /*1bc70*/  @!P0 NANOSLEEP.SYNCS 0x989680 ;  /* 0x009896800000895d */ /* 0x010fea0003900000 */
[----:B------:R-:W4:Y:S02]  /*1bc80*/  @!P0 SYNCS.PHASECHK.TRANS64 P0, [R3+URZ], R0 ;  /* 0x00000000030085a7 */ /* 0x000f24000800007f */
[----:B----4-:R-:W-:Y:S05]  /*1bc90*/  @!P0 BRA `(.L_x_1429) ;  /* 0xfffffffc00f08947 */ /* 0x010fea000383ffff */
.L_x_1097:
[----:B------:R-:W-:Y:S05]  /*1bca0*/  BSYNC B7 ;  /* 0x0000000000077941 */ /* 0x000fea0003800000 */
.L_x_1094:
[----:B------:R-:W-:Y:S05]  /*1bcb0*/  EXIT ;  /* 0x000000000000794d */ /* 0x000fea0003800000 */
.L_x_1123:
[----:B0-----:R0:W1:Y:S02]  /*1bcc0*/  SYNCS.PHASECHK.TRANS64.TRYWAIT P6, [R85+URZ+0x16890], R97 ;  /* 0x01689061550075a7 */ /* 0x00106400080c017f */
[----:B-1----:R-:W-:Y:S05]  /*1bcd0*/  @!P6 NANOSLEEP.SYNCS 0x989680 ;  /* 0x009896800000e95d */ /* 0x002fea0003900000 */
[----:B------:R-:W1:Y:S02]  /*1bce0*/  @!P6 SYNCS.PHASECHK.TRANS64 P6, [R85+URZ+0x16890], R97 ;  /* 0x016890615500e5a7 */ /* 0x000e6400080c007f */
[----:B-1----:R-:W-:Y:S05]  /*1bcf0*/  @!P6 BRA `(.L_x_1123) ;  /* 0xfffffffc00f0e947 */ /* 0x002fea000383ffff */
[----:B------:R-:W-:Y:S05]  /*1bd00*/  BRA `(.L_x_1430) ;  /* 0xfffffe7000007947 */ /* 0x000fea000383ffff */
.L_x_1143:
[----:B0-----:R0:W1:Y:S02]  /*1bd10*/  SYNCS.PHASECHK.TRANS64.TRYWAIT P5, [R85+URZ+0x16890], R97 ;  /* 0x01689061550075a7 */ /* 0x00106400080a017f */
[----:B-1----:R-:W-:Y:S05]  /*1bd20*/  @!P5 NANOSLEEP.SYNCS 0x989680 ;  /* 0x009896800000d95d */ /* 0x002fea0003900000 */
[----:B------:R-:W1:Y:S02]  /*1bd30*/  @!P5 SYNCS.PHASECHK.TRANS64 P5, [R85+URZ+0x16890], R97 ;  /* 0x016890615500d5a7 */ /* 0x000e6400080a007f */
[----:B-1----:R-:W-:Y:S05]  /*1bd40*/  @!P5 BRA `(.L_x_1143) ;  /* 0xfffffffc00f0d947 */ /* 0x002fea000383ffff */
[----:B------:R-:W-:Y:S05]  /*1bd50*/  BRA `(.L_x_1431) ;  /* 0xfffffe8000887947 */ /* 0x000fea000383ffff */
.L_x_1152:
[----:B0-----:R0:W1:Y:S02]  /*1bd60*/  SYNCS.PHASECHK.TRANS64.TRYWAIT P4, [R85+URZ+0x16890], R97 ;  /* 0x01689061550075a7 */ /* 0x001064000808017f */
[----:B-1----:R-:W-:Y:S05]  /*1bd70*/  @!P4 NANOSLEEP.SYNCS 0x989680 ;  /* 0x009896800000c95d */ /* 0x002fea0003900000 */
[----:B------:R-:W1:Y:S02]  /*1bd80*/  @!P4 SYNCS.PHASECHK.TRANS64 P4, [R85+URZ+0x16890], R97 ;  /* 0x016890615500c5a7 */ /* 0x000e64000808007f */
[----:B-1----:R-:W-:Y:S05]  /*1bd90*/  @!P4 BRA `(.L_x_1152) ;  /* 0xfffffffc00f0c947 */ /* 0x002fea000383ffff */
[----:B------:R-:W-:Y:S05]  /*1bda0*/  BRA `(.L_x_1432) ;  /* 0xfffffe9000987947 */ /* 0x000fea000383ffff */
.L_x_1158:
[----:B--2---:R2:W3:Y:S02]  /*1bdb0*/  SYNCS.PHASECHK.TRANS64.TRYWAIT P3, [R85+URZ+0x168b0], R97 ;  /* 0x0168b061550075a7 */ /* 0x0044e4000806017f */
[----:B---3--:R-:W-:Y:S05]  /*1bdc0*/  @!P3 NANOSLEEP.SYNCS 0x989680 ;  /* 0x009896800000b95d */ /* 0x008fea0003900000 */
[----:B------:R-:W3:Y:S02]  /*1bdd0*/  @!P3 SYNCS.PHASECHK.TRANS64 P3, [R85+URZ+0x168b0], R97 ;  /* 0x0168b0615500b5a7 */ /* 0x000ee4000806007f */
[----:B---3--:R-:W-:Y:S05]  /*1bde0*/  @!P3 BRA `(.L_x_1158) ;  /* 0xfffffffc00f0b947 */ /* 0x008fea000383ffff */
[----:B------:R-:W-:Y:S05]  /*1bdf0*/  BRA `(.L_x_1433) ;  /* 0xfffffe94002c7947 */ /* 0x000fea000383ffff */
.L_x_1174:
[----:B------:R-:W-:Y:S01]  /*1be00*/  BSSY B0, `(.L_x_1434) ;  /* 0x0000008000007945 */ /* 0x000fe20003800000 */
[----:B--2---:R-:W-:Y:S02]  /*1be10*/  IMAD.MOV.U32 R13, RZ, RZ, R24 ;  /* 0x000000ffff0d7224 */ /* 0x004fe400078e0018 */
[----:B------:R-:W-:Y:S02]  /*1be20*/  IMAD.MOV.U32 R12, RZ, RZ, RZ ;  /* 0x000000ffff0c7224 */ /* 0x000fe400078e00ff */
[----:B------:R-:W-:Y:S02]  /*1be30*/  IMAD.MOV.U32 R11, RZ, RZ, 0x1f ;  /* 0x0000001fff0b7424 */ /* 0x000fe400078e00ff */
[----:B------:R-:W-:-:S07]  /*1be40*/  IMAD.MOV.U32 R15, RZ, RZ, -0x1 ;  /* 0xffffffffff0f7424 */ /* 0x000fce00078e00ff */
[----:B-----5:R-:W-:Y:S05]  /*1be50*/  WARPSYNC.COLLECTIVE R15, `(.L_x_1435) ;  /* 0x000000000f087348 */ /* 0x020fea0003c00000 */
[----:B------:R0:W1:Y:S02]  /*1be60*/  SHFL.IDX P6, R14, R13, R12, R11 ;  /* 0x0000000c0d0e7389 */ /* 0x00006400000c000b */
[----:B01---5:R-:W-:Y:S01]  /*1be70*/  ENDCOLLECTIVE ;  /* 0x000000000000791b */ /* 0x023fe20003800000 */
.L_x_1435:
[----:B------:R-:W-:Y:S05]  /*1be80*/  BSYNC B0 ;  /* 0x0000000000007941 */ /* 0x000fea0003800000 */
.L_x_1434:
[----:B------:R0:W-:Y:S01]  /*1be90*/  STL [R1+0xc], R14 ;  /* 0x00000c0e01007387 */ /* 0x0001e20000100800 */
[----:B------:R-:W-:Y:S05]  /*1bea0*/  BRA `(.L_x_1436) ;  /* 0xfffffe9c00607947 */ /* 0x000fea000383ffff */
.L_x_1190:
        /* <DEDUP_REMOVED lines=8> */
.L_x_1438:
[----:B------:R-:W-:Y:S05]  /*1bf30*/  BSYNC B1 ;  /* 0x0000000000017941 */ /* 0x000fea0003800000 */
.L_x_1437:
[----:B------:R-:W-:Y:S05]  /*1bf40*/  BRA `(.L_x_1439) ;  /* 0xfffffea800f87947 */ /* 0x000fea000383ffff */
.L_x_1191:
        /* <DEDUP_REMOVED lines=8> */
.L_x_1441:
[----:B------:R-:W-:Y:S05]  /*1bfd0*/  BSYNC B1 ;  /* 0x0000000000017941 */ /* 0x000fea0003800000 */
.L_x_1440:
[----:B------:R-:W-:Y:S05]  /*1bfe0*/  BRA `(.L_x_1442) ;  /* 0xfffffea800d87947 */ /* 0x000fea000383ffff */
.L_x_1192:
        /* <DEDUP_REMOVED lines=8> */
.L_x_1444:
[----:B------:R-:W-:Y:S05]  /*1c070*/  BSYNC B1 ;  /* 0x0000000000017941 */ /* 0x000fea0003800000 */
.L_x_1443:
[----:B------:R-:W-:Y:S05]  /*1c080*/  BRA `(.L_x_1445) ;  /* 0xfffffea800b87947 */ /* 0x000fea000383ffff */
.L_x_1193:
        /* <DEDUP_REMOVED lines=8> */
.L_x_1447:
[----:B------:R-:W-:Y:S05]  /*1c110*/  BSYNC B1 ;  /* 0x0000000000017941 */ /* 0x000fea0003800000 */
.L_x_1446:
[----:B------:R-:W-:Y:S05]  /*1c120*/  BRA `(.L_x_1448) ;  /* 0xfffffea800987947 */ /* 0x000fea000383ffff */
.L_x_1194:
[----:B------:R-:W-:Y:S01]  /*1c130*/  BSSY B1, `(.L_x_1449) ;  /* 0x0000008000017945 */ /* 0x000fe20003800000 */
[----:B------:R-:W-:Y:S02]  /*1c140*/  IMAD.MOV.U32 R13, RZ, RZ, R5 ;  /* 0x000000ffff0d7224 */ /* 0x000fe400078e0005 */
[----:B------:R-:W-:Y:S02]  /*1c150*/  IMAD.MOV.U32 R12, RZ, RZ, 0x1 ;  /* 0x00000001ff0c7424 */ /* 0x000fe400078e00ff */
[----:B------:R-:W-:Y:S02]  /*1c160*/  IMAD.MOV.U32 R11, RZ, RZ, 0x1c1f ;  /* 0x00001c1fff0b7424 */ /* 0x000fe400078e00ff */
[----:B------:R-:W-:-:S07]  /*1c170*/  IMAD.MOV.U32 R15, RZ, RZ, -0x1 ;  /* 0xffffffffff0f7424 */ /* 0x000fce00078e00ff */
[----:B-----5:R-:W-:Y:S05]  /*1c180*/  WARPSYNC.COLLECTIVE R15, `(.L_x_1450) ;  /* 0x000000000f087348 */ /* 0x020fea0003c00000 */
[----:B------:R0:W1:Y:S02]  /*1c190*/  SHFL.IDX P6, R14, R13, R12, R11 ;  /* 0x0000000c0d0e7389 */ /* 0x00006400000c000b */
[----:B01---5:R-:W-:Y:S01]  /*1c1a0*/  ENDCOLLECTIVE ;  /* 0x000000000000791b */ /* 0x023fe20003800000 */
.L_x_1450:
[----:B------:R-:W-:Y:S05]  /*1c1b0*/  BSYNC B1 ;  /* 0x0000000000017941 */ /* 0x000fea0003800000 */
.L_x_1449:
[----:B------:R-:W-:Y:S05]  /*1c1c0*/  BRA `(.L_x_1451) ;  /* 0xfffffea800787947 */ /* 0x000fea000383ffff */
.L_x_1195:
        /* <DEDUP_REMOVED lines=8> */
.L_x_1453:
[----:B------:R-:W-:Y:S05]  /*1c250*/  BSYNC B1 ;  /* 0x0000000000017941 */ /* 0x000fea0003800000 */
.L_x_1452:
[----:B------:R-:W-:Y:S05]  /*1c260*/  BRA `(.L_x_1454) ;  /* 0xfffffea800587947 */ /* 0x000fea000383ffff */
.L_x_1196:
        /* <DEDUP_REMOVED lines=8> */
.L_x_1456:
[----:B------:R-:W-:Y:S05]  /*1c2f0*/  BSYNC B1 ;  /* 0x0000000000017941 */ /* 0x000fea0003800000 */
.L_x_1455:
[----:B------:R-:W-:Y:S05]  /*1c300*/  BRA `(.L_x_1457) ;  /* 0xfffffea800387947 */ /* 0x000fea000383ffff */
.L_x_1197:
        /* <DEDUP_REMOVED lines=8> */
.L_x_1459:
[----:B------:R-:W-:Y:S05]  /*1c390*/  BSYNC B1 ;  /* 0x0000000000017941 */ /* 0x000fea0003800000 */
.L_x_1458:
[----:B------:R-:W-:Y:S05]  /*1c3a0*/  BRA `(.L_x_1460) ;  /* 0xfffffea800187947 */ /* 0x000fea000383ffff */
.L_x_1199:
[----:B0-----:R0:W1:Y:S02]  /*1c3b0*/  SYNCS.PHASECHK.TRANS64.TRYWAIT P2, [R2+URZ+0x16800], R7 ;  /* 0x01680007020075a7 */ /* 0x001064000804017f */
[----:B-1----:R-:W-:Y:S05]  /*1c3c0*/  @!P2 NANOSLEEP.SYNCS 0x989680 ;  /* 0x009896800000a95d */ /* 0x002fea0003900000 */
[----:B------:R-:W1:Y:S02]  /*1c3d0*/  @!P2 SYNCS.PHASECHK.TRANS64 P2, [R2+URZ+0x16800], R7 ;  /* 0x016800070200a5a7 */ /* 0x000e64000804007f */
[----:B-1----:R-:W-:Y:S05]  /*1c3e0*/  @!P2 BRA `(.L_x_1199) ;  /* 0xfffffffc00f0a947 */ /* 0x002fea000383ffff */
[----:B------:R-:W-:Y:S05]  /*1c3f0*/  BRA `(.L_x_1461) ;  /* 0xfffffea800ac7947 */ /* 0x000fea000383ffff */
.L_x_1207:
        /* <DEDUP_REMOVED lines=8> */
.L_x_1463:
[----:B------:R-:W-:Y:S05]  /*1c480*/  BSYNC B1 ;  /* 0x0000000000017941 */ /* 0x000fea0003800000 */
.L_x_1462:
[----:B------:R-:W-:Y:S05]  /*1c490*/  BRA `(.L_x_1464) ;  /* 0xfffffeb800bc7947 */ /* 0x000fea000383ffff */
.L_x_1208:
        /* <DEDUP_REMOVED lines=8> */
.L_x_1466:
[----:B------:R-:W-:Y:S05]  /*1c520*/  BSYNC B1 ;  /* 0x0000000000017941 */ /* 0x000fea0003800000 */
.L_x_1465:
[----:B------:R-:W-:Y:S05]  /*1c530*/  BRA `(.L_x_1467) ;  /* 0xfffffeb8009c7947 */ /* 0x000fea000383ffff */
.L_x_1209:
        /* <DEDUP_REMOVED lines=8> */
.L_x_1469:
[----:B------:R-:W-:Y:S05]  /*1c5c0*/  BSYNC B1 ;  /* 0x0000000000017941 */ /* 0x000fea0003800000 */
.L_x_1468:
[----:B------:R-:W-:Y:S05]  /*1c5d0*/  BRA `(.L_x_1470) ;  /* 0xfffffeb8007c7947 */ /* 0x000fea000383ffff */
.L_x_1210:
        /* <DEDUP_REMOVED lines=8> */
.L_x_1472:
[----:B------:R-:W-:Y:S05]  /*1c660*/  BSYNC B1 ;  /* 0x0000000000017941 */ /* 0x000fea0003800000 */
.L_x_1471:
[----:B------:R-:W-:Y:S05]  /*1c670*/  BRA `(.L_x_1473) ;  /* 0xfffffeb8005c7947 */ /* 0x000fea000383ffff */
.L_x_1211:
        /* <DEDUP_REMOVED lines=8> */
.L_x_1475:
[----:B------:R-:W-:Y:S05]  /*1c700*/  BSYNC B1 ;  /* 0x0000000000017941 */ /* 0x000fea0003800000 */
.L_x_1474:
[----:B------:R-:W-:Y:S05]  /*1c710*/  BRA `(.L_x_1476) ;  /* 0xfffffeb8003c7947 */ /* 0x000fea000383ffff */
.L_x_1212:
        /* <DEDUP_REMOVED lines=8> */
.L_x_1478:
[----:B------:R-:W-:Y:S05]  /*1c7a0*/  BSYNC B1 ;  /* 0x0000000000017941 */ /* 0x000fea0003800000 */
.L_x_1477:
[----:B------:R-:W-:Y:S05]  /*1c7b0*/  BRA `(.L_x_1479) ;  /* 0xfffffeb800207947 */ /* 0x000fea000383ffff */
.L_x_1213:
        /* <DEDUP_REMOVED lines=8> */
.L_x_1481:
[----:B------:R-:W-:Y:S05]  /*1c840*/  BSYNC B1 ;  /* 0x0000000000017941 */ /* 0x000fea0003800000 */
.L_x_1480:
[----:B------:R-:W-:Y:S05]  /*1c850*/  BRA `(.L_x_1482) ;  /* 0xfffffeb800047947 */ /* 0x000fea000383ffff */
.L_x_1214:
        /* <DEDUP_REMOVED lines=8> */
.L_x_1484:
[----:B------:R-:W-:Y:S05]  /*1c8e0*/  BSYNC B1 ;  /* 0x0000000000017941 */ /* 0x000fea0003800000 */
.L_x_1483:
[----:B------:R-:W-:Y:S05]  /*1c8f0*/  BRA `(.L_x_1485) ;  /* 0xfffffeb400e87947 */ /* 0x000fea000383ffff */
.L_x_1216:
[----:B0-----:R0:W1:Y:S02]  /*1c900*/  SYNCS.PHASECHK.TRANS64.TRYWAIT P2, [R2+URZ+0x16800], R9 ;  /* 0x01680009020075a7 */ /* 0x001064000804017f */
[----:B-1----:R-:W-:Y:S05]  /*1c910*/  @!P2 NANOSLEEP.SYNCS 0x989680 ;  /* 0x009896800000a95d */ /* 0x002fea0003900000 */
[----:B------:R-:W1:Y:S02]  /*1c920*/  @!P2 SYNCS.PHASECHK.TRANS64 P2, [R2+URZ+0x16800], R9 ;  /* 0x016800090200a5a7 */ /* 0x000e64000804007f */
[----:B-1----:R-:W-:Y:S05]  /*1c930*/  @!P2 BRA `(.L_x_1216) ;  /* 0xfffffffc00f0a947 */ /* 0x002fea000383ffff */
[----:B------:R-:W-:Y:S05]  /*1c940*/  BRA `(.L_x_1486) ;  /* 0xfffffeb8004c7947 */ /* 0x000fea000383ffff */
.L_x_1222:
[----:B-1----:R1:W2:Y:S02]  /*1c950*/  SYNCS.PHASECHK.TRANS64.TRYWAIT P2, [R7+URZ+0x16830], R0 ;  /* 0x01683000070075a7 */ /* 0x0022a4000804017f */
[----:B--2---:R-:W-:Y:S05]  /*1c960*/  @!P2 NANOSLEEP.SYNCS 0x989680 ;  /* 0x009896800000a95d */ /* 0x004fea0003900000 */
[----:B------:R-:W2:Y:S02]  /*1c970*/  @!P2 SYNCS.PHASECHK.TRANS64 P2, [R7+URZ+0x16830], R0 ;  /* 0x016830000700a5a7 */ /* 0x000ea4000804007f */
[----:B--2---:R-:W-:Y:S05]  /*1c980*/  @!P2 BRA `(.L_x_1222) ;  /* 0xfffffffc00f0a947 */ /* 0x004fea000383ffff */
[----:B------:R-:W-:Y:S05]  /*1c990*/  BRA `(.L_x_1221) ;  /* 0xfffffec800047947 */ /* 0x000fea000383ffff */
.L_x_1240:
[----:B-1----:R1:W2:Y:S02]  /*1c9a0*/  SYNCS.PHASECHK.TRANS64.TRYWAIT P3, [R13+URZ+0x16830], R12 ;  /* 0x0168300c0d0075a7 */ /* 0x0022a4000806017f */
[----:B--2---:R-:W-:Y:S05]  /*1c9b0*/  @!P3 NANOSLEEP.SYNCS 0x989680 ;  /* 0x009896800000b95d */ /* 0x004fea0003900000 */
[----:B------:R-:W2:Y:S02]  /*1c9c0*/  @!P3 SYNCS.PHASECHK.TRANS64 P3, [R13+URZ+0x16830], R12 ;  /* 0x0168300c0d00b5a7 */ /* 0x000ea4000806007f */
[----:B--2---:R-:W-:Y:S05]  /*1c9d0*/  @!P3 BRA `(.L_x_1240) ;  /* 0xfffffffc00f0b947 */ /* 0x004fea000383ffff */
[----:B------:R-:W-:Y:S05]  /*1c9e0*/  BRA `(.L_x_1239) ;  /* 0xfffffef800c87947 */ /* 0x000fea000383ffff */
.L_x_1244:
[----:B-1----:R1:W2:Y:S02]  /*1c9f0*/  SYNCS.PHASECHK.TRANS64.TRYWAIT P2, [R13+URZ+0x16850], R12 ;  /* 0x0168500c0d0075a7 */ /* 0x0022a4000804017f */
[----:B--2---:R-:W-:Y:S05]  /*1ca00*/  @!P2 NANOSLEEP.SYNCS 0x989680 ;  /* 0x009896800000a95d */ /* 0x004fea0003900000 */
[----:B------:R-:W2:Y:S02]  /*1ca10*/  @!P2 SYNCS.PHASECHK.TRANS64 P2, [R13+URZ+0x16850], R12 ;  /* 0x0168500c0d00a5a7 */ /* 0x000ea4000804007f */
[----:B--2---:R-:W-:Y:S05]  /*1ca20*/  @!P2 BRA `(.L_x_1244) ;  /* 0xfffffffc00f0a947 */ /* 0x004fea000383ffff */
[----:B------:R-:W-:Y:S05]  /*1ca30*/  BRA `(.L_x_1241) ;  /* 0xfffffefc00887947 */ /* 0x000fea000383ffff */
.L_x_1263:
[----:B-1----:R1:W2:Y:S02]  /*1ca40*/  SYNCS.PHASECHK.TRANS64.TRYWAIT P3, [R0+URZ+0x16830], R3 ;  /* 0x01683003000075a7 */ /* 0x0022a4000806017f */
[----:B--2---:R-:W-:Y:S05]  /*1ca50*/  @!P3 NANOSLEEP.SYNCS 0x989680 ;  /* 0x009896800000b95d */ /* 0x004fea0003900000 */
[----:B------:R-:W2:Y:S02]  /*1ca60*/  @!P3 SYNCS.PHASECHK.TRANS64 P3, [R0+URZ+0x16830], R3 ;  /* 0x016830030000b5a7 */ /* 0x000ea4000806007f */
[----:B--2---:R-:W-:Y:S05]  /*1ca70*/  @!P3 BRA `(.L_x_1263) ;  /* 0xfffffffc00f0b947 */ /* 0x004fea000383ffff */
[----:B------:R-:W-:Y:S05]  /*1ca80*/  BRA `(.L_x_1262) ;  /* 0xffffff2c00147947 */ /* 0x000fea000383ffff */
.L_x_1267:
[----:B-1----:R1:W2:Y:S02]  /*1ca90*/  SYNCS.PHASECHK.TRANS64.TRYWAIT P2, [R3+URZ+0x16850], R0 ;  /* 0x01685000030075a7 */ /* 0x0022a4000804017f */
[----:B--2---:R-:W-:Y:S05]  /*1caa0*/  @!P2 NANOSLEEP.SYNCS 0x989680 ;  /* 0x009896800000a95d */ /* 0x004fea0003900000 */
[----:B------:R-:W2:Y:S02]  /*1cab0*/  @!P2 SYNCS.PHASECHK.TRANS64 P2, [R3+URZ+0x16850], R0 ;  /* 0x016850000300a5a7 */ /* 0x000ea4000804007f */
[----:B--2---:R-:W-:Y:S05]  /*1cac0*/  @!P2 BRA `(.L_x_1267) ;  /* 0xfffffffc00f0a947 */ /* 0x004fea000383ffff */
[----:B------:R-:W-:Y:S05]  /*1cad0*/  BRA `(.L_x_1264) ;  /* 0xffffff2c00d47947 */ /* 0x000fea000383ffff */
.L_x_1274:
[----:B-1----:R1:W2:Y:S02]  /*1cae0*/  SYNCS.PHASECHK.TRANS64.TRYWAIT P3, [R0+URZ+0x16830], R3 ;  /* 0x01683003000075a7 */ /* 0x0022a4000806017f */
[----:B--2---:R-:W-:Y:S05]  /*1caf0*/  @!P3 NANOSLEEP.SYNCS 0x989680 ;  /* 0x009896800000b95d */ /* 0x004fea0003900000 */
[----:B------:R-:W2:Y:S02]  /*1cb00*/  @!P3 SYNCS.PHASECHK.TRANS64 P3, [R0+URZ+0x16830], R3 ;  /* 0x016830030000b5a7 */ /* 0x000ea4000806007f */
[----:B--2---:R-:W-:Y:S05]  /*1cb10*/  @!P3 BRA `(.L_x_1274) ;  /* 0xfffffffc00f0b947 */ /* 0x004fea000383ffff */
[----:B------:R-:W-:Y:S05]  /*1cb20*/  BRA `(.L_x_1273) ;  /* 0xffffff4800d47947 */ /* 0x000fea000383ffff */
.L_x_1278:
[----:B-1----:R1:W2:Y:S02]  /*1cb30*/  SYNCS.PHASECHK.TRANS64.TRYWAIT P2, [R3+URZ+0x16850], R0 ;  /* 0x01685000030075a7 */ /* 0x0022a4000804017f */
[----:B--2---:R-:W-:Y:S05]  /*1cb40*/  @!P2 NANOSLEEP.SYNCS 0x989680 ;  /* 0x009896800000a95d */ /* 0x004fea0003900000 */
[----:B------:R-:W2:Y:S02]  /*1cb50*/  @!P2 SYNCS.PHASECHK.TRANS64 P2, [R3+URZ+0x16850], R0 ;  /* 0x016850000300a5a7 */ /* 0x000ea4000804007f */
[----:B--2---:R-:W-:Y:S05]  /*1cb60*/  @!P2 BRA `(.L_x_1278) ;  /* 0xfffffffc00f0a947 */ /* 0x004fea000383ffff */
[----:B------:R-:W-:Y:S05]  /*1cb70*/  BRA `(.L_x_1275) ;  /* 0xffffff4c00947947 */ /* 0x000fea000383ffff */
.L_x_1291:
[----:B-1----:R1:W2:Y:S02]  /*1cb80*/  SYNCS.PHASECHK.TRANS64.TRYWAIT P0, [R11+URZ+0x16850], R4 ;  /* 0x016850040b0075a7 */ /* 0x0022a4000800017f */
[----:B--2---:R-:W-:Y:S05]  /*1cb90*/  @!P0 NANOSLEEP.SYNCS 0x989680 ;  /* 0x009896800000895d */ /* 0x004fea0003900000 */
[----:B------:R-:W2:Y:S02]  /*1cba0*/  @!P0 SYNCS.PHASECHK.TRANS64 P0, [R11+URZ+0x16850], R4 ;  /* 0x016850040b0085a7 */ /* 0x000ea4000800007f */
[----:B--2---:R-:W-:Y:S05]  /*1cbb0*/  @!P0 BRA `(.L_x_1291) ;  /* 0xfffffffc00f08947 */ /* 0x004fea000383ffff */
[----:B------:R-:W-:Y:S05]  /*1cbc0*/  BRA `(.L_x_1290) ;  /* 0xffffff7800547947 */ /* 0x000fea000383ffff */
.L_x_1333:
[----:B------:R-:W0:Y:S01]  /*1cbd0*/  S2R R13, SR_TID.X ;  /* 0x00000000000d7919 */ /* 0x000e220000002100 */
[----:B------:R-:W-:Y:S01]  /*1cbe0*/  BSSY B1, `(.L_x_1487) ;  /* 0x0000009000017945 */ /* 0x000fe20003800000 */
[----:B------:R-:W-:Y:S02]  /*1cbf0*/  IMAD.MOV.U32 R12, RZ, RZ, RZ ;  /* 0x000000ffff0c7224 */ /* 0x000fe400078e00ff */
[----:B------:R-:W-:Y:S02]  /*1cc00*/  IMAD.MOV.U32 R11, RZ, RZ, 0x1f ;  /* 0x0000001fff0b7424 */ /* 0x000fe400078e00ff */
[----:B------:R-:W-:Y:S01]  /*1cc10*/  IMAD.MOV.U32 R15, RZ, RZ, -0x1 ;  /* 0xffffffffff0f7424 */ /* 0x000fe200078e00ff */
[----:B0-----:R-:W-:-:S04]  /*1cc20*/  SHF.R.U32.HI R13, RZ, 0x5, R13 ;  /* 0x00000005ff0d7819 */ /* 0x001fc8000001160d */
[----:B------:R-:W-:-:S07]  /*1cc30*/  LOP3.LUT R13, R13, 0x3, RZ, 0xc0, !PT ;  /* 0x000000030d0d7812 */ /* 0x000fce00078ec0ff */
[----:B-1----:R-:W-:Y:S05]  /*1cc40*/  WARPSYNC.COLLECTIVE R15, `(.L_x_1488) ;  /* 0x000000000f087348 */ /* 0x002fea0003c00000 */
[----:B------:R0:W2:Y:S02]  /*1cc50*/  SHFL.IDX P6, R14, R13, R12, R11 ;  /* 0x0000000c0d0e7389 */ /* 0x0000a400000c000b */
[----:B012---:R-:W-:Y:S01]  /*1cc60*/  ENDCOLLECTIVE ;  /* 0x000000000000791b */ /* 0x007fe20003800000 */
.L_x_1488:
[----:B------:R-:W-:Y:S05]  /*1cc70*/  BSYNC B1 ;  /* 0x0000000000017941 */ /* 0x000fea0003800000 */
.L_x_1487:
[----:B------:R-:W-:Y:S05]  /*1cc80*/  BRA `(.L_x_1489) ;  /* 0xffffffb000607947 */ /* 0x000fea000383ffff */
.L_x_1334:
[----:B------:R-:W-:Y:S01]  /*1cc90*/  BSSY B1, `(.L_x_1490) ;  /* 0x0000006000017945 */ /* 0x000fe20003800000 */
[----:B------:R-:W-:-:S07]  /*1cca0*/  IMAD.MOV.U32 R15, RZ, RZ, -0x1 ;  /* 0xffffffffff0f7424 */ /* 0x000fce00078e00ff */
[----:B-1----:R-:W-:Y:S05]  /*1ccb0*/  WARPSYNC.COLLECTIVE R15, `(.L_x_1491) ;  /* 0x000000000f0c7348 */ /* 0x002fea0003c00000 */
[----:B------:R-:W-:Y:S02]  /*1ccc0*/  ELECT P6, UR62, PT ;  /* 0x00000000003e782f */ /* 0x000fe400038c0000 */
[----:B------:R-:W-:Y:S01]  /*1ccd0*/  MOV R14, UR62 ;  /* 0x0000003e000e7c02 */ /* 0x000fe20008000f00 */
[----:B-1----:R-:W-:Y:S10]  /*1cce0*/  ENDCOLLECTIVE ;  /* 0x000000000000791b */ /* 0x002ff40003800000 */
.L_x_1491:
[----:B------:R-:W-:Y:S05]  /*1ccf0*/  BSYNC B1 ;  /* 0x0000000000017941 */ /* 0x000fea0003800000 */
.L_x_1490:
[----:B------:R-:W-:Y:S05]  /*1cd00*/  BRA `(.L_x_1492) ;  /* 0xffffffb0004c7947 */ /* 0x000fea000383ffff */
.L_x_1336:
[----:B0-----:R0:W2:Y:S02]  /*1cd10*/  SYNCS.PHASECHK.TRANS64.TRYWAIT P0, [R8+URZ+0x16820], R9 ;  /* 0x01682009080075a7 */ /* 0x0010a4000800017f */
[----:B--2---:R-:W-:Y:S05]  /*1cd20*/  @!P0 NANOSLEEP.SYNCS 0x989680 ;  /* 0x009896800000895d */ /* 0x004fea0003900000 */
[----:B------:R-:W2:Y:S02]  /*1cd30*/  @!P0 SYNCS.PHASECHK.TRANS64 P0, [R8+URZ+0x16820], R9 ;  /* 0x01682009080085a7 */ /* 0x000ea4000800007f */
[----:B--2---:R-:W-:Y:S05]  /*1cd40*/  @!P0 BRA `(.L_x_1336) ;  /* 0xfffffffc00f08947 */ /* 0x004fea000383ffff */
[----:B------:R-:W-:Y:S05]  /*1cd50*/  BRA `(.L_x_1493) ;  /* 0xffffffb000687947 */ /* 0x000fea000383ffff */
.L_x_1339:
[----:B0-----:R0:W2:Y:S02]  /*1cd60*/  SYNCS.PHASECHK.TRANS64.TRYWAIT P0, [R9+URZ+0x168a0], R12 ;  /* 0x0168a00c090075a7 */ /* 0x0010a4000800017f */
[----:B--2---:R-:W-:Y:S05]  /*1cd70*/  @!P0 NANOSLEEP.SYNCS 0x989680 ;  /* 0x009896800000895d */ /* 0x004fea0003900000 */
[----:B------:R-:W2:Y:S02]  /*1cd80*/  @!P0 SYNCS.PHASECHK.TRANS64 P0, [R9+URZ+0x168a0], R12 ;  /* 0x0168a00c090085a7 */ /* 0x000ea4000800007f */
[----:B--2---:R-:W-:Y:S05]  /*1cd90*/  @!P0 BRA `(.L_x_1339) ;  /* 0xfffffffc00f08947 */ /* 0x004fea000383ffff */
[----:B------:R-:W-:Y:S05]  /*1cda0*/  BRA `(.L_x_1494) ;  /* 0xffffffb000707947 */ /* 0x000fea000383ffff */
.L_x_1341:
[----:B---3--:R3:W4:Y:S02]  /*1cdb0*/  SYNCS.PHASECHK.TRANS64.TRYWAIT P0, [R9+URZ+0x168c0], R12 ;  /* 0x0168c00c090075a7 */ /* 0x008724000800017f */
[----:B----4-:R-:W-:Y:S05]  /*1cdc0*/  @!P0 NANOSLEEP.SYNCS 0x989680 ;  /* 0x009896800000895d */ /* 0x010fea0003900000 */
[----:B------:R-:W4:Y:S02]  /*1cdd0*/  @!P0 SYNCS.PHASECHK.TRANS64 P0, [R9+URZ+0x168c0], R12 ;  /* 0x0168c00c090085a7 */ /* 0x000f24000800007f */
[----:B----4-:R-:W-:Y:S05]  /*1cde0*/  @!P0 BRA `(.L_x_1341) ;  /* 0xfffffffc00f08947 */ /* 0x010fea000383ffff */
[----:B------:R-:W-:Y:S05]  /*1cdf0*/  BRA `(.L_x_1495) ;  /* 0xffffffb000c87947 */ /* 0x000fea000383ffff */
.L_x_1345:
[----:B0-----:R0:W2:Y:S02]  /*1ce00*/  SYNCS.PHASECHK.TRANS64.TRYWAIT P0, [R12+URZ+0x168a0], R9 ;  /* 0x0168a0090c0075a7 */ /* 0x0010a4000800017f */
[----:B--2---:R-:W-:Y:S05]  /*1ce10*/  @!P0 NANOSLEEP.SYNCS 0x989680 ;  /* 0x009896800000895d */ /* 0x004fea0003900000 */
[----:B------:R-:W2:Y:S02]  /*1ce20*/  @!P0 SYNCS.PHASECHK.TRANS64 P0, [R12+URZ+0x168a0], R9 ;  /* 0x0168a0090c0085a7 */ /* 0x000ea4000800007f */
[----:B--2---:R-:W-:Y:S05]  /*1ce30*/  @!P0 BRA `(.L_x_1345) ;  /* 0xfffffffc00f08947 */ /* 0x004fea000383ffff */
[----:B------:R-:W-:Y:S05]  /*1ce40*/  BRA `(.L_x_1496) ;  /* 0xffffffb400507947 */ /* 0x000fea000383ffff */
.L_x_1347:
[----:B--2---:R2:W3:Y:S02]  /*1ce50*/  SYNCS.PHASECHK.TRANS64.TRYWAIT P1, [R12+URZ+0x168c0], R9 ;  /* 0x0168c0090c0075a7 */ /* 0x0044e4000802017f */
[----:B---3--:R-:W-:Y:S05]  /*1ce60*/  @!P1 NANOSLEEP.SYNCS 0x989680 ;  /* 0x009896800000995d */ /* 0x008fea0003900000 */
[----:B------:R-:W3:Y:S02]  /*1ce70*/  @!P1 SYNCS.PHASECHK.TRANS64 P1, [R12+URZ+0x168c0], R9 ;  /* 0x0168c0090c0095a7 */ /* 0x000ee4000802007f */
[----:B---3--:R-:W-:Y:S05]  /*1ce80*/  @!P1 BRA `(.L_x_1347) ;  /* 0xfffffffc00f09947 */ /* 0x008fea000383ffff */
[----:B------:R-:W-:Y:S05]  /*1ce90*/  BRA `(.L_x_1497) ;  /* 0xffffffb400a47947 */ /* 0x000fea000383ffff */
.L_x_1365:
        /* <DEDUP_REMOVED lines=11> */
.L_x_1499:
[----:B------:R-:W-:Y:S05]  /*1cf50*/  BSYNC B0 ;  /* 0x0000000000007941 */ /* 0x000fea0003800000 */
.L_x_1498:
[----:B------:R-:W-:Y:S05]  /*1cf60*/  BRA `(.L_x_1500) ;  /* 0xffffffc000a47947 */ /* 0x000fea000383ffff */
.L_x_1366:
[----:B------:R-:W-:Y:S01]  /*1cf70*/  BSSY B0, `(.L_x_1501) ;  /* 0x0000006000007945 */ /* 0x000fe20003800000 */
[----:B------:R-:W-:-:S07]  /*1cf80*/  IMAD.MOV.U32 R15, RZ, RZ, -0x1 ;  /* 0xffffffffff0f7424 */ /* 0x000fce00078e00ff */
[----:B-1----:R-:W-:Y:S05]  /*1cf90*/  WARPSYNC.COLLECTIVE R15, `(.L_x_1502) ;  /* 0x000000000f0c7348 */ /* 0x002fea0003c00000 */
[----:B------:R-:W-:Y:S02]  /*1cfa0*/  ELECT P6, UR62, PT ;  /* 0x00000000003e782f */ /* 0x000fe400038c0000 */
[----:B------:R-:W-:Y:S01]  /*1cfb0*/  MOV R14, UR62 ;  /* 0x0000003e000e7c02 */ /* 0x000fe20008000f00 */
[----:B-1----:R-:W-:Y:S10]  /*1cfc0*/  ENDCOLLECTIVE ;  /* 0x000000000000791b */ /* 0x002ff40003800000 */
.L_x_1502:
[----:B------:R-:W-:Y:S05]  /*1cfd0*/  BSYNC B0 ;  /* 0x0000000000007941 */ /* 0x000fea0003800000 */
.L_x_1501:
[----:B------:R-:W-:Y:S05]  /*1cfe0*/  BRA `(.L_x_1503) ;  /* 0xffffffc000947947 */ /* 0x000fea000383ffff */
.L_x_1369:
[----:B--2---:R2:W3:Y:S02]  /*1cff0*/  SYNCS.PHASECHK.TRANS64.TRYWAIT P0, [R5+URZ+0x16840], R4 ;  /* 0x01684004050075a7 */ /* 0x0044e4000800017f */
[----:B---3--:R-:W-:Y:S05]  /*1d000*/  @!P0 NANOSLEEP.SYNCS 0x989680 ;  /* 0x009896800000895d */ /* 0x008fea0003900000 */
[----:B------:R-:W3:Y:S02]  /*1d010*/  @!P0 SYNCS.PHASECHK.TRANS64 P0, [R5+URZ+0x16840], R4 ;  /* 0x01684004050085a7 */ /* 0x000ee4000800007f */
[----:B---3--:R-:W-:Y:S05]  /*1d020*/  @!P0 BRA `(.L_x_1369) ;  /* 0xfffffffc00f08947 */ /* 0x008fea000383ffff */
[----:B------:R-:W-:Y:S05]  /*1d030*/  BRA `(.L_x_1504) ;  /* 0xffffffc000e47947 */ /* 0x000fea000383ffff */
.L_x_1372:
[----:B0-----:R0:W2:Y:S02]  /*1d040*/  SYNCS.PHASECHK.TRANS64.TRYWAIT P0, [R27+URZ+0x16820], R4 ;  /* 0x016820041b0075a7 */ /* 0x0010a4000800017f */
[----:B--2---:R-:W-:Y:S05]  /*1d050*/  @!P0 NANOSLEEP.SYNCS 0x989680 ;  /* 0x009896800000895d */ /* 0x004fea0003900000 */
[----:B------:R-:W2:Y:S02]  /*1d060*/  @!P0 SYNCS.PHASECHK.TRANS64 P0, [R27+URZ+0x16820], R4 ;  /* 0x016820041b0085a7 */ /* 0x000ea4000800007f */
[----:B--2---:R-:W-:Y:S05]  /*1d070*/  @!P0 BRA `(.L_x_1372) ;  /* 0xfffffffc00f08947 */ /* 0x004fea000383ffff */
[----:B------:R-:W-:Y:S05]  /*1d080*/  BRA `(.L_x_1505) ;  /* 0xffffffc400a47947 */ /* 0x000fea000383ffff */
.L_x_1380:
[----:B0-----:R0:W2:Y:S02]  /*1d090*/  SYNCS.PHASECHK.TRANS64.TRYWAIT P0, [R3+URZ+0x16840], R2 ;  /* 0x01684002030075a7 */ /* 0x0010a4000800017f */
[----:B--2---:R-:W-:Y:S05]  /*1d0a0*/  @!P0 NANOSLEEP.SYNCS 0x989680 ;  /* 0x009896800000895d */ /* 0x004fea0003900000 */
[----:B------:R-:W2:Y:S02]  /*1d0b0*/  @!P0 SYNCS.PHASECHK.TRANS64 P0, [R3+URZ+0x16840], R2 ;  /* 0x01684002030085a7 */ /* 0x000ea4000800007f */
[----:B--2---:R-:W-:Y:S05]  /*1d0c0*/  @!P0 BRA `(.L_x_1380) ;  /* 0xfffffffc00f08947 */ /* 0x004fea000383ffff */
[----:B------:R-:W-:Y:S05]  /*1d0d0*/  BRA `(.L_x_1506) ;  /* 0xffffffc8004c7947 */ /* 0x000fea000383ffff */
.L_x_1382:
[----:B0-----:R0:W2:Y:S02]  /*1d0e0*/  SYNCS.PHASECHK.TRANS64.TRYWAIT P0, [R2+URZ+0x60], R5 ;  /* 0x00006005020075a7 */ /* 0x0010a4000800017f */
[----:B--2---:R-:W-:Y:S05]  /*1d0f0*/  @!P0 NANOSLEEP.SYNCS 0x989680 ;  /* 0x009896800000895d */ /* 0x004fea0003900000 */
[----:B------:R-:W2:Y:S02]  /*1d100*/  @!P0 SYNCS.PHASECHK.TRANS64 P0, [R2+URZ+0x60], R5 ;  /* 0x00006005020085a7 */ /* 0x000ea4000800007f */
[----:B--2---:R-:W-:Y:S05]  /*1d110*/  @!P0 BRA `(.L_x_1382) ;  /* 0xfffffffc00f08947 */ /* 0x004fea000383ffff */
[----:B------:R-:W-:Y:S05]  /*1d120*/  BRA `(.L_x_1507) ;  /* 0xffffffc800b07947 */ /* 0x000fea000383ffff */
.L_x_1387:
[----:B--2---:R2:W3:Y:S02]  /*1d130*/  SYNCS.PHASECHK.TRANS64.TRYWAIT P0, [R3+URZ+0x16840], R2 ;  /* 0x01684002030075a7 */ /* 0x0044e4000800017f */
[----:B---3--:R-:W-:Y:S05]  /*1d140*/  @!P0 NANOSLEEP.SYNCS 0x989680 ;  /* 0x009896800000895d */ /* 0x008fea0003900000 */
[----:B------:R-:W3:Y:S02]  /*1d150*/  @!P0 SYNCS.PHASECHK.TRANS64 P0, [R3+URZ+0x16840], R2 ;  /* 0x01684002030085a7 */ /* 0x000ee4000800007f */
[----:B---3--:R-:W-:Y:S05]  /*1d160*/  @!P0 BRA `(.L_x_1387) ;  /* 0xfffffffc00f08947 */ /* 0x008fea000383ffff */
[----:B------:R-:W-:Y:S05]  /*1d170*/  BRA `(.L_x_1508) ;  /* 0xffffffcc00c47947 */ /* 0x000fea000383ffff */
.L_x_1389:
[----:B0-----:R0:W2:Y:S02]  /*1d180*/  SYNCS.PHASECHK.TRANS64.TRYWAIT P1, [R3+URZ+0x60], R24 ;  /* 0x00006018030075a7 */ /* 0x0010a4000802017f */
[----:B--2---:R-:W-:Y:S05]  /*1d190*/  @!P1 NANOSLEEP.SYNCS 0x989680 ;  /* 0x009896800000995d */ /* 0x004fea0003900000 */
[----:B------:R-:W2:Y:S02]  /*1d1a0*/  @!P1 SYNCS.PHASECHK.TRANS64 P1, [R3+URZ+0x60], R24 ;  /* 0x00006018030095a7 */ /* 0x000ea4000802007f */
[----:B--2---:R-:W-:Y:S05]  /*1d1b0*/  @!P1 BRA `(.L_x_1389) ;  /* 0xfffffffc00f09947 */ /* 0x004fea000383ffff */
[----:B------:R-:W-:Y:S05]  /*1d1c0*/  BRA `(.L_x_1509) ;  /* 0xffffffd000287947 */ /* 0x000fea000383ffff */
.L_x_1394:
[----:B--2---:R2:W3:Y:S02]  /*1d1d0*/  SYNCS.PHASECHK.TRANS64.TRYWAIT P0, [R2+URZ+0x16840], R3 ;  /* 0x01684003020075a7 */ /* 0x0044e4000800017f */
[----:B---3--:R-:W-:Y:S05]  /*1d1e0*/  @!P0 NANOSLEEP.SYNCS 0x989680 ;  /* 0x009896800000895d */ /* 0x008fea0003900000 */
[----:B------:R-:W3:Y:S02]  /*1d1f0*/  @!P0 SYNCS.PHASECHK.TRANS64 P0, [R2+URZ+0x16840], R3 ;  /* 0x01684003020085a7 */ /* 0x000ee4000800007f */
[----:B---3--:R-:W-:Y:S05]  /*1d200*/  @!P0 BRA `(.L_x_1394) ;  /* 0xfffffffc00f08947 */ /* 0x008fea000383ffff */
[----:B------:R-:W-:Y:S05]  /*1d210*/  BRA `(.L_x_1510) ;  /* 0xffffffd400087947 */ /* 0x000fea000383ffff */
.L_x_1396:
[----:B0-----:R0:W2:Y:S02]  /*1d220*/  SYNCS.PHASECHK.TRANS64.TRYWAIT P1, [R2+URZ+0x60], R11 ;  /* 0x0000600b020075a7 */ /* 0x0010a4000802017f */
[----:B--2---:R-:W-:Y:S05]  /*1d230*/  @!P1 NANOSLEEP.SYNCS 0x989680 ;  /* 0x009896800000995d */ /* 0x004fea0003900000 */
[----:B------:R-:W2:Y:S02]  /*1d240*/  @!P1 SYNCS.PHASECHK.TRANS64 P1, [R2+URZ+0x60], R11 ;  /* 0x0000600b020095a7 */ /* 0x000ea4000802007f */
[----:B--2---:R-:W-:Y:S05]  /*1d250*/  @!P1 BRA `(.L_x_1396) ;  /* 0xfffffffc00f09947 */ /* 0x004fea000383ffff */
[----:B------:R-:W-:Y:S05]  /*1d260*/  BRA `(.L_x_1511) ;  /* 0xffffffd400707947 */ /* 0x000fea000383ffff */
.L_x_1403:
[----:B0-----:R0:W2:Y:S02]  /*1d270*/  SYNCS.PHASECHK.TRANS64.TRYWAIT P0, [R3+URZ+0x16860], R2 ;  /* 0x01686002030075a7 */ /* 0x0010a4000800017f */
[----:B--2---:R-:W-:Y:S05]  /*1d280*/  @!P0 NANOSLEEP.SYNCS 0x989680 ;  /* 0x009896800000895d */ /* 0x004fea0003900000 */
[----:B------:R-:W2:Y:S02]  /*1d290*/  @!P0 SYNCS.PHASECHK.TRANS64 P0, [R3+URZ+0x16860], R2 ;  /* 0x01686002030085a7 */ /* 0x000ea4000800007f */
[----:B--2---:R-:W-:Y:S05]  /*1d2a0*/  @!P0 BRA `(.L_x_1403) ;  /* 0xfffffffc00f08947 */ /* 0x004fea000383ffff */
[----:B------:R-:W-:Y:S05]  /*1d2b0*/  BRA `(.L_x_1512) ;  /* 0xffffffd8002c7947 */ /* 0x000fea000383ffff */
.L_x_1405:
[----:B------:R-:W-:Y:S01]  /*1d2c0*/  BSSY B0, `(.L_x_1513) ;  /* 0x0000008000007945 */ /* 0x000fe20003800000 */
[----:B------:R-:W-:Y:S02]  /*1d2d0*/  IMAD.MOV.U32 R13, RZ, RZ, R16 ;  /* 0x000000ffff0d7224 */ /* 0x000fe400078e0010 */
[----:B------:R-:W-:Y:S02]  /*1d2e0*/  IMAD.MOV.U32 R12, RZ, RZ, RZ ;  /* 0x000000ffff0c7224 */ /* 0x000fe400078e00ff */
[----:B------:R-:W-:Y:S02]  /*1d2f0*/  IMAD.MOV.U32 R11, RZ, RZ, 0x1f ;  /* 0x0000001fff0b7424 */ /* 0x000fe400078e00ff */
[----:B------:R-:W-:-:S07]  /*1d300*/  IMAD.MOV.U32 R15, RZ, RZ, -0x1 ;  /* 0xffffffffff0f7424 */ /* 0x000fce00078e00ff */
[----:B01----:R-:W-:Y:S05]  /*1d310*/  WARPSYNC.COLLECTIVE R15, `(.L_x_1514) ;  /* 0x000000000f087348 */ /* 0x003fea0003c00000 */
[----:B------:R2:W3:Y:S02]  /*1d320*/  SHFL.IDX P6, R14, R13, R12, R11 ;  /* 0x0000000c0d0e7389 */ /* 0x0004e400000c000b */
[----:B0123--:R-:W-:Y:S01]  /*1d330*/  ENDCOLLECTIVE ;  /* 0x000000000000791b */ /* 0x00ffe20003800000 */
.L_x_1514:
[----:B------:R-:W-:Y:S05]  /*1d340*/  BSYNC B0 ;  /* 0x0000000000007941 */ /* 0x000fea0003800000 */
.L_x_1513:
        /* <DEDUP_REMOVED lines=8> */
.L_x_1515:
[----:B------:R-:W-:Y:S01]  /*1d3d0*/  IMAD.MOV.U32 R5, RZ, RZ, R14 ;  /* 0x000000ffff057224 */ /* 0x000fe200078e000e */
[----:B------:R-:W-:Y:S06]  /*1d3e0*/  BRA `(.L_x_1516) ;  /* 0xffffffd800747947 */ /* 0x000fec000383ffff */
.L_x_1408:
[----:B------:R-:W-:Y:S01]  /*1d3f0*/  BSSY B0, `(.L_x_1517) ;  /* 0x0000008000007945 */ /* 0x000fe20003800000 */
[----:B-----5:R-:W-:Y:S02]  /*1d400*/  IMAD.MOV.U32 R13, RZ, RZ, R2 ;  /* 0x000000ffff0d7224 */ /* 0x020fe400078e0002 */
[----:B------:R-:W-:Y:S02]  /*1d410*/  IMAD.MOV.U32 R12, RZ, RZ, 0x1 ;  /* 0x00000001ff0c7424 */ /* 0x000fe400078e00ff */
[----:B------:R-:W-:Y:S02]  /*1d420*/  IMAD.MOV.U32 R11, RZ, RZ, RZ ;  /* 0x000000ffff0b7224 */ /* 0x000fe400078e00ff */
[----:B------:R-:W-:-:S07]  /*1d430*/  IMAD.MOV.U32 R15, RZ, RZ, -0x1 ;  /* 0xffffffffff0f7424 */ /* 0x000fce00078e00ff */
[----:B01234-:R-:W-:Y:S05]  /*1d440*/  WARPSYNC.COLLECTIVE R15, `(.L_x_1518) ;  /* 0x000000000f087348 */ /* 0x01ffea0003c00000 */
[----:B------:R0:W0:Y:S02]  /*1d450*/  SHFL.UP P6, R14, R13, R12, R11 ;  /* 0x0400000c0d0e7389 */ /* 0x00002400000c000b */
[----:B01234-:R-:W-:Y:S01]  /*1d460*/  ENDCOLLECTIVE ;  /* 0x000000000000791b */ /* 0x01ffe20003800000 */
.L_x_1518:
[----:B------:R-:W-:Y:S05]  /*1d470*/  BSYNC B0 ;  /* 0x0000000000007941 */ /* 0x000fea0003800000 */
.L_x_1517:
[----:B------:R-:W-:Y:S01]  /*1d480*/  ISETP.NE.AND P0, PT, R28, RZ, PT ;  /* 0x000000ff1c00720c */ /* 0x000fe20003f05270 */
        /* <DEDUP_REMOVED lines=9> */
.L_x_1519:
        /* <DEDUP_REMOVED lines=8> */
.L_x_1520:
        /* <DEDUP_REMOVED lines=8> */
.L_x_1521:
        /* <DEDUP_REMOVED lines=8> */
.L_x_1522:
        /* <DEDUP_REMOVED lines=8> */
.L_x_1523:
[----:B------:R-:W-:Y:S05]  /*1d720*/  BRA `(.L_x_1524) ;  /* 0xffffffd800307947 */ /* 0x000fea000383ffff */
.L_x_1413:
        /* <DEDUP_REMOVED lines=8> */
.L_x_1526:
[----:B------:R-:W-:Y:S05]  /*1d7b0*/  BSYNC B0 ;  /* 0x0000000000007941 */ /* 0x000fea0003800000 */
.L_x_1525:
        /* <DEDUP_REMOVED lines=10> */
.L_x_1527:
        /* <DEDUP_REMOVED lines=8> */
.L_x_1528:
        /* <DEDUP_REMOVED lines=8> */
.L_x_1529:
        /* <DEDUP_REMOVED lines=8> */
.L_x_1530:
        /* <DEDUP_REMOVED lines=8> */
.L_x_1531:
[----:B------:R-:W-:Y:S05]  /*1da60*/  BRA `(.L_x_1532) ;  /* 0xffffffd8000c7947 */ /* 0x000fea000383ffff */
.L_x_1415:
[----:B------:R-:W-:Y:S01]  /*1da70*/  BSSY B0, `(.L_x_1533) ;  /* 0x0000006000007945 */ /* 0x000fe20003800000 */
[----:B------:R-:W-:Y:S01]  /*1da80*/  PLOP3.LUT P6, PT, P6, PT, PT, 0x8, 0x0 ;  /* 0x000000000000781c */ /* 0x000fe200037ce170 */
[----:B------:R-:W-:-:S12]  /*1da90*/  IMAD.MOV.U32 R15, RZ, RZ, -0x1 ;  /* 0xffffffffff0f7424 */ /* 0x000fd800078e00ff */
[----:B01----:R-:W-:Y:S05]  /*1daa0*/  WARPSYNC.COLLECTIVE R15, `(.L_x_1534) ;  /* 0x000000000f087348 */ /* 0x003fea0003c00000 */
[----:B------:R-:W-:Y:S01]  /*1dab0*/  VOTE.ANY R14, PT, P6 ;  /* 0x00000000000e7806 */ /* 0x000fe200030e0100 */
[----:B01----:R-:W-:Y:S06]  /*1dac0*/  ENDCOLLECTIVE ;  /* 0x000000000000791b */ /* 0x003fec0003800000 */
.L_x_1534:
[----:B------:R-:W-:Y:S05]  /*1dad0*/  BSYNC B0 ;  /* 0x0000000000007941 */ /* 0x000fea0003800000 */
.L_x_1533:
        /* <DEDUP_REMOVED lines=9> */
.L_x_1535:
[----:B------:R-:W-:Y:S01]  /*1db70*/  IMAD.MOV.U32 R17, RZ, RZ, R14 ;  /* 0x000000ffff117224 */ /* 0x000fe200078e000e */
[----:B------:R-:W-:Y:S06]  /*1db80*/  BRA `(.L_x_1536) ;  /* 0xffffffd400fc7947 */ /* 0x000fec000383ffff */
.L_x_1417:
[----:B------:R-:W-:Y:S01]  /*1db90*/  BSSY B0, `(.L_x_1537) ;  /* 0x0000007000007945 */ /* 0x000fe20003800000 */
[----:B------:R-:W-:Y:S02]  /*1dba0*/  IMAD.MOV.U32 R13, RZ, RZ, R8 ;  /* 0x000000ffff0d7224 */ /* 0x000fe400078e0008 */
[----:B------:R-:W-:Y:S02]  /*1dbb0*/  IMAD.MOV.U32 R11, RZ, RZ, 0x1f ;  /* 0x0000001fff0b7424 */ /* 0x000fe400078e00ff */
[----:B------:R-:W-:-:S07]  /*1dbc0*/  IMAD.MOV.U32 R15, RZ, RZ, -0x1 ;  /* 0xffffffffff0f7424 */ /* 0x000fce00078e00ff */
[----:B0123--:R-:W-:Y:S05]  /*1dbd0*/  WARPSYNC.COLLECTIVE R15, `(.L_x_1538) ;  /* 0x000000000f087348 */ /* 0x00ffea0003c00000 */
[----:B------:R4:W0:Y:S02]  /*1dbe0*/  SHFL.IDX P6, R14, R13, R12, R11 ;  /* 0x0000000c0d0e7389 */ /* 0x00082400000c000b */
[----:B01234-:R-:W-:Y:S01]  /*1dbf0*/  ENDCOLLECTIVE ;  /* 0x000000000000791b */ /* 0x01ffe20003800000 */
.L_x_1538:
[----:B------:R-:W-:Y:S05]  /*1dc00*/  BSYNC B0 ;  /* 0x0000000000007941 */ /* 0x000fea0003800000 */
.L_x_1537:
[----:B------:R-:W-:Y:S05]  /*1dc10*/  BRA `(.L_x_1416) ;  /* 0xffffffd400f47947 */ /* 0x000fea000383ffff */
.L_x_1421:
[----:B0-----:R0:W2:Y:S02]  /*1dc20*/  SYNCS.PHASECHK.TRANS64.TRYWAIT P0, [R9+URZ+0x16820], R0 ;  /* 0x01682000090075a7 */ /* 0x0010a4000800017f */
[----:B--2---:R-:W-:Y:S05]  /*1dc30*/  @!P0 NANOSLEEP.SYNCS 0x989680 ;  /* 0x009896800000895d */ /* 0x004fea0003900000 */
[----:B------:R-:W2:Y:S02]  /*1dc40*/  @!P0 SYNCS.PHASECHK.TRANS64 P0, [R9+URZ+0x16820], R0 ;  /* 0x01682000090085a7 */ /* 0x000ea4000800007f */
[----:B--2---:R-:W-:Y:S05]  /*1dc50*/  @!P0 BRA `(.L_x_1421) ;  /* 0xfffffffc00f08947 */ /* 0x004fea000383ffff */
[----:B------:R-:W-:Y:S05]  /*1dc60*/  BRA `(.L_x_1539) ;  /* 0xffffffdc00607947 */ /* 0x000fea000383ffff */
.L_x_1422:
        /* <DEDUP_REMOVED lines=11> */
.L_x_1541:
[----:B------:R-:W-:Y:S05]  /*1dd20*/  BSYNC B0 ;  /* 0x0000000000007941 */ /* 0x000fea0003800000 */
.L_x_1540:
[----:B------:R-:W-:Y:S05]  /*1dd30*/  BRA `(.L_x_1542) ;  /* 0xffffffdc00487947 */ /* 0x000fea000383ffff */
.L_x_1423:
[----:B------:R-:W-:Y:S01]  /*1dd40*/  BSSY B0, `(.L_x_1543) ;  /* 0x0000006000007945 */ /* 0x000fe20003800000 */
[----:B------:R-:W-:-:S07]  /*1dd50*/  IMAD.MOV.U32 R15, RZ, RZ, -0x1 ;  /* 0xffffffffff0f7424 */ /* 0x000fce00078e00ff */
[----:B01----:R-:W-:Y:S05]  /*1dd60*/  WARPSYNC.COLLECTIVE R15, `(.L_x_1544) ;  /* 0x000000000f0c7348 */ /* 0x003fea0003c00000 */
[----:B------:R-:W-:Y:S02]  /*1dd70*/  ELECT P6, UR62, PT ;  /* 0x00000000003e782f */ /* 0x000fe400038c0000 */
[----:B------:R-:W-:Y:S01]  /*1dd80*/  MOV R14, UR62 ;  /* 0x0000003e000e7c02 */ /* 0x000fe20008000f00 */
[----:B01----:R-:W-:Y:S10]  /*1dd90*/  ENDCOLLECTIVE ;  /* 0x000000000000791b */ /* 0x003ff40003800000 */
.L_x_1544:
[----:B------:R-:W-:Y:S05]  /*1dda0*/  BSYNC B0 ;  /* 0x0000000000007941 */ /* 0x000fea0003800000 */
.L_x_1543:
[----:B------:R-:W-:Y:S05]  /*1ddb0*/  BRA `(.L_x_1545) ;  /* 0xffffffdc003c7947 */ /* 0x000fea000383ffff */
.L_x_1425:
[----:B0-----:R0:W2:Y:S02]  /*1ddc0*/  SYNCS.PHASECHK.TRANS64.TRYWAIT P0, [R7+URZ], R2 ;  /* 0x00000002070075a7 */ /* 0x0010a4000800017f */
[----:B--2---:R-:W-:Y:S05]  /*1ddd0*/  @!P0 NANOSLEEP.SYNCS 0x989680 ;  /* 0x009896800000895d */ /* 0x004fea0003900000 */
[----:B------:R-:W2:Y:S02]  /*1dde0*/  @!P0 SYNCS.PHASECHK.TRANS64 P0, [R7+URZ], R2 ;  /* 0x00000002070085a7 */ /* 0x000ea4000800007f */
[----:B--2---:R-:W-:Y:S05]  /*1ddf0*/  @!P0 BRA `(.L_x_1425) ;  /* 0xfffffffc00f08947 */ /* 0x004fea000383ffff */
[----:B------:R-:W-:Y:S05]  /*1de00*/  BRA `(.L_x_1546) ;  /* 0xffffffdc00707947 */ /* 0x000fea000383ffff */
.L_x_1426:
[----:B--2---:R2:W3:Y:S02]  /*1de10*/  SYNCS.PHASECHK.TRANS64.TRYWAIT P0, [R3+URZ], R0 ;  /* 0x00000000030075a7 */ /* 0x0044e4000800017f */
[----:B---3--:R-:W-:Y:S05]  /*1de20*/  @!P0 NANOSLEEP.SYNCS 0x989680 ;  /* 0x009896800000895d */ /* 0x008fea0003900000 */
[----:B------:R-:W3:Y:S02]  /*1de30*/  @!P0 SYNCS.PHASECHK.TRANS64 P0, [R3+URZ], R0 ;  /* 0x00000000030085a7 */ /* 0x000ee4000800007f */
[----:B---3--:R-:W-:Y:S05]  /*1de40*/  @!P0 BRA `(.L_x_1426) ;  /* 0xfffffffc00f08947 */ /* 0x008fea000383ffff */
[----:B------:R-:W-:Y:S05]  /*1de50*/  BRA `(.L_x_1547) ;  /* 0xffffffdc00647947 */ /* 0x000fea000383ffff */
.L_x_1428:
[----:B--2---:R2:W3:Y:S02]  /*1de60*/  SYNCS.PHASECHK.TRANS64.TRYWAIT P0, [R5+URZ], R2 ;  /* 0x00000002050075a7 */ /* 0x0044e4000800017f */
[----:B---3--:R-:W-:Y:S05]  /*1de70*/  @!P0 NANOSLEEP.SYNCS 0x989680 ;  /* 0x009896800000895d */ /* 0x008fea0003900000 */
[----:B------:R-:W3:Y:S02]  /*1de80*/  @!P0 SYNCS.PHASECHK.TRANS64 P0, [R5+URZ], R2 ;  /* 0x00000002050085a7 */ /* 0x000ee4000800007f */
[----:B---3--:R-:W-:Y:S05]  /*1de90*/  @!P0 BRA `(.L_x_1428) ;  /* 0xfffffffc00f08947 */ /* 0x008fea000383ffff */
[----:B------:R-:W-:Y:S05]  /*1dea0*/  BRA `(.L_x_1548) ;  /* 0xffffffdc00687947 */ /* 0x000fea000383ffff */
.L_x_1549:
        /* <DEDUP_REMOVED lines=13> */
.L_x_2281:


//--------------------- .text._ZN7cutlass13device_kernelIN5flash11enable_sm90INS1_16FlashAttnFwdSm90INS1_25CollectiveMainloopFwdSm90ILi2EN4cute5tupleIJNS5_1CILi1EEES8_S8_EEENS6_IJNS7_ILi192EEENS7_ILi128EEENS7_ILi64EEEEEELi64ENS_6half_tEfNS_4arch4Sm90ELb1ELb0ELb0ELb0ELb0ELb0ELb0ELb1ELb1ELb0ELb0ELb0EEENS1_21CollectiveEpilogueFwdINS6_IJSA_SC_SB_EEES9_SE_SG_Li384ELb0ELb0ELb0ELb0EEENS1_30DynamicPersistentTileSchedulerILi384ELi32ELb0ELb0ELb1EEEEEEEEEvNT_6ParamsE --------------------------
	.section	.text._ZN7cutlass13device_kernelIN5flash11enable_sm90INS1_16FlashAttnFwdSm90INS1_25CollectiveMainloopFwdSm90ILi2EN4cute5tupleIJNS5_1CILi1EEES8_S8_EEENS6_IJNS7_ILi192EEENS7_ILi128EEENS7_ILi64EEEEEELi64ENS_6half_tEfNS_4arch4Sm90ELb1ELb0ELb0ELb0ELb0ELb0ELb0ELb1ELb1ELb0ELb0ELb0EEENS1_21CollectiveEpilogueFwdINS6_IJSA_SC_SB_EEES9_SE_SG_Li384ELb0ELb0ELb0ELb0EEENS1_30DynamicPersistentTileSchedulerILi384ELi32ELb0ELb0ELb1EEEEEEEEEvNT_6ParamsE,"ax",@progbits
	.align	128
.text._ZN7cutlass13device_kernelIN5flash11enable_sm90INS1_16FlashAttnFwdSm90INS1_25CollectiveMainloopFwdSm90ILi2EN4cute5tupleIJNS5_1CILi1EEES8_S8_EEENS6_IJNS7_ILi192EEENS7_ILi128EEENS7_ILi64EEEEEELi64ENS_6half_tEfNS_4arch4Sm90ELb1ELb0ELb0ELb0ELb0ELb0ELb0ELb1ELb1ELb0ELb0ELb0EEENS1_21CollectiveEpilogueFwdINS6_IJSA_SC_SB_EEES9_SE_SG_Li384ELb0ELb0ELb0ELb0EEENS1_30DynamicPersistentTileSchedulerILi384ELi32ELb0ELb0ELb1EEEEEEEEEvNT_6ParamsE:
        .type           _ZN7cutlass13device_kernelIN5flash11enable_sm90INS1_16FlashAttnFwdSm90INS1_25CollectiveMainloopFwdSm90ILi2EN4cute5tupleIJNS5_1CILi1EEES8_S8_EEENS6_IJNS7_ILi192EEENS7_ILi128EEENS7_ILi64EEEEEELi64ENS_6half_tEfNS_4arch4Sm90ELb1ELb0ELb0ELb0ELb0ELb0ELb0ELb1ELb1ELb0ELb0ELb0EEENS1_21CollectiveEpilogueFwdINS6_IJSA_SC_SB_EEES9_SE_SG_Li384ELb0ELb0ELb0ELb0EEENS1_30DynamicPersistentTileSchedulerILi384ELi32ELb0ELb0ELb1EEEEEEEEEvNT_6ParamsE,@function
        .size           _ZN7cutlass13device_kernelIN5flash11enable_sm90INS1_16FlashAttnFwdSm90INS1_25CollectiveMainloopFwdSm90ILi2EN4cute5tupleIJNS5_1CILi1EEES8_S8_EEENS6_IJNS7_ILi192EEENS7_ILi128EEENS7_ILi64EEEEEELi64ENS_6half_tEfNS_4arch4Sm90ELb1ELb0ELb0ELb0ELb0ELb0ELb0ELb1ELb1ELb0ELb0ELb0EEENS1_21CollectiveEpilogueFwdINS6_IJSA_SC_SB_EEES9_SE_SG_Li384ELb0ELb0ELb0ELb0EEENS1_30DynamicPersistentTileSchedulerILi384ELi32ELb0ELb0ELb1EEEEEEEEEvNT_6ParamsE,(.L_x_2282 - _ZN7cutlass13device_kernelIN5flash11enable_sm90INS1_16FlashAttnFwdSm90INS1_25CollectiveMainloopFwdSm90ILi2EN4cute5tupleIJNS5_1CILi1EEES8_S8_EEENS6_IJNS7_ILi192EEENS7_ILi128EEENS7_ILi64EEEEEELi64ENS_6half_tEfNS_4arch4Sm90ELb1ELb0ELb0ELb0ELb0ELb0ELb0ELb1ELb1ELb0ELb0ELb0EEENS1_21CollectiveEpilogueFwdINS6_IJSA_SC_SB_EEES9_SE_SG_Li384ELb0ELb0ELb0ELb0EEENS1_30DynamicPersistentTileSchedulerILi384ELi32ELb0ELb0ELb1EEEEEEEEEvNT_6ParamsE)
        .other          _ZN7cutlass13device_kernelIN5flash11enable_sm90INS1_16FlashAttnFwdSm90INS1_25CollectiveMainloopFwdSm90ILi2EN4cute5tupleIJNS5_1CILi1EEES8_S8_EEENS6_IJNS7_ILi192EEENS7_ILi128EEENS7_ILi64EEEEEELi64ENS_6half_tEfNS_4arch4Sm90ELb1ELb0ELb0ELb0ELb0ELb0ELb0ELb1ELb1ELb0ELb0ELb0EEENS1_21CollectiveEpilogueFwdINS6_IJSA_SC_SB_EEES9_SE_SG_Li384ELb0ELb0ELb0ELb0EEENS1_30DynamicPersistentTileSchedulerILi384ELi32ELb0ELb0ELb1EEEEEEEEEvNT_6ParamsE,@"STO_CUDA_ENTRY STV_DEFAULT"
_ZN7cutlass13device_kernelIN5flash11enable_sm90INS1_16FlashAttnFwdSm90INS1_25CollectiveMainloopFwdSm90ILi2EN4cute5tupleIJNS5_1CILi1EEES8_S8_EEENS6_IJNS7_ILi192EEENS7_ILi128EEENS7_ILi64EEEEEELi64ENS_6half_tEfNS_4arch4Sm90ELb1ELb0ELb0ELb0ELb0ELb0ELb0ELb1ELb1ELb0ELb0ELb0EEENS1_21CollectiveEpilogueFwdINS6_IJSA_SC_SB_EEES9_SE_SG_Li384ELb0ELb0ELb0ELb0EEENS1_30DynamicPersistentTileSchedulerILi384ELi32ELb0ELb0ELb1EEEEEEEEEvNT_6ParamsE:
        /* <DEDUP_REMOVED lines=23> */
.L_x_1551:
[----:B------:R-:W-:Y:S05]  /*0170*/  BSYNC B0 ;  /* 0x0000000000007941 */ /* 0x000fea0003800000 */
.L_x_1550:
        /* <DEDUP_REMOVED lines=37> */
.L_x_1552:
        /* <DEDUP_REMOVED lines=22> */
.L_x_1553:
        /* <DEDUP_REMOVED lines=18> */
.L_x_1554:
        /* <DEDUP_REMOVED lines=22> */
.L_x_1555:
        /* <DEDUP_REMOVED lines=22> */
.L_x_1556:
        /* <DEDUP_REMOVED lines=8> */
.L_x_1558:
        /* <DEDUP_REMOVED lines=18> */
[----:B------:R-:W-:Y:S01]  /*0ab0*/  ULDC.64 UR50, c[0x0][0x198] ;  /* 0x0000660000327ab9 */ /* 0x000fe20000000a00 */
[----:B------:R-:W-:Y:S01]  /*0ac0*/  UMOV UR39, URZ ;  /* 0x0000003f00277c82 */ /* 0x000fe20008000000 */
[----:B------:R-:W-:Y:S01]  /*0ad0*/  UMOV UR37, URZ ;  /* 0x0000003f00257c82 */ /* 0x000fe20008000000 */
[----:B------:R-:W-:Y:S01]  /*0ae0*/  LEA.HI R4, R3, R0, RZ, 0x7 ;  /* 0x0000000003047211 */ /* 0x000fe200078f38ff */
[----:B------:R-:W2:Y:S01]  /*0af0*/  S2UR UR6, SR_SWINHI ;  /* 0x00000000000679c3 */ /* 0x000ea20000002f00 */
[----:B------:R-:W-:-:S02]  /*0b00*/  UMOV UR36, URZ ;  /* 0x0000003f00247c82 */ /* 0x000fc40008000000 */
[----:B------:R-:W-:Y:S02]  /*0b10*/  LOP3.LUT R5, R4, 0xffffff80, RZ, 0xc0, !PT ;  /* 0xffffff8004057812 */ /* 0x000fe400078ec0ff */
        /* <DEDUP_REMOVED lines=37> */
.L_x_1605:
        /* <DEDUP_REMOVED lines=20> */
.L_x_1559:
[----:B------:R-:W-:Y:S01]  /*0eb0*/  ULDC UR6, c[0x0][0xdc4] ;  /* 0x0003710000067ab9 */ /* 0x000fe20000000800 */
[----:B------:R-:W-:Y:S01]  /*0ec0*/  UMOV UR41, UR7 ;  /* 0x0000000700297c82 */ /* 0x000fe20008000000 */
[----:B------:R-:W-:-:S11]  /*0ed0*/  UISETP.NE.AND UP0, UPT, UR6, 0x1, UPT ;  /* 0x000000010600788c */ /* 0x000fd6000bf05270 */
[----:B------:R-:W-:Y:S02]  /*0ee0*/  @UP0 ULDC.64 UR10, c[0x0][0xdc8] ;  /* 0x00037200000a0ab9 */ /* 0x000fe40000000a00 */
[----:B------:R-:W-:-:S04]  /*0ef0*/  UIMAD.WIDE.U32 UR4, UR7, UR10, URZ ;  /* 0x0000000a070472a5 */ /* 0x000fc8000f8e003f */
[----:B------:R-:W-:-:S04]  /*0f00*/  @UP0 USHF.R.U32.HI UR41, URZ, UR11, UR5 ;  /* 0x0000000b3f290299 */ /* 0x000fc80008011605 */
[----:B------:R-:W-:-:S12]  /*0f10*/  UIMAD UR4, UR41, UR6, URZ ;  /* 0x00000006290472a4 */ /* 0x000fd8000f8e023f */
.L_x_1560:
[----:B------:R-:W-:Y:S01]  /*0f20*/  ULOP3.LUT UR5, URZ, UR41, URZ, 0x33, !UPT ;  /* 0x000000293f057292 */ /* 0x000fe2000f8e333f */
[----:B------:R-:W-:Y:S01]  /*0f30*/  PLOP3.LUT P0, PT, PT, PT, PT, 0x80, 0x0 ;  /* 0x000000000000781c */ /* 0x000fe20003f0f070 */
[----:B------:R-:W-:Y:S01]  /*0f40*/  ULDC.64 UR10, c[0x0][0x3f8] ;  /* 0x0000fe00000a7ab9 */ /* 0x000fe20000000a00 */
[----:B------:R-:W-:Y:S01]  /*0f50*/  ULDC UR6, c[0x0][0xdac] ;  /* 0x00036b0000067ab9 */ /* 0x000fe20000000800 */
[----:B------:R-:W-:Y:S01]  /*0f60*/  UISETP.NE.U32.AND UP0, UPT, UR10, URZ, UPT ;  /* 0x0000003f0a00728c */ /* 0x000fe2000bf05070 */
[----:B------:R-:W-:Y:S01]  /*0f70*/  IMAD.MOV.U32 R3, RZ, RZ, RZ ;  /* 0x000000ffff037224 */ /* 0x000fe200078e00ff */
[----:B------:R-:W-:Y:S01]  /*0f80*/  UIADD3 UR5, UR5, UR6, URZ ;  /* 0x0000000605057290 */ /* 0x000fe2000fffe03f */
[----:B------:R-:W-:Y:S01]  /*0f90*/  CS2R R14, SRZ ;  /* 0x00000000000e7805 */ /* 0x000fe2000001ff00 */
[----:B------:R-:W-:Y:S01]  /*0fa0*/  UISETP.NE.AND.EX UP0, UPT, UR11, URZ, UPT, UP0 ;  /* 0x0000003f0b00728c */ /* 0x000fe2000bf05300 */
[----:B------:R-:W-:Y:S01]  /*0fb0*/  IMAD.MOV.U32 R119, RZ, RZ, RZ ;  /* 0x000000ffff777224 */ /* 0x000fe200078e00ff */
[----:B------:R-:W-:Y:S01]  /*0fc0*/  UIMAD UR42, UR5, 0xc0, URZ ;  /* 0x000000c0052a78a4 */ /* 0x000fe2000f8e023f */
[----:B------:R-:W-:Y:S01]  /*0fd0*/  IMAD.MOV.U32 R0, RZ, RZ, RZ ;  /* 0x000000ffff007224 */ /* 0x000fe200078e00ff */
[----:B------:R-:W-:Y:S01]  /*0fe0*/  ULDC UR52, c[0x0][0x404] ;  /* 0x0001010000347ab9 */ /* 0x000fe20000000800 */
[----:B------:R-:W-:Y:S01]  /*0ff0*/  ULDC UR9, c[0x0][0x288] ;  /* 0x0000a20000097ab9 */ /* 0x000fe20000000800 */
[----:B------:R-:W-:Y:S01]  /*1000*/  UIADD3 UR4, UR7, -UR4, URZ ;  /* 0x8000000407047290 */ /* 0x000fe2000fffe03f */
[----:B------:R-:W-:Y:S01]  /*1010*/  IMAD.MOV.U32 R19, RZ, RZ, RZ ;  /* 0x000000ffff137224 */ /* 0x000fe200078e00ff */
[----:B------:R-:W-:Y:S01]  /*1020*/  USEL UR52, UR52, 0x1, UP0 ;  /* 0x0000000134347887 */ /* 0x000fe20008000000 */
[----:B------:R-:W-:Y:S01]  /*1030*/  CS2R R20, SRZ ;  /* 0x0000000000147805 */ /* 0x000fe2000001ff00 */
[----:B------:R-:W-:Y:S01]  /*1040*/  UIADD3 UR5, UR42, 0x13f, -UR9 ;  /* 0x0000013f2a057890 */ /* 0x000fe2000fffe809 */
[----:B------:R-:W-:Y:S01]  /*1050*/  CS2R R24, SRZ ;  /* 0x0000000000187805 */ /* 0x000fe2000001ff00 */
[----:B------:R-:W-:Y:S01]  /*1060*/  ULDC UR10, c[0x0][0xdc4] ;  /* 0x00037100000a7ab9 */ /* 0x000fe20000000800 */
[----:B------:R-:W-:Y:S01]  /*1070*/  ULDC UR7, c[0x0][0x2e0] ;  /* 0x0000b80000077ab9 */ /* 0x000fe20000000800 */
[----:B------:R-:W-:Y:S01]  /*1080*/  UIMAD UR10, UR8, UR10, UR4 ;  /* 0x0000000a080a72a4 */ /* 0x000fe2000f8e0204 */
[----:B------:R-:W-:Y:S01]  /*1090*/  CS2R R26, SRZ ;  /* 0x00000000001a7805 */ /* 0x000fe2000001ff00 */
[----:B------:R-:W-:Y:S01]  /*10a0*/  UIMAD UR4, UR52, UR7, 0x7f ;  /* 0x0000007f340474a4 */ /* 0x000fe2000f8e0207 */
[----:B------:R-:W-:Y:S01]  /*10b0*/  CS2R R28, SRZ ;  /* 0x00000000001c7805 */ /* 0x000fe2000001ff00 */
[----:B------:R-:W-:Y:S01]  /*10c0*/  UIMAD UR6, UR52, UR7, UR5 ;  /* 0x00000007340672a4 */ /* 0x000fe2000f8e0205 */
[----:B------:R-:W-:Y:S01]  /*10d0*/  CS2R R30, SRZ ;  /* 0x00000000001e7805 */ /* 0x000fe2000001ff00 */
[----:B------:R-:W-:Y:S01]  /*10e0*/  USHF.R.S32.HI UR5, URZ, 0x1f, UR4 ;  /* 0x0000001f3f057899 */ /* 0x000fe20008011404 */
[----:B------:R-:W-:Y:S01]  /*10f0*/  CS2R R32, SRZ ;  /* 0x0000000000207805 */ /* 0x000fe2000001ff00 */
[----:B------:R-:W-:Y:S01]  /*1100*/  USHF.R.S32.HI UR7, URZ, 0x1f, UR6 ;  /* 0x0000001f3f077899 */ /* 0x000fe20008011406 */
[----:B------:R-:W-:Y:S01]  /*1110*/  CS2R R34, SRZ ;  /* 0x0000000000227805 */ /* 0x000fe2000001ff00 */
[----:B------:R-:W-:Y:S01]  /*1120*/  ULEA.HI UR5, UR5, UR4, URZ, 0x7 ;  /* 0x0000000405057291 */ /* 0x000fe2000f8f383f */
[----:B------:R-:W-:Y:S01]  /*1130*/  CS2R R36, SRZ ;  /* 0x0000000000247805 */ /* 0x000fe2000001ff00 */
[----:B------:R-:W-:Y:S01]  /*1140*/  ULEA.HI UR7, UR7, UR6, URZ, 0x7 ;  /* 0x0000000607077291 */ /* 0x000fe2000f8f383f */
[----:B------:R-:W-:Y:S01]  /*1150*/  CS2R R38, SRZ ;  /* 0x0000000000267805 */ /* 0x000fe2000001ff00 */
[----:B------:R-:W-:Y:S01]  /*1160*/  USHF.R.S32.HI UR47, URZ, 0x7, UR5 ;  /* 0x000000073f2f7899 */ /* 0x000fe20008011405 */
[----:B------:R-:W-:Y:S01]  /*1170*/  CS2R R40, SRZ ;  /* 0x0000000000287805 */ /* 0x000fe2000001ff00 */
[----:B------:R-:W-:Y:S01]  /*1180*/  USHF.R.S32.HI UR7, URZ, 0x7, UR7 ;  /* 0x000000073f077899 */ /* 0x000fe20008011407 */
[----:B------:R-:W-:Y:S01]  /*1190*/  CS2R R6, SRZ ;  /* 0x0000000000067805 */ /* 0x000fe2000001ff00 */
[----:B------:R-:W-:Y:S01]  /*11a0*/  ULDC UR43, c[0x0][0xdb8] ;  /* 0x00036e00002b7ab9 */ /* 0x000fe20000000800 */
[----:B------:R-:W-:Y:S01]  /*11b0*/  UMOV UR44, UR10 ;  /* 0x0000000a002c7c82 */ /* 0x000fe20008000000 */
[----:B------:R-:W-:Y:S01]  /*11c0*/  UISETP.LT.AND UP0, UPT, UR47, UR7, UPT ;  /* 0x000000072f00728c */ /* 0x000fe2000bf01270 */
[----:B------:R-:W-:Y:S01]  /*11d0*/  CS2R R8, SRZ ;  /* 0x0000000000087805 */ /* 0x000fe2000001ff00 */
[----:B------:R-:W-:Y:S01]  /*11e0*/  UISETP.NE.AND UP1, UPT, UR43, 0x1, UPT ;  /* 0x000000012b00788c */ /* 0x000fe2000bf25270 */
[----:B------:R-:W-:Y:S01]  /*11f0*/  CS2R R10, SRZ ;  /* 0x00000000000a7805 */ /* 0x000fe2000001ff00 */
[----:B------:R-:W-:Y:S01]  /*1200*/  USEL UR47, UR47, UR7, UP0 ;  /* 0x000000072f2f7287 */ /* 0x000fe20008000000 */
[----:B------:R-:W-:-:S02]  /*1210*/  IMAD.MOV.U32 R13, RZ, RZ, RZ ;  /* 0x000000ffff0d7224 */ /* 0x000fc400078e00ff */
[----:B------:R-:W-:Y:S01]  /*1220*/  IMAD.MOV.U32 R42, RZ, RZ, RZ ;  /* 0x000000ffff2a7224 */ /* 0x000fe200078e00ff */
[----:B------:R-:W-:-:S05]  /*1230*/  UISETP.GE.AND UP0, UPT, UR47, 0x1, UPT ;  /* 0x000000012f00788c */ /* 0x000fca000bf06270 */
[----:B------:R-:W-:Y:S01]  /*1240*/  @UP1 ULDC UR8, c[0x0][0xdbc] ;  /* 0x00036f0000081ab9 */ /* 0x000fe20000000800 */
[----:B------:R-:W-:Y:S01]  /*1250*/  PLOP3.LUT P1, PT, PT, PT, UP0, 0x80, 0x0 ;  /* 0x000000000000781c */ /* 0x000fe20003f2f008 */
[----:B------:R-:W-:Y:S01]  /*1260*/  UIMAD.WIDE.U32 UR4, UR10, UR8, URZ ;  /* 0x000000080a0472a5 */ /* 0x000fe2000f8e003f */
[----:B------:R-:W-:-:S03]  /*1270*/  @UP1 ULDC UR6, c[0x0][0xdc0] ;  /* 0x0003700000061ab9 */ /* 0x000fc60000000800 */
[----:B------:R-:W-:-:S04]  /*1280*/  @UP1 USHF.R.U32.HI UR44, URZ, UR6, UR5 ;  /* 0x000000063f2c1299 */ /* 0x000fc80008011605 */
[----:B------:R-:W-:-:S04]  /*1290*/  UIADD3 UR4, -UR44, URZ, URZ ;  /* 0x0000003f2c047290 */ /* 0x000fc8000fffe13f */
[----:B------:R-:W-:Y:S01]  /*12a0*/  UIMAD UR43, UR43, UR4, UR10 ;  /* 0x000000042b2b72a4 */ /* 0x000fe2000f8e020a */
[----:B------:R-:W-:Y:S11]  /*12b0*/  @!P1 BRA `(.L_x_1561) ;  /* 0x0000006c00e49947 */ /* 0x000ff60003800000 */
        /* <DEDUP_REMOVED lines=32> */
.L_x_1562:
        /* <DEDUP_REMOVED lines=9> */
.L_x_1664:
[----:B------:R-:W-:Y:S05]  /*1550*/  @!P0 BRA `(.L_x_1564) ;  /* 0x0000000000048947 */ /* 0x000fea0003800000 */
[----:B------:R-:W-:Y:S01]  /*1560*/  BPT.TRAP 0x1 ;  /* 0x000000040000795c */ /* 0x000fe20000300000 */
.L_x_1564:
[----:B-1----:R-:W-:Y:S02]  /*1570*/  IMAD.U32 R3, RZ, RZ, UR36 ;  /* 0x00000024ff037e24 */ /* 0x002fe4000f8e00ff */
[----:B------:R-:W-:-:S03]  /*1580*/  IMAD.U32 R0, RZ, RZ, UR37 ;  /* 0x00000025ff007e24 */ /* 0x000fc6000f8e00ff */
[----:B------:R-:W-:Y:S02]  /*1590*/  LEA R3, R3, UR40, 0x3 ;  /* 0x0000002803037c11 */ /* 0x000fe4000f8e18ff */
[----:B------:R-:W-:-:S04]  /*15a0*/  SHF.L.U32 R0, R0, 0x1f, RZ ;  /* 0x0000001f00007819 */ /* 0x000fc800000006ff */
[----:B------:R1:W2:Y:S01]  /*15b0*/  SYNCS.PHASECHK.TRANS64.TRYWAIT P2, [R3+URZ+0x16830], R0 ;  /* 0x01683000030075a7 */ /* 0x0002a2000804017f */
[----:B------:R-:W-:Y:S05]  /*15c0*/  @!P0 BRA `(.L_x_1565) ;  /* 0x0000000000048947 */ /* 0x000fea0003800000 */
[----:B------:R-:W-:Y:S01]  /*15d0*/  BPT.TRAP 0x1 ;  /* 0x000000040000795c */ /* 0x000fe20000300000 */
.L_x_1565:
[----:B------:R-:W-:Y:S01]  /*15e0*/  LOP3.LUT P1, RZ, R2, 0x7f, RZ, 0xc0, !PT ;  /* 0x0000007f02ff7812 */ /* 0x000fe2000782c0ff */
[----:B------:R-:W-:Y:S01]  /*15f0*/  IMAD.MOV.U32 R119, RZ, RZ, RZ ;  /* 0x000000ffff777224 */ /* 0x000fe200078e00ff */
[----:B--2---:R-:W-:Y:S11]  /*1600*/  @P2 BRA `(.L_x_1566) ;  /* 0x0000000000082947 */ /* 0x004ff60003800000 */
[----:B------:R-:W2:Y:S02]  /*1610*/  SYNCS.PHASECHK.TRANS64.TRYWAIT P2, [R3+URZ+0x16830], R0 ;  /* 0x01683000030075a7 */ /* 0x000ea4000804017f */
[----:B--2---:R-:W-:Y:S05]  /*1620*/  @!P2 BRA `(.L_x_1567) ;  /* 0x000000a40018a947 */ /* 0x004fea0003800000 */
.L_x_1566:
[----:B------:R-:W-:Y:S05]  /*1630*/  WARPSYNC.ALL ;  /* 0x0000000000007948 */ /* 0x000fea0003800000 */
[----:B------:R-:W-:Y:S01]  /*1640*/  UIADD3 UR4, UR40, 0xe400, URZ ;  /* 0x0000e40028047890 */ /* 0x000fe2000fffe03f */
[----:B------:R-:W-:Y:S01]  /*1650*/  WARPGROUP.ARRIVE ;  /* 0x00000000000079c5 */ /* 0x000fe20000000000 */
[----:B------:R-:W-:Y:S01]  /*1660*/  ULOP3.LUT UR16, UR53, 0x10000, URZ, 0xfc, !UPT ;  /* 0x0001000035107892 */ /* 0x000fe2000f8efc3f */
[----:B------:R-:W-:Y:S01]  /*1670*/  VIADD R96, R18, UR42 ;  /* 0x0000002a12607c36 */ /* 0x000fe20008000000 */
[----:B------:R-:W-:Y:S01]  /*1680*/  USHF.R.U32.HI UR4, URZ, 0x4, UR4 ;  /* 0x000000043f047899 */ /* 0x000fe20008011604 */
[----:B-12---:R-:W-:Y:S01]  /*1690*/  @!P1 VIADD R3, R3, 0x16840 ;  /* 0x0001684003039836 */ /* 0x006fe20000000000 */
[----:B------:R-:W-:Y:S01]  /*16a0*/  UMOV UR17, 0x40000040 ;  /* 0x4000004000117882 */ /* 0x000fe20000000000 */
[----:B------:R-:W-:Y:S01]  /*16b0*/  UMOV UR19, 0x40000040 ;  /* 0x4000004000137882 */ /* 0x000fe20000000000 */
[----:B------:R-:W-:Y:S01]  /*16c0*/  ULOP3.LUT UR4, UR4, 0x3fff, URZ, 0xc0, !UPT ;  /* 0x00003fff04047892 */ /* 0x000fe2000f8ec03f */
[----:B------:R-:W-:Y:S01]  /*16d0*/  IMAD.MOV.U32 R118, RZ, RZ, R119 ;  /* 0x000000ffff767224 */ /* 0x000fe200078e0077 */
[----:B------:R-:W-:Y:S01]  /*16e0*/  UMOV UR5, 0x40000040 ;  /* 0x4000004000057882 */ /* 0x000fe20000000000 */
[----:B------:R-:W-:Y:S01]  /*16f0*/  UMOV UR7, 0x40000040 ;  /* 0x4000004000077882 */ /* 0x000fe20000000000 */
[----:B------:R-:W-:Y:S01]  /*1700*/  ULOP3.LUT UR20, UR4, 0x10000, URZ, 0xfc, !UPT ;  /* 0x0001000004147892 */ /* 0x000fe2000f8efc3f */
[----:B------:R-:W-:Y:S01]  /*1710*/  @!P1 PRMT R3, RZ, 0x654, R3 ;  /* 0x00000654ff039816 */ /* 0x000fe20000000003 */
[----:B------:R-:W-:Y:S01]  /*1720*/  UIADD3 UR4, UR16, 0x2, URZ ;  /* 0x0000000210047890 */ /* 0x000fe2000fffe03f */
[--C-:B------:R-:W-:Y:S01]  /*1730*/  IMAD.MOV.U32 R117, RZ, RZ, R119.reuse ;  /* 0x000000ffff757224 */ /* 0x100fe200078e0077 */
[----:B------:R-:W-:Y:S01]  /*1740*/  ULEA UR18, UR36, UR20, 0xa ;  /* 0x0000001424127291 */ /* 0x000fe2000f8e503f */
[--C-:B------:R-:W-:Y:S01]  /*1750*/  IMAD.MOV.U32 R116, RZ, RZ, R119.reuse ;  /* 0x000000ffff747224 */ /* 0x100fe200078e0077 */
[----:B------:R-:W-:Y:S01]  /*1760*/  UIADD3 UR8, UR16, 0x4, URZ ;  /* 0x0000000410087890 */ /* 0x000fe2000fffe03f */
[--C-:B------:R-:W-:Y:S01]  /*1770*/  IMAD.MOV.U32 R115, RZ, RZ, R119.reuse ;  /* 0x000000ffff737224 */ /* 0x100fe200078e0077 */
[----:B------:R-:W-:Y:S01]  /*1780*/  UIADD3 UR6, UR18, 0x2, URZ ;  /* 0x0000000212067890 */ /* 0x000fe2000fffe03f */
[--C-:B------:R-:W-:Y:S01]  /*1790*/  IMAD.MOV.U32 R114, RZ, RZ, R119.reuse ;  /* 0x000000ffff727224 */ /* 0x100fe200078e0077 */
[----:B------:R-:W-:Y:S01]  /*17a0*/  UIADD3 UR10, UR18, 0x4, URZ ;  /* 0x00000004120a7890 */ /* 0x000fe2000fffe03f */
[--C-:B------:R-:W-:Y:S01]  /*17b0*/  IMAD.MOV.U32 R113, RZ, RZ, R119.reuse ;  /* 0x000000ffff717224 */ /* 0x100fe200078e0077 */
[----:B------:R-:W-:Y:S01]  /*17c0*/  UMOV UR9, 0x40000040 ;  /* 0x4000004000097882 */ /* 0x000fe20000000000 */
[----:B------:R-:W-:Y:S01]  /*17d0*/  HGMMA.64x128x16.F32 R24, gdesc[UR16], RZ, !UPT, gsb0 ;  /* 0x01e00000101879f0 */ /* 0x000fe2000c0008ff */
[----:B------:R-:W-:Y:S01]  /*17e0*/  UMOV UR11, 0x40000040 ;  /* 0x40000040000b7882 */ /* 0x000fe20000000000 */
[----:B------:R-:W-:Y:S01]  /*17f0*/  UIADD3 UR12, UR16, 0x6, URZ ;  /* 0x00000006100c7890 */ /* 0x000fe2000fffe03f */
[--C-:B------:R-:W-:Y:S01]  /*1800*/  IMAD.MOV.U32 R112, RZ, RZ, R119.reuse ;  /* 0x000000ffff707224 */ /* 0x100fe200078e0077 */
[----:B------:R-:W-:Y:S01]  /*1810*/  UIADD3 UR14, UR18, 0x6, URZ ;  /* 0x00000006120e7890 */ /* 0x000fe2000fffe03f */
[--C-:B------:R-:W-:Y:S01]  /*1820*/  IMAD.MOV.U32 R111, RZ, RZ, R119.reuse ;  /* 0x000000ffff6f7224 */ /* 0x100fe200078e0077 */
[----:B------:R-:W-:Y:S01]  /*1830*/  UMOV UR13, 0x40000040 ;  /* 0x40000040000d7882 */ /* 0x000fe20000000000 */
[----:B------:R-:W-:Y:S01]  /*1840*/  UMOV UR15, 0x40000040 ;  /* 0x40000040000f7882 */ /* 0x000fe20000000000 */
[----:B------:R-:W-:Y:S01]  /*1850*/  UIADD3 UR28, UR47, -0x2, URZ ;  /* 0xfffffffe2f1c7890 */ /* 0x000fe2000fffe03f */
        /* <DEDUP_REMOVED lines=11> */
[----:B------:R-:W-:Y:S01]  /*1910*/  IMAD.MOV.U32 R93, RZ, RZ, R119 ;  /* 0x000000ffff5d7224 */ /* 0x000fe200078e0077 */
[----:B------:R-:W-:Y:S02]  /*1920*/  WARPGROUP.DEPBAR.LE gsb0, 0x0 ;  /* 0x00008000000079c5 */ /* 0x000fe40000010000 */
[----:B------:R-:W-:-:S06]  /*1930*/  WARPGROUP.ARRIVE ;  /* 0x00000000000079c5 */ /* 0x000fcc0000000000 */
[----:B------:R-:W-:Y:S01]  /*1940*/  HGMMA.64x128x16.F32 R24, gdesc[UR4], R24, gsb0 ;  /* 0x01e00000041879f0 */ /* 0x000fe20008000818 */
[----:B------:R-:W-:Y:S01]  /*1950*/  UMOV UR6, 0xffffff80 ;  /* 0xffffff8000067882 */ /* 0x000fe20000000000 */
[----:B------:R-:W-:Y:S01]  /*1960*/  ULDC UR7, c[0x0][0x2e0] ;  /* 0x0000b80000077ab9 */ /* 0x000fe20000000800 */
[----:B------:R-:W-:-:S04]  /*1970*/  UIMAD UR6, UR47, UR6, 0x80 ;  /* 0x000000802f0674a4 */ /* 0x000fc8000f8e0206 */
[----:B------:R-:W-:-:S06]  /*1980*/  UIMAD UR6, UR52, UR7, UR6 ;  /* 0x00000007340672a4 */ /* 0x000fcc000f8e0206 */
[----:B------:R-:W-:-:S04]  /*1990*/  IMAD.U32 R6, RZ, RZ, UR6 ;  /* 0x00000006ff067e24 */ /* 0x000fc8000f8e00ff */
[----:B------:R-:W-:Y:S01]  /*19a0*/  IMAD R6, R17, -0x2, R6 ;  /* 0xfffffffe11067824 */ /* 0x000fe200078e0206 */
[----:B------:R-:W-:Y:S02]  /*19b0*/  WARPGROUP.DEPBAR.LE gsb0, 0x0 ;  /* 0x00008000000079c5 */ /* 0x000fe40000010000 */
[----:B------:R-:W-:-:S06]  /*19c0*/  WARPGROUP.ARRIVE ;  /* 0x00000000000079c5 */ /* 0x000fcc0000000000 */
[----:B------:R-:W-:Y:S01]  /*19d0*/  HGMMA.64x128x16.F32 R24, gdesc[UR8], R24, gsb0 ;  /* 0x01e00000081879f0 */ /* 0x000fe20008000818 */
[----:B------:R-:W-:Y:S02]  /*19e0*/  ULDC UR10, c[0x0][0x288] ;  /* 0x0000a200000a7ab9 */ /* 0x000fe40000000800 */
[----:B------:R-:W-:Y:S02]  /*19f0*/  UIADD3 UR11, UR6, 0x1, -UR10 ;  /* 0x00000001060b7890 */ /* 0x000fe4000fffe80a */
[----:B------:R-:W-:Y:S01]  /*1a00*/  UIMAD UR52, UR52, UR7, -UR10 ;  /* 0x00000007343472a4 */ /* 0x000fe2000f8e0a0a */
[----:B------:R-:W-:-:S03]  /*1a10*/  ULDC UR6, c[0x0][0x988] ;  /* 0x0002620000067ab9 */ /* 0x000fc60000000800 */
[----:B------:R-:W-:Y:S01]  /*1a20*/  IMAD.U32 R0, RZ, RZ, UR11 ;  /* 0x0000000bff007e24 */ /* 0x000fe2000f8e00ff */
[----:B------:R-:W-:-:S03]  /*1a30*/  UIADD3 UR52, UR42, UR52, URZ ;  /* 0x000000342a347290 */ /* 0x000fc6000fffe03f */
[----:B------:R-:W-:-:S05]  /*1a40*/  IMAD R89, R17, -0x2, R0 ;  /* 0xfffffffe11597824 */ /* 0x000fca00078e0200 */
[----:B------:R-:W-:-:S04]  /*1a50*/  IADD3 R5, R89, 0x8, R96 ;  /* 0x0000000859057810 */ /* 0x000fc80007ffe060 */
[----:B------:R-:W-:-:S04]  /*1a60*/  VIMNMX R0, R6, R5, PT ;  /* 0x0000000506007248 */ /* 0x000fc80003fe0100 */
[C---:B------:R-:W-:Y:S02]  /*1a70*/  ISETP.GT.AND P3, PT, R0.reuse, RZ, PT ;  /* 0x000000ff0000720c */ /* 0x040fe40003f64270 */
[C---:B------:R-:W-:Y:S02]  /*1a80*/  ISETP.GT.AND P4, PT, R0.reuse, 0x1, PT ;  /* 0x000000010000780c */ /* 0x040fe40003f84270 */
[----:B------:R-:W-:Y:S01]  /*1a90*/  ISETP.GT.AND P2, PT, R0, 0x8, PT ;  /* 0x000000080000780c */ /* 0x000fe20003f44270 */
[----:B------:R-:W-:Y:S02]  /*1aa0*/  WARPGROUP.DEPBAR.LE gsb0, 0x0 ;  /* 0x00008000000079c5 */ /* 0x000fe40000010000 */
[----:B------:R-:W-:-:S06]  /*1ab0*/  WARPGROUP.ARRIVE ;  /* 0x00000000000079c5 */ /* 0x000fcc0000000000 */
[----:B------:R-:W-:Y:S03]  /*1ac0*/  HGMMA.64x128x16.F32 R24, gdesc[UR12], R24, gsb0 ;  /* 0x01e000000c1879f0 */ /* 0x000fe60008000818 */
[----:B------:R-:W-:Y:S02]  /*1ad0*/  WARPGROUP.DEPBAR.LE gsb0, 0x0 ;  /* 0x00008000000079c5 */ /* 0x000fe40000010000 */
[----:B------:R-:W-:Y:S01]  /*1ae0*/  FSEL R4, R26, -INF , P3 ;  /* 0xff8000001a047808 */ /* 0x000fe20001800000 */
[----:B------:R1:W-:Y:S01]  /*1af0*/  @!P1 SYNCS.ARRIVE.TRANS64.RED.A1T0 RZ, [R3+URZ], RZ ;  /* 0x000000ff03ff99a7 */ /* 0x0003e2000810043f */
[----:B------:R-:W-:Y:S02]  /*1b00*/  FSEL R98, R27, -INF , P4 ;  /* 0xff8000001b627808 */ /* 0x000fe40002000000 */
[----:B------:R-:W-:Y:S02]  /*1b10*/  ISETP.GT.AND P3, PT, R0, 0x9, PT ;  /* 0x000000090000780c */ /* 0x000fe40003f64270 */
[----:B------:R-:W-:-:S02]  /*1b20*/  FSEL R100, R30, -INF , P2 ;  /* 0xff8000001e647808 */ /* 0x000fc40001000000 */
[----:B------:R-:W-:Y:S02]  /*1b30*/  FMNMX.FTZ R5, R4, R98, !PT ;  /* 0x0000006204057209 */ /* 0x000fe40007810000 */
[----:B------:R-:W-:Y:S02]  /*1b40*/  ISETP.GT.AND P2, PT, R0, 0x10, PT ;  /* 0x000000100000780c */ /* 0x000fe40003f44270 */
        /* <DEDUP_REMOVED lines=47> */
[C---:B------:R-:W-:Y:S02]  /*1e40*/  ISETP.GT.AND P2, PT, R0.reuse, 0x50, PT ;  /* 0x000000500000780c */ /* 0x040fe40003f44270 */
        /* <DEDUP_REMOVED lines=35> */
[----:B------:R-:W-:Y:S02]  /*2080*/  FSEL R87, R87, -INF , P3 ;  /* 0xff80000057577808 */ /* 0x000fe40001800000 */
[----:B------:R-:W-:-:S04]  /*2090*/  FMNMX.FTZ R0, R13, R0, !PT ;  /* 0x000000000d007209 */ /* 0x000fc80007810000 */
[----:B------:R-:W-:-:S05]  /*20a0*/  FMNMX.FTZ R27, R87, R0, !PT ;  /* 0x00000000571b7209 */ /* 0x000fca0007810000 */
[----:B------:R-:W2:Y:S02]  /*20b0*/  SHFL.BFLY PT, R0, R27, 0x2, 0x1f ;  /* 0x0c401f001b007f89 */ /* 0x000ea400000e0000 */
[----:B--2---:R-:W-:Y:S01]  /*20c0*/  FMNMX.FTZ R31, R27, R0, !PT ;  /* 0x000000001b1f7209 */ /* 0x004fe20007810000 */
[----:B------:R-:W-:Y:S01]  /*20d0*/  IMAD.U32 R0, RZ, RZ, UR6 ;  /* 0x00000006ff007e24 */ /* 0x000fe2000f8e00ff */
[----:B------:R-:W-:-:S03]  /*20e0*/  USHF.R.S32.HI UR6, URZ, 0x1f, UR52 ;  /* 0x0000001f3f067899 */ /* 0x000fc60008011434 */
[----:B------:R-:W2:Y:S01]  /*20f0*/  SHFL.BFLY PT, R62, R31, 0x1, 0x1f ;  /* 0x0c201f001f3e7f89 */ /* 0x000ea200000e0000 */
[----:B------:R-:W-:-:S04]  /*2100*/  ULEA.HI UR6, UR6, UR52, URZ, 0x7 ;  /* 0x0000003406067291 */ /* 0x000fc8000f8f383f */
[----:B------:R-:W-:-:S04]  /*2110*/  USHF.R.S32.HI UR6, URZ, 0x7, UR6 ;  /* 0x000000073f067899 */ /* 0x000fc80008011406 */
[----:B------:R-:W-:-:S04]  /*2120*/  UISETP.LT.AND UP0, UPT, URZ, UR6, UPT ;  /* 0x000000063f00728c */ /* 0x000fc8000bf01270 */
[----:B------:R-:W-:-:S04]  /*2130*/  USEL UR26, URZ, UR6, !UP0 ;  /* 0x000000063f1a7287 */ /* 0x000fc8000c000000 */
[----:B------:R-:W-:Y:S01]  /*2140*/  UISETP.GE.AND UP0, UPT, UR28, UR26, UPT ;  /* 0x0000001a1c00728c */ /* 0x000fe2000bf06270 */
[----:B--2---:R-:W-:Y:S02]  /*2150*/  FMNMX.FTZ R9, R31, R62, !PT ;  /* 0x0000003e1f097209 */ /* 0x004fe40007810000 */
[----:B------:R-:W-:Y:S01]  /*2160*/  VIADDMNMX R62, R96, R89, R6, PT ;  /* 0x00000059603e7246 */ /* 0x000fe20003800106 */
[----:B------:R-:W-:Y:S01]  /*2170*/  IMAD.MOV.U32 R96, RZ, RZ, R119 ;  /* 0x000000ffff607224 */ /* 0x000fe200078e0077 */
[C---:B------:R-:W-:Y:S01]  /*2180*/  FSETP.NEU.FTZ.AND P2, PT, R9.reuse, -INF , PT ;  /* 0xff8000000900780b */ /* 0x040fe20003f5d000 */
[----:B------:R-:W-:Y:S01]  /*2190*/  FMUL.FTZ R21, R9, R0 ;  /* 0x0000000009157220 */ /* 0x000fe20000410000 */
[C---:B------:R-:W-:Y:S02]  /*21a0*/  ISETP.GT.AND P3, PT, R62.reuse, RZ, PT ;  /* 0x000000ff3e00720c */ /* 0x040fe40003f64270 */
[----:B------:R-:W-:Y:S02]  /*21b0*/  ISETP.GT.AND P4, PT, R62, 0x1, PT ;  /* 0x000000013e00780c */ /* 0x000fe40003f84270 */
[----:B------:R-:W-:-:S02]  /*21c0*/  FSEL R21, R21, RZ, P2 ;  /* 0x000000ff15157208 */ /* 0x000fc40001000000 */
[----:B------:R-:W-:Y:S02]  /*21d0*/  ISETP.GT.AND P2, PT, R62, 0x8, PT ;  /* 0x000000083e00780c */ /* 0x000fe40003f44270 */
[----:B------:R-:W-:Y:S01]  /*21e0*/  FSEL R27, R24, -INF , P3 ;  /* 0xff800000181b7808 */ /* 0x000fe20001800000 */
[-CC-:B------:R-:W-:Y:S01]  /*21f0*/  FFMA.FTZ R135, R11, R0.reuse, -R21.reuse ;  /* 0x000000000b877223 */ /* 0x180fe20000010815 */
[----:B------:R-:W-:Y:S01]  /*2200*/  FSEL R31, R25, -INF , P4 ;  /* 0xff800000191f7808 */ /* 0x000fe20002000000 */
[-CC-:B------:R-:W-:Y:S01]  /*2210*/  FFMA.FTZ R4, R4, R0.reuse, -R21.reuse ;  /* 0x0000000004047223 */ /* 0x180fe20000010815 */
[----:B------:R-:W-:Y:S01]  /*2220*/  ISETP.GT.AND P3, PT, R62, 0x9, PT ;  /* 0x000000093e00780c */ /* 0x000fe20003f64270 */
[-CC-:B------:R-:W-:Y:S01]  /*2230*/  FFMA.FTZ R149, R98, R0.reuse, -R21.reuse ;  /* 0x0000000062957223 */ /* 0x180fe20000010815 */
[----:B------:R-:W-:Y:S01]  /*2240*/  FSEL R25, R28, -INF , P2 ;  /* 0xff8000001c197808 */ /* 0x000fe20001000000 */
[-CC-:B------:R-:W-:Y:S01]  /*2250*/  FFMA.FTZ R151, R100, R0.reuse, -R21.reuse ;  /* 0x0000000064977223 */ /* 0x180fe20000010815 */
[----:B------:R-:W-:Y:S01]  /*2260*/  FMNMX.FTZ R24, R27, R31, !PT ;  /* 0x0000001f1b187209 */ /* 0x000fe20007810000 */
[-CC-:B------:R-:W-:Y:S01]  /*2270*/  FFMA.FTZ R131, R5, R0.reuse, -R21.reuse ;  /* 0x0000000005837223 */ /* 0x180fe20000010815 */
[----:B------:R-:W-:Y:S01]  /*2280*/  ISETP.GT.AND P2, PT, R62, 0x10, PT ;  /* 0x000000103e00780c */ /* 0x000fe20003f44270 */
[----:B------:R-:W-:Y:S01]  /*2290*/  MUFU.EX2 R4, R4 ;  /* 0x0000000400047308 */ /* 0x000fe20000000800 */
[----:B------:R-:W-:Y:S01]  /*22a0*/  FSEL R29, R29, -INF , P3 ;  /* 0xff8000001d1d7808 */ /* 0x000fe20001800000 */
[--C-:B------:R-:W-:Y:S01]  /*22b0*/  FFMA.FTZ R42, R42, R0, -R21.reuse ;  /* 0x000000002a2a7223 */ /* 0x100fe20000010815 */
[----:B------:R-:W-:Y:S01]  /*22c0*/  FMNMX.FTZ R24, R25, R24, !PT ;  /* 0x0000001819187209 */ /* 0x000fe20007810000 */
[-CC-:B------:R-:W-:Y:S01]  /*22d0*/  FFMA.FTZ R6, R102, R0.reuse, -R21.reuse ;  /* 0x0000000066067223 */ /* 0x180fe20000010815 */
[----:B------:R-:W-:Y:S01]  /*22e0*/  ISETP.GT.AND P3, PT, R62, 0x11, PT ;  /* 0x000000113e00780c */ /* 0x000fe20003f64270 */
[--C-:B------:R-:W-:Y:S01]  /*22f0*/  FFMA.FTZ R145, R104, R0, -R21.reuse ;  /* 0x0000000068917223 */ /* 0x100fe20000010815 */
[----:B------:R-:W-:Y:S01]  /*2300*/  FSEL R35, R32, -INF , P2 ;  /* 0xff80000020237808 */ /* 0x000fe20001000000 */
[----:B------:R-:W2:Y:S01]  /*2310*/  MUFU.EX2 R149, R149 ;  /* 0x0000009500957308 */ /* 0x000ea20000000800 */
[----:B------:R-:W-:Y:S01]  /*2320*/  FMNMX.FTZ R24, R29, R24, !PT ;  /* 0x000000181d187209 */ /* 0x000fe20007810000 */
[-CC-:B------:R-:W-:Y:S01]  /*2330*/  FFMA.FTZ R8, R8, R0.reuse, -R21.reuse ;  /* 0x0000000008087223 */ /* 0x180fe20000010815 */
[----:B------:R-:W-:Y:S01]  /*2340*/  ISETP.GT.AND P2, PT, R62, 0x18, PT ;  /* 0x000000183e00780c */ /* 0x000fe20003f44270 */
[-CC-:B------:R-:W-:Y:S01]  /*2350*/  FFMA.FTZ R147, R94, R0.reuse, -R21.reuse ;  /* 0x000000005e937223 */ /* 0x180fe20000010815 */
[----:B------:R-:W-:Y:S01]  /*2360*/  FSEL R33, R33, -INF , P3 ;  /* 0xff80000021217808 */ /* 0x000fe20001800000 */
[--C-:B------:R-:W-:Y:S01]  /*2370*/  FFMA.FTZ R121, R7, R0, -R21.reuse ;  /* 0x0000000007797223 */ /* 0x100fe20000010815 */
[----:B------:R-:W-:Y:S01]  /*2380*/  FMNMX.FTZ R24, R35, R24, !PT ;  /* 0x0000001823187209 */ /* 0x000fe20007810000 */
[----:B------:R-:W3:Y:S01]  /*2390*/  MUFU.EX2 R151, R151 ;  /* 0x0000009700977308 */ /* 0x000ee20000000800 */
[----:B------:R-:W-:Y:S01]  /*23a0*/  ISETP.GT.AND P3, PT, R62, 0x19, PT ;  /* 0x000000193e00780c */ /* 0x000fe20003f64270 */
[-CC-:B------:R-:W-:Y:S01]  /*23b0*/  FFMA.FTZ R92, R92, R0.reuse, -R21.reuse ;  /* 0x000000005c5c7223 */ /* 0x180fe20000010815 */
[----:B------:R-:W-:Y:S01]  /*23c0*/  FSEL R39, R36, -INF , P2 ;  /* 0xff80000024277808 */ /* 0x000fe20001000000 */
[--C-:B------:R-:W-:Y:S01]  /*23d0*/  FFMA.FTZ R141, R90, R0, -R21.reuse ;  /* 0x000000005a8d7223 */ /* 0x100fe20000010815 */
[----:B------:R-:W-:Y:S01]  /*23e0*/  FMNMX.FTZ R24, R33, R24, !PT ;  /* 0x0000001821187209 */ /* 0x000fe20007810000 */
[-CC-:B------:R-:W-:Y:S01]  /*23f0*/  FFMA.FTZ R88, R88, R0.reuse, -R21.reuse ;  /* 0x0000000058587223 */ /* 0x180fe20000010815 */
[----:B------:R-:W-:Y:S01]  /*2400*/  ISETP.GT.AND P2, PT, R62, 0x20, PT ;  /* 0x000000203e00780c */ /* 0x000fe20003f44270 */
[----:B------:R-:W4:Y:S01]  /*2410*/  MUFU.EX2 R6, R6 ;  /* 0x0000000600067308 */ /* 0x000f220000000800 */
[----:B------:R-:W-:Y:S01]  /*2420*/  FSEL R37, R37, -INF , P3 ;  /* 0xff80000025257808 */ /* 0x000fe20001800000 */
[--C-:B------:R-:W-:Y:S01]  /*2430*/  FFMA.FTZ R143, R46, R0, -R21.reuse ;  /* 0x000000002e8f7223 */ /* 0x100fe20000010815 */
[----:B------:R-:W-:Y:S01]  /*2440*/  FMNMX.FTZ R24, R39, R24, !PT ;  /* 0x0000001827187209 */ /* 0x000fe20007810000 */
[-CC-:B------:R-:W-:Y:S01]  /*2450*/  FFMA.FTZ R123, R13, R0.reuse, -R21.reuse ;  /* 0x000000000d7b7223 */ /* 0x180fe20000010815 */
[----:B------:R-:W-:Y:S01]  /*2460*/  ISETP.GT.AND P3, PT, R62, 0x21, PT ;  /* 0x000000213e00780c */ /* 0x000fe20003f64270 */
[-CC-:B------:R-:W-:Y:S01]  /*2470*/  FFMA.FTZ R137, R50, R0.reuse, -R21.reuse ;  /* 0x0000000032897223 */ /* 0x180fe20000010815 */
[----:B------:R-:W-:Y:S01]  /*2480*/  FSEL R43, R40, -INF , P2 ;  /* 0xff800000282b7808 */ /* 0x000fe20001000000 */
[--C-:B------:R-:W-:Y:S01]  /*2490*/  FFMA.FTZ R40, R38, R0, -R21.reuse ;  /* 0x0000000026287223 */ /* 0x100fe20000010815 */
[----:B------:R-:W-:Y:S01]  /*24a0*/  FMNMX.FTZ R24, R37, R24, !PT ;  /* 0x0000001825187209 */ /* 0x000fe20007810000 */
[----:B------:R-:W5:Y:S01]  /*24b0*/  MUFU.EX2 R145, R145 ;  /* 0x0000009100917308 */ /* 0x000f620000000800 */
[----:B------:R-:W-:Y:S01]  /*24c0*/  ISETP.GT.AND P2, PT, R62, 0x28, PT ;  /* 0x000000283e00780c */ /* 0x000fe20003f44270 */
[-CC-:B------:R-:W-:Y:S01]  /*24d0*/  FFMA.FTZ R129, R15, R0.reuse, -R21.reuse ;  /* 0x000000000f817223 */ /* 0x180fe20000010815 */
[----:B------:R-:W-:Y:S01]  /*24e0*/  FSEL R41, R41, -INF , P3 ;  /* 0xff80000029297808 */ /* 0x000fe20001800000 */
[--C-:B------:R-:W-:Y:S01]  /*24f0*/  FFMA.FTZ R139, R54, R0, -R21.reuse ;  /* 0x00000000368b7223 */ /* 0x100fe20000010815 */
[----:B------:R-:W-:Y:S01]  /*2500*/  FMNMX.FTZ R24, R43, R24, !PT ;  /* 0x000000182b187209 */ /* 0x000fe20007810000 */
[----:B------:R-:W-:Y:S01]  /*2510*/  FFMA.FTZ R127, R19, R0, -R21 ;  /* 0x00000000137f7223 */ /* 0x000fe20000010815 */
[----:B------:R-:W-:Y:S01]  /*2520*/  ISETP.GT.AND P3, PT, R62, 0x29, PT ;  /* 0x000000293e00780c */ /* 0x000fe20003f64270 */
[----:B------:R-:W1:Y:S01]  /*2530*/  MUFU.EX2 R8, R8 ;  /* 0x0000000800087308 */ /* 0x000e620000000800 */
[----:B------:R-:W-:Y:S01]  /*2540*/  FSEL R47, R44, -INF , P2 ;  /* 0xff8000002c2f7808 */ /* 0x000fe20001000000 */
[----:B--2---:R-:W-:Y:S01]  /*2550*/  FADD.FTZ R44, R4, R149 ;  /* 0x00000095042c7221 */ /* 0x004fe20000010000 */
        /* <DEDUP_REMOVED lines=13> */
[----:B------:R3:W2:Y:S01]  /*2630*/  MUFU.EX2 R24, R92 ;  /* 0x0000005c00187308 */ /* 0x0006a20000000800 */
[----:B------:R-:W-:Y:S01]  /*2640*/  ISETP.GT.AND P2, PT, R62, 0x38, PT ;  /* 0x000000383e00780c */ /* 0x000fe20003f44270 */
[-CC-:B------:R-:W-:Y:S01]  /*2650*/  FFMA.FTZ R14, R14, R0.reuse, -R21.reuse ;  /* 0x000000000e0e7223 */ /* 0x180fe20000010815 */
[----:B------:R-:W-:Y:S01]  /*2660*/  FSEL R49, R49, -INF , P3 ;  /* 0xff80000031317808 */ /* 0x000fe20001800000 */
[--C-:B------:R-:W-:Y:S01]  /*2670*/  FFMA.FTZ R125, R74, R0, -R21.reuse ;  /* 0x000000004a7d7223 */ /* 0x100fe20000010815 */
[----:B------:R-:W-:Y:S01]  /*2680*/  FMNMX.FTZ R28, R51, R28, !PT ;  /* 0x0000001c331c7209 */ /* 0x000fe20007810000 */
[-CC-:B------:R-:W-:Y:S01]  /*2690*/  FFMA.FTZ R12, R12, R0.reuse, -R21.reuse ;  /* 0x000000000c0c7223 */ /* 0x180fe20000010815 */
[----:B------:R-:W-:Y:S01]  /*26a0*/  ISETP.GT.AND P3, PT, R62, 0x39, PT ;  /* 0x000000393e00780c */ /* 0x000fe20003f64270 */
[----:B------:R-:W2:Y:S01]  /*26b0*/  MUFU.EX2 R141, R141 ;  /* 0x0000008d008d7308 */ /* 0x000ea20000000800 */
[----:B------:R-:W-:Y:S01]  /*26c0*/  FSEL R55, R52, -INF , P2 ;  /* 0xff80000034377808 */ /* 0x000fe20001000000 */
[----:B------:R-:W-:Y:S01]  /*26d0*/  FFMA.FTZ R10, R10, R0, -R21 ;  /* 0x000000000a0a7223 */ /* 0x000fe20000010815 */
[----:B------:R-:W-:Y:S01]  /*26e0*/  FMNMX.FTZ R32, R49, R28, !PT ;  /* 0x0000001c31207209 */ /* 0x000fe20007810000 */
[--C-:B------:R-:W-:Y:S01]  /*26f0*/  IMAD.MOV.U32 R104, RZ, RZ, R119.reuse ;  /* 0x000000ffff687224 */ /* 0x100fe200078e0077 */
[C---:B------:R-:W-:Y:S01]  /*2700*/  ISETP.GT.AND P2, PT, R62.reuse, 0x40, PT ;  /* 0x000000403e00780c */ /* 0x040fe20003f44270 */
[--C-:B------:R-:W-:Y:S01]  /*2710*/  IMAD.MOV.U32 R102, RZ, RZ, R119.reuse ;  /* 0x000000ffff667224 */ /* 0x100fe200078e0077 */
[----:B------:R-:W-:Y:S01]  /*2720*/  FSEL R53, R53, -INF , P3 ;  /* 0xff80000035357808 */ /* 0x000fe20001800000 */
[----:B------:R4:W-:Y:S01]  /*2730*/  MUFU.EX2 R28, R88 ;  /* 0x00000058001c7308 */ /* 0x0009e20000000800 */
[----:B------:R-:W-:Y:S01]  /*2740*/  FMNMX.FTZ R32, R55, R32, !PT ;  /* 0x0000002037207209 */ /* 0x000fe20007810000 */
[--C-:B------:R-:W-:Y:S01]  /*2750*/  IMAD.MOV.U32 R100, RZ, RZ, R119.reuse ;  /* 0x000000ffff647224 */ /* 0x100fe200078e0077 */
[----:B------:R-:W-:Y:S01]  /*2760*/  ISETP.GT.AND P3, PT, R62, 0x41, PT ;  /* 0x000000413e00780c */ /* 0x000fe20003f64270 */
[--C-:B------:R-:W-:Y:S01]  /*2770*/  IMAD.MOV.U32 R98, RZ, RZ, R119.reuse ;  /* 0x000000ffff627224 */ /* 0x100fe200078e0077 */
[----:B------:R-:W-:Y:S01]  /*2780*/  FSEL R59, R56, -INF , P2 ;  /* 0xff800000383b7808 */ /* 0x000fe20001000000 */
[--C-:B------:R-:W-:Y:S01]  /*2790*/  IMAD.MOV.U32 R94, RZ, RZ, R119.reuse ;  /* 0x000000ffff5e7224 */ /* 0x100fe200078e0077 */
[----:B------:R-:W-:Y:S01]  /*27a0*/  FMNMX.FTZ R32, R53, R32, !PT ;  /* 0x0000002035207209 */ /* 0x000fe20007810000 */
[----:B------:R-:W-:Y:S01]  /*27b0*/  MUFU.EX2 R143, R143 ;  /* 0x0000008f008f7308 */ /* 0x000fe20000000800 */
[C---:B------:R-:W-:Y:S01]  /*27c0*/  ISETP.GT.AND P2, PT, R62.reuse, 0x48, PT ;  /* 0x000000483e00780c */ /* 0x040fe20003f44270 */
[--C-:B---3--:R-:W-:Y:S01]  /*27d0*/  IMAD.MOV.U32 R92, RZ, RZ, R119.reuse ;  /* 0x000000ffff5c7224 */ /* 0x108fe200078e0077 */
[----:B------:R-:W-:Y:S01]  /*27e0*/  FSEL R57, R57, -INF , P3 ;  /* 0xff80000039397808 */ /* 0x000fe20001800000 */
[--C-:B------:R-:W-:Y:S01]  /*27f0*/  IMAD.MOV.U32 R90, RZ, RZ, R119.reuse ;  /* 0x000000ffff5a7224 */ /* 0x100fe200078e0077 */
[----:B------:R-:W-:Y:S01]  /*2800*/  FMNMX.FTZ R32, R59, R32, !PT ;  /* 0x000000203b207209 */ /* 0x000fe20007810000 */
[----:B----4-:R-:W-:Y:S01]  /*2810*/  IMAD.MOV.U32 R88, RZ, RZ, R119 ;  /* 0x000000ffff587224 */ /* 0x010fe200078e0077 */
[----:B------:R-:W-:Y:S01]  /*2820*/  ISETP.GT.AND P3, PT, R62, 0x49, PT ;  /* 0x000000493e00780c */ /* 0x000fe20003f64270 */
[----:B------:R-:W-:Y:S01]  /*2830*/  MUFU.EX2 R137, R137 ;  /* 0x0000008900897308 */ /* 0x000fe20000000800 */
[----:B------:R-:W-:-:S02]  /*2840*/  FSEL R63, R60, -INF , P2 ;  /* 0xff8000003c3f7808 */ /* 0x000fc40001000000 */
[----:B------:R-:W-:Y:S02]  /*2850*/  FMNMX.FTZ R36, R57, R32, !PT ;  /* 0x0000002039247209 */ /* 0x000fe40007810000 */
[C---:B------:R-:W-:Y:S02]  /*2860*/  ISETP.GT.AND P2, PT, R62.reuse, 0x50, PT ;  /* 0x000000503e00780c */ /* 0x040fe40003f44270 */
[----:B------:R-:W-:Y:S01]  /*2870*/  FSEL R61, R61, -INF , P3 ;  /* 0xff8000003d3d7808 */ /* 0x000fe20001800000 */
[----:B------:R-:W-:Y:S01]  /*2880*/  MUFU.EX2 R32, R42 ;  /* 0x0000002a00207308 */ /* 0x000fe20000000800 */
[----:B------:R-:W-:Y:S02]  /*2890*/  FMNMX.FTZ R36, R63, R36, !PT ;  /* 0x000000243f247209 */ /* 0x000fe40007810000 */
[----:B------:R-:W-:Y:S02]  /*28a0*/  ISETP.GT.AND P3, PT, R62, 0x51, PT ;  /* 0x000000513e00780c */ /* 0x000fe40003f64270 */
[----:B------:R-:W-:-:S02]  /*28b0*/  FSEL R67, R64, -INF , P2 ;  /* 0xff80000040437808 */ /* 0x000fc40001000000 */
[----:B------:R-:W-:Y:S01]  /*28c0*/  FMNMX.FTZ R36, R61, R36, !PT ;  /* 0x000000243d247209 */ /* 0x000fe20007810000 */
[----:B------:R-:W-:Y:S01]  /*28d0*/  MUFU.EX2 R139, R139 ;  /* 0x0000008b008b7308 */ /* 0x000fe20000000800 */
[C---:B------:R-:W-:Y:S02]  /*28e0*/  ISETP.GT.AND P2, PT, R62.reuse, 0x58, PT ;  /* 0x000000583e00780c */ /* 0x040fe40003f44270 */
[----:B------:R-:W-:Y:S02]  /*28f0*/  FSEL R71, R65, -INF , P3 ;  /* 0xff80000041477808 */ /* 0x000fe40001800000 */
[----:B------:R-:W-:Y:S02]  /*2900*/  FMNMX.FTZ R36, R67, R36, !PT ;  /* 0x0000002443247209 */ /* 0x000fe40007810000 */
[----:B------:R-:W-:Y:S01]  /*2910*/  ISETP.GT.AND P3, PT, R62, 0x59, PT ;  /* 0x000000593e00780c */ /* 0x000fe20003f64270 */
[----:B------:R-:W-:Y:S01]  /*2920*/  MUFU.EX2 R34, R34 ;  /* 0x0000002200227308 */ /* 0x000fe20000000800 */
[----:B------:R-:W-:-:S02]  /*2930*/  FSEL R65, R68, -INF , P2 ;  /* 0xff80000044417808 */ /* 0x000fc40001000000 */
[----:B------:R-:W-:Y:S02]  /*2940*/  FMNMX.FTZ R38, R71, R36, !PT ;  /* 0x0000002447267209 */ /* 0x000fe40007810000 */
[C---:B------:R-:W-:Y:S02]  /*2950*/  ISETP.GT.AND P2, PT, R62.reuse, 0x60, PT ;  /* 0x000000603e00780c */ /* 0x040fe40003f44270 */
[----:B------:R-:W-:Y:S01]  /*2960*/  FSEL R69, R69, -INF , P3 ;  /* 0xff80000045457808 */ /* 0x000fe20001800000 */
[----:B------:R3:W-:Y:S01]  /*2970*/  MUFU.EX2 R36, R40 ;  /* 0x0000002800247308 */ /* 0x0007e20000000800 */
        /* <DEDUP_REMOVED lines=27> */
[----:B------:R-:W-:Y:S02]  /*2b30*/  FSEL R85, R85, -INF , P3 ;  /* 0xff80000055557808 */ /* 0x000fe40001800000 */
[----:B------:R-:W-:Y:S01]  /*2b40*/  FMNMX.FTZ R38, R91, R38, !PT ;  /* 0x000000265b267209 */ /* 0x000fe20007810000 */
[----:B------:R-:W-:Y:S01]  /*2b50*/  MUFU.EX2 R20, R20 ;  /* 0x0000001400147308 */ /* 0x000fe20000000800 */
[----:B------:R-:W-:Y:S02]  /*2b60*/  F2FP.F16.F32.PACK_AB R149, R149, R4 ;  /* 0x000000049595723e */ /* 0x000fe400000000ff */
[----:B------:R-:W-:-:S05]  /*2b70*/  FMNMX.FTZ R38, R85, R38, !PT ;  /* 0x0000002655267209 */ /* 0x000fca0007810000 */
[----:B------:R-:W4:Y:S01]  /*2b80*/  SHFL.BFLY PT, R11, R38, 0x2, 0x1f ;  /* 0x0c401f00260b7f89 */ /* 0x000f2200000e0000 */
[----:B------:R-:W-:Y:S08]  /*2b90*/  MUFU.EX2 R131, R131 ;  /* 0x0000008300837308 */ /* 0x000ff00000000800 */
[----:B------:R-:W-:Y:S08]  /*2ba0*/  MUFU.EX2 R14, R14 ;  /* 0x0000000e000e7308 */ /* 0x000ff00000000800 */
[----:B------:R-:W-:Y:S01]  /*2bb0*/  MUFU.EX2 R125, R125 ;  /* 0x0000007d007d7308 */ /* 0x000fe20000000800 */
[----:B----4-:R-:W-:Y:S01]  /*2bc0*/  FMNMX.FTZ R11, R38, R11, !PT ;  /* 0x0000000b260b7209 */ /* 0x010fe20007810000 */
[----:B------:R-:W-:-:S06]  /*2bd0*/  FFMA.FTZ R38, R75, R0, -R21 ;  /* 0x000000004b267223 */ /* 0x000fcc0000010815 */
[----:B------:R-:W-:Y:S01]  /*2be0*/  MUFU.EX2 R127, R127 ;  /* 0x0000007f007f7308 */ /* 0x000fe20000000800 */
[----:B---3--:R-:W3:Y:S07]  /*2bf0*/  SHFL.BFLY PT, R40, R11, 0x1, 0x1f ;  /* 0x0c201f000b287f89 */ /* 0x008eee00000e0000 */
[----:B------:R-:W-:Y:S08]  /*2c00*/  MUFU.EX2 R38, R38 ;  /* 0x0000002600267308 */ /* 0x000ff00000000800 */
[----:B------:R-:W-:Y:S08]  /*2c10*/  MUFU.EX2 R12, R12 ;  /* 0x0000000c000c7308 */ /* 0x000ff00000000800 */
[----:B------:R-:W-:Y:S01]  /*2c20*/  MUFU.EX2 R121, R121 ;  /* 0x0000007900797308 */ /* 0x000fe20000000800 */
[----:B---3--:R-:W-:Y:S01]  /*2c30*/  FMNMX.FTZ R5, R11, R40, !PT ;  /* 0x000000280b057209 */ /* 0x008fe20007810000 */
[----:B------:R-:W-:-:S03]  /*2c40*/  FFMA.FTZ R40, R87, R0, -R21 ;  /* 0x0000000057287223 */ /* 0x000fc60000010815 */
[C---:B------:R-:W-:Y:S01]  /*2c50*/  FSETP.NEU.FTZ.AND P2, PT, R5.reuse, -INF , PT ;  /* 0xff8000000500780b */ /* 0x040fe20003f5d000 */
[----:B------:R-:W-:Y:S02]  /*2c60*/  FMUL.FTZ R42, R5, R0 ;  /* 0x00000000052a7220 */ /* 0x000fe40000410000 */
[----:B------:R-:W-:Y:S03]  /*2c70*/  MUFU.EX2 R10, R10 ;  /* 0x0000000a000a7308 */ /* 0x000fe60000000800 */
[----:B------:R-:W-:Y:S02]  /*2c80*/  FSEL R42, R42, RZ, P2 ;  /* 0x000000ff2a2a7208 */ /* 0x000fe40001000000 */
[----:B------:R-:W-:-:S03]  /*2c90*/  PLOP3.LUT P2, PT, PT, PT, UP0, 0x80, 0x0 ;  /* 0x000000000000781c */ /* 0x000fc60003f4f008 */
[----:B------:R-:W-:Y:S01]  /*2ca0*/  MUFU.EX2 R123, R123 ;  /* 0x0000007b007b7308 */ /* 0x000fe20000000800 */
[-CC-:B------:R-:W-:Y:S01]  /*2cb0*/  FFMA.FTZ R148, R27, R0.reuse, -R42.reuse ;  /* 0x000000001b947223 */ /* 0x180fe2000001082a */
[-CC-:B------:R-:W-:Y:S01]  /*2cc0*/  FFMA.FTZ R7, R31, R0.reuse, -R42.reuse ;  /* 0x000000001f077223 */ /* 0x180fe2000001082a */
[-CC-:B------:R-:W-:Y:S01]  /*2cd0*/  FFMA.FTZ R150, R25, R0.reuse, -R42.reuse ;  /* 0x0000000019967223 */ /* 0x180fe2000001082a */
[-C--:B------:R-:W-:Y:S01]  /*2ce0*/  FFMA.FTZ R11, R29, R0.reuse, -R42 ;  /* 0x000000001d0b7223 */ /* 0x080fe2000001082a */
[----:B------:R-:W-:Y:S01]  /*2cf0*/  FADD.FTZ R29, R151, R44 ;  /* 0x0000002c971d7221 */ /* 0x000fe20000010000 */
[-CC-:B------:R-:W-:Y:S01]  /*2d00*/  FFMA.FTZ R144, R35, R0.reuse, -R42.reuse ;  /* 0x0000000023907223 */ /* 0x180fe2000001082a */
[-CC-:B------:R-:W-:Y:S01]  /*2d10*/  FFMA.FTZ R13, R33, R0.reuse, -R42.reuse ;  /* 0x00000000210d7223 */ /* 0x180fe2000001082a */
[----:B------:R-:W-:Y:S01]  /*2d20*/  MUFU.EX2 R148, R148 ;  /* 0x0000009400947308 */ /* 0x000fe20000000800 */
[----:B------:R-:W-:Y:S01]  /*2d30*/  FADD.FTZ R44, R6, R29 ;  /* 0x0000001d062c7221 */ /* 0x000fe20000010000 */
[-CC-:B------:R-:W-:Y:S01]  /*2d40*/  FFMA.FTZ R146, R39, R0.reuse, -R42.reuse ;  /* 0x0000000027927223 */ /* 0x180fe2000001082a */
[-CC-:B------:R-:W-:Y:S01]  /*2d50*/  FFMA.FTZ R15, R37, R0.reuse, -R42.reuse ;  /* 0x00000000250f7223 */ /* 0x180fe2000001082a */
[-C--:B------:R-:W-:Y:S01]  /*2d60*/  FFMA.FTZ R140, R43, R0.reuse, -R42 ;  /* 0x000000002b8c7223 */ /* 0x080fe2000001082a */
[----:B-----5:R-:W-:Y:S01]  /*2d70*/  FADD.FTZ R31, R145, R44 ;  /* 0x0000002c911f7221 */ /* 0x020fe20000010000 */
[-CC-:B------:R-:W-:Y:S01]  /*2d80*/  FFMA.FTZ R19, R41, R0.reuse, -R42.reuse ;  /* 0x0000000029137223 */ /* 0x180fe2000001082a */
[-CC-:B------:R-:W-:Y:S01]  /*2d90*/  FFMA.FTZ R142, R47, R0.reuse, -R42.reuse ;  /* 0x000000002f8e7223 */ /* 0x180fe2000001082a */
[----:B------:R-:W3:Y:S01]  /*2da0*/  MUFU.EX2 R7, R7 ;  /* 0x0000000700077308 */ /* 0x000ee20000000800 */
[----:B-1----:R-:W-:Y:S01]  /*2db0*/  FADD.FTZ R44, R8, R31 ;  /* 0x0000001f082c7221 */ /* 0x002fe20000010000 */
[-CC-:B------:R-:W-:Y:S01]  /*2dc0*/  FFMA.FTZ R21, R45, R0.reuse, -R42.reuse ;  /* 0x000000002d157223 */ /* 0x180fe2000001082a */
[-CC-:B------:R-:W-:Y:S01]  /*2dd0*/  FFMA.FTZ R136, R51, R0.reuse, -R42.reuse ;  /* 0x0000000033887223 */ /* 0x180fe2000001082a */
[-C--:B------:R-:W-:Y:S01]  /*2de0*/  FFMA.FTZ R25, R49, R0.reuse, -R42 ;  /* 0x0000000031197223 */ /* 0x080fe2000001082a */
[----:B--2---:R-:W-:Y:S01]  /*2df0*/  FADD.FTZ R31, R147, R44 ;  /* 0x0000002c931f7221 */ /* 0x004fe20000010000 */
[-CC-:B------:R-:W-:Y:S01]  /*2e00*/  FFMA.FTZ R138, R55, R0.reuse, -R42.reuse ;  /* 0x00000000378a7223 */ /* 0x180fe2000001082a */
[-CC-:B------:R-:W-:Y:S01]  /*2e10*/  FFMA.FTZ R27, R53, R0.reuse, -R42.reuse ;  /* 0x00000000351b7223 */ /* 0x180fe2000001082a */
[----:B------:R-:W1:Y:S01]  /*2e20*/  MUFU.EX2 R150, R150 ;  /* 0x0000009600967308 */ /* 0x000e620000000800 */
[----:B------:R-:W-:Y:S01]  /*2e30*/  FADD.FTZ R46, R24, R31 ;  /* 0x0000001f182e7221 */ /* 0x000fe20000010000 */
[-CC-:B------:R-:W-:Y:S01]  /*2e40*/  FFMA.FTZ R132, R59, R0.reuse, -R42.reuse ;  /* 0x000000003b847223 */ /* 0x180fe2000001082a */
[-CC-:B------:R-:W-:Y:S01]  /*2e50*/  FFMA.FTZ R29, R57, R0.reuse, -R42.reuse ;  /* 0x00000000391d7223 */ /* 0x180fe2000001082a */
[-C--:B------:R-:W-:Y:S01]  /*2e60*/  FFMA.FTZ R134, R63, R0.reuse, -R42 ;  /* 0x000000003f867223 */ /* 0x080fe2000001082a */
[----:B------:R-:W-:Y:S01]  /*2e70*/  FADD.FTZ R35, R141, R46 ;  /* 0x0000002e8d237221 */ /* 0x000fe20000010000 */
[-CC-:B------:R-:W-:Y:S01]  /*2e80*/  FFMA.FTZ R31, R61, R0.reuse, -R42.reuse ;  /* 0x000000003d1f7223 */ /* 0x180fe2000001082a */
[-CC-:B------:R-:W-:Y:S01]  /*2e90*/  FFMA.FTZ R128, R67, R0.reuse, -R42.reuse ;  /* 0x0000000043807223 */ /* 0x180fe2000001082a */
[----:B------:R-:W2:Y:S01]  /*2ea0*/  MUFU.EX2 R11, R11 ;  /* 0x0000000b000b7308 */ /* 0x000ea20000000800 */
[----:B---3--:R-:W-:Y:S01]  /*2eb0*/  FADD.FTZ R33, R148, R7 ;  /* 0x0000000794217221 */ /* 0x008fe20000010000 */
[----:B------:R-:W-:Y:S01]  /*2ec0*/  FADD.FTZ R46, R28, R35 ;  /* 0x000000231c2e7221 */ /* 0x000fe20000010000 */
[-CC-:B------:R-:W-:Y:S01]  /*2ed0*/  FFMA.FTZ R130, R65, R0.reuse, -R42.reuse ;  /* 0x0000000041827223 */ /* 0x180fe2000001082a */
[-CC-:B------:R-:W-:Y:S01]  /*2ee0*/  FFMA.FTZ R69, R69, R0.reuse, -R42.reuse ;  /* 0x0000000045457223 */ /* 0x180fe2000001082a */
[----:B------:R-:W-:Y:S01]  /*2ef0*/  F2FP.F16.F32.PACK_AB R151, R6, R151 ;  /* 0x000000970697723e */ /* 0x000fe200000000ff */
[-CC-:B------:R-:W-:Y:S01]  /*2f00*/  FFMA.FTZ R79, R79, R0.reuse, -R42.reuse ;  /* 0x000000004f4f7223 */ /* 0x180fe2000001082a */
[-CC-:B------:R-:W-:Y:S01]  /*2f10*/  FFMA.FTZ R73, R73, R0.reuse, -R42.reuse ;  /* 0x0000000049497223 */ /* 0x180fe2000001082a */
[----:B------:R-:W3:Y:S01]  /*2f20*/  MUFU.EX2 R144, R144 ;  /* 0x0000009000907308 */ /* 0x000ee20000000800 */
[----:B-1----:R-:W-:Y:S01]  /*2f30*/  FADD.FTZ R44, R150, R33 ;  /* 0x00000021962c7221 */ /* 0x002fe20000010000 */
[-CC-:B------:R-:W-:Y:S01]  /*2f40*/  FFMA.FTZ R83, R83, R0.reuse, -R42.reuse ;  /* 0x0000000053537223 */ /* 0x180fe2000001082a */
[-CC-:B------:R-:W-:Y:S01]  /*2f50*/  FFMA.FTZ R77, R77, R0.reuse, -R42.reuse ;  /* 0x000000004d4d7223 */ /* 0x180fe2000001082a */
[-CC-:B------:R-:W-:Y:S01]  /*2f60*/  FFMA.FTZ R89, R89, R0.reuse, -R42.reuse ;  /* 0x0000000059597223 */ /* 0x180fe2000001082a */
[-CC-:B------:R-:W-:Y:S01]  /*2f70*/  FFMA.FTZ R81, R81, R0.reuse, -R42.reuse ;  /* 0x0000000051517223 */ /* 0x180fe2000001082a */
[----:B------:R-:W-:Y:S01]  /*2f80*/  FFMA.FTZ R91, R91, R0, -R42 ;  /* 0x000000005b5b7223 */ /* 0x000fe2000001082a */
[----:B------:R-:W-:Y:S01]  /*2f90*/  F2FP.F16.F32.PACK_AB R148, R7, R148 ;  /* 0x000000940794723e */ /* 0x000fe200000000ff */
[----:B------:R-:W1:Y:S01]  /*2fa0*/  MUFU.EX2 R13, R13 ;  /* 0x0000000d000d7308 */ /* 0x000e620000000800 */
[----:B--2---:R-:W-:Y:S01]  /*2fb0*/  FADD.FTZ R33, R11, R44 ;  /* 0x0000002c0b217221 */ /* 0x004fe20000010000 */
[----:B------:R-:W-:-:S02]  /*2fc0*/  F2FP.F16.F32.PACK_AB R145, R8, R145 ;  /* 0x000000910891723e */ /* 0x000fc400000000ff */
[----:B------:R-:W-:Y:S02]  /*2fd0*/  F2FP.F16.F32.PACK_AB R147, R24, R147 ;  /* 0x000000931893723e */ /* 0x000fe400000000ff */
[----:B------:R-:W-:Y:S02]  /*2fe0*/  F2FP.F16.F32.PACK_AB R141, R28, R141 ;  /* 0x0000008d1c8d723e */ /* 0x000fe400000000ff */
[----:B------:R-:W2:Y:S01]  /*2ff0*/  MUFU.EX2 R146, R146 ;  /* 0x0000009200927308 */ /* 0x000ea20000000800 */
[----:B---3--:R-:W-:Y:S01]  /*3000*/  FADD.FTZ R44, R144, R33 ;  /* 0x00000021902c7221 */ /* 0x008fe20000010000 */
[----:B------:R-:W-:Y:S01]  /*3010*/  FADD.FTZ R33, R143, R46 ;  /* 0x0000002e8f217221 */ /* 0x000fe20000010000 */
[C---:B------:R-:W-:Y:S02]  /*3020*/  F2FP.F16.F32.PACK_AB R143, R32.reuse, R143 ;  /* 0x0000008f208f723e */ /* 0x040fe400000000ff */
[----:B------:R-:W-:Y:S01]  /*3030*/  F2FP.F16.F32.PACK_AB R150, R11, R150 ;  /* 0x000000960b96723e */ /* 0x000fe200000000ff */
[----:B------:R-:W-:Y:S01]  /*3040*/  FADD.FTZ R46, R32, R33 ;  /* 0x00000021202e7221 */ /* 0x000fe20000010000 */
[-C--:B------:R-:W-:Y:S01]  /*3050*/  FFMA.FTZ R33, R71, R0.reuse, -R42 ;  /* 0x0000000047217223 */ /* 0x080fe2000001082a */
[----:B------:R-:W3:Y:S01]  /*3060*/  MUFU.EX2 R15, R15 ;  /* 0x0000000f000f7308 */ /* 0x000ee20000000800 */
[----:B-1----:R-:W-:Y:S01]  /*3070*/  FADD.FTZ R35, R13, R44 ;  /* 0x0000002c0d237221 */ /* 0x002fe20000010000 */
[----:B------:R-:W-:Y:S01]  /*3080*/  FADD.FTZ R37, R137, R46 ;  /* 0x0000002e89257221 */ /* 0x000fe20000010000 */
[----:B------:R-:W-:Y:S01]  /*3090*/  FFMA.FTZ R42, R85, R0, -R42 ;  /* 0x00000000552a7223 */ /* 0x000fe2000001082a */
[----:B------:R-:W-:-:S02]  /*30a0*/  F2FP.F16.F32.PACK_AB R137, R36, R137 ;  /* 0x000000892489723e */ /* 0x000fc400000000ff */
[----:B------:R-:W-:Y:S01]  /*30b0*/  FADD.FTZ R46, R36, R37 ;  /* 0x00000025242e7221 */ /* 0x000fe20000010000 */
[----:B------:R-:W-:Y:S01]  /*30c0*/  F2FP.F16.F32.PACK_AB R144, R13, R144 ;  /* 0x000000900d90723e */ /* 0x000fe200000000ff */
[----:B------:R-:W1:Y:S01]  /*30d0*/  MUFU.EX2 R140, R140 ;  /* 0x0000008c008c7308 */ /* 0x000e620000000800 */
[----:B--2---:R-:W-:-:S07]  /*30e0*/  FADD.FTZ R44, R146, R35 ;  /* 0x00000023922c7221 */ /* 0x004fce0000010000 */
[----:B------:R-:W2:Y:S01]  /*30f0*/  MUFU.EX2 R19, R19 ;  /* 0x0000001300137308 */ /* 0x000ea20000000800 */
[C---:B---3--:R-:W-:Y:S01]  /*3100*/  FADD.FTZ R35, R15.reuse, R44 ;  /* 0x0000002c0f237221 */ /* 0x048fe20000010000 */
[----:B------:R-:W-:-:S06]  /*3110*/  F2FP.F16.F32.PACK_AB R146, R15, R146 ;  /* 0x000000920f92723e */ /* 0x000fcc00000000ff */
[----:B------:R-:W3:Y:S01]  /*3120*/  MUFU.EX2 R142, R142 ;  /* 0x0000008e008e7308 */ /* 0x000ee20000000800 */
[----:B-1----:R-:W-:Y:S01]  /*3130*/  FADD.FTZ R44, R140, R35 ;  /* 0x000000238c2c7221 */ /* 0x002fe20000010000 */
[----:B------:R-:W-:Y:S01]  /*3140*/  FADD.FTZ R35, R139, R46 ;  /* 0x0000002e8b237221 */ /* 0x000fe20000010000 */
[----:B------:R-:W-:-:S03]  /*3150*/  F2FP.F16.F32.PACK_AB R139, R34, R139 ;  /* 0x0000008b228b723e */ /* 0x000fc600000000ff */
[----:B------:R-:W-:Y:S02]  /*3160*/  FADD.FTZ R46, R34, R35 ;  /* 0x00000023222e7221 */ /* 0x000fe40000010000 */
[----:B------:R-:W1:Y:S01]  /*3170*/  MUFU.EX2 R21, R21 ;  /* 0x0000001500157308 */ /* 0x000e620000000800 */
[----:B--2---:R-:W-:Y:S01]  /*3180*/  FADD.FTZ R3, R19, R44 ;  /* 0x0000002c13037221 */ /* 0x004fe20000010000 */
[----:B------:R-:W-:Y:S01]  /*3190*/  FADD.FTZ R35, R133, R46 ;  /* 0x0000002e85237221 */ /* 0x000fe20000010000 */
[C---:B------:R-:W-:Y:S02]  /*31a0*/  F2FP.F16.F32.PACK_AB R133, R30.reuse, R133 ;  /* 0x000000851e85723e */ /* 0x040fe400000000ff */
[----:B------:R-:W-:Y:S01]  /*31b0*/  F2FP.F16.F32.PACK_AB R140, R19, R140 ;  /* 0x0000008c138c723e */ /* 0x000fe200000000ff */
[----:B------:R-:W-:Y:S02]  /*31c0*/  FADD.FTZ R46, R30, R35 ;  /* 0x000000231e2e7221 */ /* 0x000fe40000010000 */
[----:B------:R-:W2:Y:S01]  /*31d0*/  MUFU.EX2 R136, R136 ;  /* 0x0000008800887308 */ /* 0x000ea20000000800 */
[----:B---3--:R-:W-:Y:S01]  /*31e0*/  FADD.FTZ R44, R142, R3 ;  /* 0x000000038e2c7221 */ /* 0x008fe20000010000 */
[----:B------:R-:W-:Y:S01]  /*31f0*/  FADD.FTZ R35, R135, R46 ;  /* 0x0000002e87237221 */ /* 0x000fe20000010000 */
[----:B------:R-:W-:-:S03]  /*3200*/  F2FP.F16.F32.PACK_AB R135, R26, R135 ;  /* 0x000000871a87723e */ /* 0x000fc600000000ff */
[----:B------:R-:W-:Y:S02]  /*3210*/  FADD.FTZ R46, R26, R35 ;  /* 0x000000231a2e7221 */ /* 0x000fe40000010000 */
[----:B------:R-:W3:Y:S01]  /*3220*/  MUFU.EX2 R25, R25 ;  /* 0x0000001900197308 */ /* 0x000ee20000000800 */
[----:B-1----:R-:W-:Y:S01]  /*3230*/  FADD.FTZ R3, R21, R44 ;  /* 0x0000002c15037221 */ /* 0x002fe20000010000 */
[----:B------:R-:W-:Y:S01]  /*3240*/  FADD.FTZ R35, R129, R46 ;  /* 0x0000002e81237221 */ /* 0x000fe20000010000 */
[----:B------:R-:W-:Y:S02]  /*3250*/  F2FP.F16.F32.PACK_AB R129, R20, R129 ;  /* 0x000000811481723e */ /* 0x000fe400000000ff */
[----:B------:R-:W-:-:S03]  /*3260*/  F2FP.F16.F32.PACK_AB R142, R21, R142 ;  /* 0x0000008e158e723e */ /* 0x000fc600000000ff */
        /* <DEDUP_REMOVED lines=9> */
[----:B------:R-:W-:Y:S01]  /*3300*/  FADD.FTZ R44, R20, R35 ;  /* 0x00000023142c7221 */ /* 0x000fe20000010000 */
[----:B------:R-:W-:-:S03]  /*3310*/  F2FP.F16.F32.PACK_AB R138, R27, R138 ;  /* 0x0000008a1b8a723e */ /* 0x000fc600000000ff */
[----:B------:R-:W-:Y:S01]  /*3320*/  FADD.FTZ R35, R131, R44 ;  /* 0x0000002c83237221 */ /* 0x000fe20000010000 */
[----:B------:R-:W-:Y:S01]  /*3330*/  F2FP.F16.F32.PACK_AB R131, R14, R131 ;  /* 0x000000830e83723e */ /* 0x000fe200000000ff */
[----:B------:R-:W2:Y:S01]  /*3340*/  MUFU.EX2 R134, R134 ;  /* 0x0000008600867308 */ /* 0x000ea20000000800 */
[----:B---3--:R-:W-:Y:S01]  /*3350*/  FADD.FTZ R4, R132, R3 ;  /* 0x0000000384047221 */ /* 0x008fe20000010000 */
[----:B------:R-:W-:-:S04]  /*3360*/  FADD.FTZ R6, R14, R35 ;  /* 0x000000230e067221 */ /* 0x000fc80000010000 */
[----:B------:R-:W-:Y:S01]  /*3370*/  FADD.FTZ R35, R125, R6 ;  /* 0x000000067d237221 */ /* 0x000fe20000010000 */
[C---:B------:R-:W-:Y:S01]  /*3380*/  F2FP.F16.F32.PACK_AB R125, R38.reuse, R125 ;  /* 0x0000007d267d723e */ /* 0x040fe200000000ff */
        /* <DEDUP_REMOVED lines=8> */
[----:B------:R-:W-:-:S06]  /*3410*/  FADD.FTZ R6, R12, R35 ;  /* 0x000000230c067221 */ /* 0x000fcc0000010000 */
        /* <DEDUP_REMOVED lines=16> */
[----:B------:R-:W-:-:S05]  /*3520*/  F2FP.F16.F32.PACK_AB R130, R69, R130 ;  /* 0x000000824582723e */ /* 0x000fca00000000ff */
        /* <DEDUP_REMOVED lines=14> */
[----:B------:R-:W-:Y:S01]  /*3610*/  F2FP.F16.F32.PACK_AB R120, R120, R89 ;  /* 0x000000597878723e */ /* 0x000fe200000000ff */
[----:B------:R-:W-:-:S05]  /*3620*/  IMAD.MOV.U32 R89, RZ, RZ, R119 ;  /* 0x000000ffff597224 */ /* 0x000fca00078e0077 */
[----:B------:R-:W1:Y:S01]  /*3630*/  MUFU.EX2 R40, R40 ;  /* 0x0000002800287308 */ /* 0x000e620000000800 */
[----:B--2---:R-:W-:Y:S01]  /*3640*/  FADD.FTZ R7, R91, R4 ;  /* 0x000000045b077221 */ /* 0x004fe20000010000 */
[----:B---3--:R-:W-:-:S03]  /*3650*/  F2FP.F16.F32.PACK_AB R122, R42, R91 ;  /* 0x0000005b2a7a723e */ /* 0x008fc600000000ff */
[----:B------:R-:W-:Y:S01]  /*3660*/  FADD.FTZ R4, R42, R7 ;  /* 0x000000072a047221 */ /* 0x000fe20000010000 */
[----:B------:R-:W-:Y:S02]  /*3670*/  IMAD.MOV.U32 R91, RZ, RZ, R119 ;  /* 0x000000ffff5b7224 */ /* 0x000fe400078e0077 */
[C---:B-1----:R-:W-:Y:S01]  /*3680*/  FADD.FTZ R3, R40.reuse, R35 ;  /* 0x0000002328037221 */ /* 0x042fe20000010000 */
[----:B------:R-:W-:Y:S01]  /*3690*/  F2FP.F16.F32.PACK_AB R123, R40, R123 ;  /* 0x0000007b287b723e */ /* 0x000fe200000000ff */
[----:B------:R-:W-:Y:S06]  /*36a0*/  @!P2 BRA `(.L_x_1568) ;  /* 0x0000002400c4a947 */ /* 0x000fec0003800000 */
        /* <DEDUP_REMOVED lines=19> */
[----:B------:R-:W-:Y:S01]  /*37e0*/  UMOV UR27, UR36 ;  /* 0x00000024001b7c82 */ /* 0x000fe20008000000 */
[----:B------:R-:W-:Y:S01]  /*37f0*/  ULDC UR24, c[0x0][0x2e0] ;  /* 0x0000b80000187ab9 */ /* 0x000fe20000000800 */
[----:B------:R-:W-:Y:S01]  /*3800*/  ULDC UR21, c[0x0][0x288] ;  /* 0x0000a20000157ab9 */ /* 0x000fe20000000800 */
[----:B------:R-:W-:Y:S01]  /*3810*/  ULDC UR25, c[0x0][0x404] ;  /* 0x0001010000197ab9 */ /* 0x000fe20000000800 */
[----:B------:R-:W-:-:S05]  /*3820*/  ULDC.64 UR22, c[0x0][0x3f8] ;  /* 0x0000fe0000167ab9 */ /* 0x000fca0000000a00 */
.L_x_1577:
        /* <DEDUP_REMOVED lines=9> */
.L_x_1570:
[----:B------:R-:W-:Y:S01]  /*38c0*/  ULEA UR6, UR36, UR40, 0x3 ;  /* 0x0000002824067291 */ /* 0x000fe2000f8e183f */
[----:B------:R-:W-:-:S05]  /*38d0*/  IMAD.U32 R0, RZ, RZ, UR37 ;  /* 0x00000025ff007e24 */ /* 0x000fca000f8e00ff */
[----:B------:R-:W-:-:S04]  /*38e0*/  SHF.L.U32 R0, R0, 0x1f, RZ ;  /* 0x0000001f00007819 */ /* 0x000fc800000006ff */
[----:B------:R1:W2:Y:S01]  /*38f0*/  SYNCS.PHASECHK.TRANS64.TRYWAIT P3, [UR6+0x16830], R0 ;  /* 0x01683000ff0075a7 */ /* 0x0002a20008060146 */
[----:B------:R-:W-:Y:S05]  /*3900*/  @!P0 BRA `(.L_x_1571) ;  /* 0x0000000000048947 */ /* 0x000fea0003800000 */
[----:B------:R-:W-:Y:S01]  /*3910*/  BPT.TRAP 0x1 ;  /* 0x000000040000795c */ /* 0x000fe20000300000 */
.L_x_1571:
[----:B--2---:R-:W-:Y:S05]  /*3920*/  @P3 BRA `(.L_x_1569) ;  /* 0x0000000000083947 */ /* 0x004fea0003800000 */
[----:B------:R-:W2:Y:S02]  /*3930*/  SYNCS.PHASECHK.TRANS64.TRYWAIT P3, [UR6+0x16830], R0 ;  /* 0x01683000ff0075a7 */ /* 0x000ea40008060146 */
[----:B--2---:R-:W-:Y:S05]  /*3940*/  @!P3 BRA `(.L_x_1572) ;  /* 0x000000800064b947 */ /* 0x004fea0003800000 */
.L_x_1569:
        /* <DEDUP_REMOVED lines=25> */
.L_x_1574:
[----:B------:R-:W-:Y:S01]  /*3ae0*/  ULEA UR6, UR27, UR40, 0x3 ;  /* 0x000000281b067291 */ /* 0x000fe2000f8e183f */
[----:B------:R-:W-:-:S05]  /*3af0*/  IMAD.U32 R0, RZ, RZ, UR29 ;  /* 0x0000001dff007e24 */ /* 0x000fca000f8e00ff */
[----:B------:R-:W-:-:S04]  /*3b00*/  SHF.L.U32 R0, R0, 0x1f, RZ ;  /* 0x0000001f00007819 */ /* 0x000fc800000006ff */
[----:B------:R1:W2:Y:S01]  /*3b10*/  SYNCS.PHASECHK.TRANS64.TRYWAIT P2, [UR6+0x16850], R0 ;  /* 0x01685000ff0075a7 */ /* 0x0002a20008040146 */
[----:B------:R-:W-:Y:S05]  /*3b20*/  @!P0 BRA `(.L_x_1575) ;  /* 0x0000000000048947 */ /* 0x000fea0003800000 */
[----:B------:R-:W-:Y:S01]  /*3b30*/  BPT.TRAP 0x1 ;  /* 0x000000040000795c */ /* 0x000fe20000300000 */
.L_x_1575:
[----:B--2---:R-:W-:Y:S05]  /*3b40*/  @P2 BRA `(.L_x_1573) ;  /* 0x0000000000082947 */ /* 0x004fea0003800000 */
[----:B------:R-:W2:Y:S02]  /*3b50*/  SYNCS.PHASECHK.TRANS64.TRYWAIT P2, [UR6+0x16850], R0 ;  /* 0x01685000ff0075a7 */ /* 0x000ea40008040146 */
[----:B--2---:R-:W-:Y:S05]  /*3b60*/  @!P2 BRA `(.L_x_1576) ;  /* 0x0000007c00f4a947 */ /* 0x004fea0003800000 */
.L_x_1573:
[----:B------:R-:W-:Y:S01]  /*3b70*/  UIADD3 UR6, UR40, 0x400, URZ ;  /* 0x0000040028067890 */ /* 0x000fe2000fffe03f */
[----:B------:R-:W-:Y:S01]  /*3b80*/  WARPGROUP.ARRIVE ;  /* 0x00000000000079c5 */ /* 0x000fe20000000000 */
[----:B------:R-:W-:Y:S01]  /*3b90*/  UMOV UR7, 0x40000040 ;  /* 0x4000004000077882 */ /* 0x000fe20000000000 */
[----:B------:R-:W-:Y:S02]  /*3ba0*/  UISETP.NE.U32.AND UP0, UPT, UR22, URZ, UPT ;  /* 0x0000003f1600728c */ /* 0x000fe4000bf05070 */
[----:B------:R-:W-:Y:S02]  /*3bb0*/  USHF.R.U32.HI UR6, URZ, 0x4, UR6 ;  /* 0x000000043f067899 */ /* 0x000fe40008011606 */
[----:B------:R-:W-:Y:S02]  /*3bc0*/  UISETP.NE.AND.EX UP0, UPT, UR23, URZ, UPT, UP0 ;  /* 0x0000003f1700728c */ /* 0x000fe4000bf05300 */
[----:B------:R-:W-:Y:S01]  /*3bd0*/  ULOP3.LUT UR6, UR6, 0x3fff, URZ, 0xc0, !UPT ;  /* 0x00003fff06067892 */ /* 0x000fe2000f8ec03f */
[----:B------:R-:W-:-:S03]  /*3be0*/  UMOV UR29, UR37 ;  /* 0x00000025001d7c82 */ /* 0x000fc60008000000 */
[----:B------:R-:W-:-:S07]  /*3bf0*/  ULEA UR10, UR27, UR6, 0xa ;  /* 0x000000061b0a7291 */ /* 0x000fce000f8e503f */
[----:B------:R-:W-:Y:S02]  /*3c00*/  UMOV UR6, UR10 ;  /* 0x0000000a00067c82 */ /* 0x000fe40008000000 */
[----:B------:R-:W-:Y:S01]  /*3c10*/  HGMMA.64x64x16.F32 R88, R148, gdesc[UR4].tnspB, R88, gsb0 ;  /* 0x40e0000494587df0 */ /* 0x000fe20008000858 */
[----:B------:R-:W-:Y:S01]  /*3c20*/  UMOV UR6, 0xffffff80 ;  /* 0xffffff8000067882 */ /* 0x000fe20000000000 */
[----:B------:R-:W-:Y:S02]  /*3c30*/  USEL UR7, UR25, 0x1, UP0 ;  /* 0x0000000119077887 */ /* 0x000fe40008000000 */
[----:B------:R-:W-:Y:S02]  /*3c40*/  UIMAD UR6, UR28, UR6, 0x1 ;  /* 0x000000011c0674a4 */ /* 0x000fe4000f8e0206 */
[----:B------:R-:W-:Y:S02]  /*3c50*/  UISETP.GT.AND UP0, UPT, UR28, UR26, UPT ;  /* 0x0000001a1c00728c */ /* 0x000fe4000bf04270 */
[----:B------:R-:W-:-:S02]  /*3c60*/  UIADD3 UR6, UR42, UR6, URZ ;  /* 0x000000062a067290 */ /* 0x000fc4000fffe03f */
[----:B------:R-:W-:Y:S02]  /*3c70*/  UIADD3 UR28, UR28, -0x1, URZ ;  /* 0xffffffff1c1c7890 */ /* 0x000fe4000fffe03f */
[----:B------:R-:W-:-:S03]  /*3c80*/  UIMAD UR6, UR7, UR24, UR6 ;  /* 0x00000018070672a4 */ /* 0x000fc6000f8e0206 */
[----:B------:R-:W-:Y:S01]  /*3c90*/  UMOV UR7, 0x40000040 ;  /* 0x4000004000077882 */ /* 0x000fe20000000000 */
[----:B------:R-:W-:-:S06]  /*3ca0*/  UIADD3 UR6, UR6, -UR21, URZ ;  /* 0x8000001506067290 */ /* 0x000fcc000fffe03f */
[----:B-12---:R-:W-:Y:S01]  /*3cb0*/  IMAD.U32 R0, RZ, RZ, UR6 ;  /* 0x00000006ff007e24 */ /* 0x006fe2000f8e00ff */
[----:B------:R-:W-:-:S03]  /*3cc0*/  UIADD3 UR6, UR10, 0x80, URZ ;  /* 0x000000800a067890 */ /* 0x000fc6000fffe03f */
[----:B------:R-:W-:-:S04]  /*3cd0*/  IMAD R5, R17, -0x2, R0 ;  /* 0xfffffffe11057824 */ /* 0x000fc800078e0200 */
[----:B------:R-:W-:-:S05]  /*3ce0*/  IMAD.IADD R8, R18, 0x1, R5 ;  /* 0x0000000112087824 */ /* 0x000fca00078e0205 */
[C---:B------:R-:W-:Y:S02]  /*3cf0*/  ISETP.GT.AND P2, PT, R8.reuse, RZ, PT ;  /* 0x000000ff0800720c */ /* 0x040fe40003f44270 */
[----:B------:R-:W-:Y:S02]  /*3d00*/  ISETP.GT.AND P3, PT, R8, 0x1, PT ;  /* 0x000000010800780c */ /* 0x000fe40003f64270 */
[----:B------:R-:W-:Y:S02]  /*3d10*/  FSEL R9, R24, -INF , P2 ;  /* 0xff80000018097808 */ /* 0x000fe40001000000 */
[----:B------:R-:W-:Y:S02]  /*3d20*/  ISETP.GT.AND P2, PT, R8, 0x8, PT ;  /* 0x000000080800780c */ /* 0x000fe40003f44270 */
[----:B------:R-:W-:Y:S02]  /*3d30*/  FSEL R25, R25, -INF , P3 ;  /* 0xff80000019197808 */ /* 0x000fe40001800000 */
[----:B------:R-:W-:-:S02]  /*3d40*/  FMNMX.FTZ R0, R9, R6, !PT ;  /* 0x0000000609007209 */ /* 0x000fc40007810000 */
[----:B------:R-:W-:Y:S02]  /*3d50*/  ISETP.GT.AND P3, PT, R8, 0x9, PT ;  /* 0x000000090800780c */ /* 0x000fe40003f64270 */
[----:B------:R-:W-:Y:S02]  /*3d60*/  FSEL R11, R28, -INF , P2 ;  /* 0xff8000001c0b7808 */ /* 0x000fe40001000000 */
[----:B------:R-:W-:Y:S02]  /*3d70*/  FMNMX.FTZ R0, R25, R0, !PT ;  /* 0x0000000019007209 */ /* 0x000fe40007810000 */
        /* <DEDUP_REMOVED lines=12> */
[----:B------:R-:W-:Y:S01]  /*3e40*/  ISETP.GT.AND P2, PT, R8, 0x20, PT ;  /* 0x000000200800780c */ /* 0x000fe20003f44270 */
[----:B------:R-:W-:Y:S02]  /*3e50*/  WARPGROUP.DEPBAR.LE gsb0, 0x0 ;  /* 0x00008000000079c5 */ /* 0x000fe40000010000 */
[----:B------:R-:W-:Y:S01]  /*3e60*/  WARPGROUP.ARRIVE ;  /* 0x00000000000079c5 */ /* 0x000fe20000000000 */
[----:B------:R-:W-:-:S02]  /*3e70*/  FSEL R37, R37, -INF , P3 ;  /* 0xff80000025257808 */ /* 0x000fc40001800000 */
[----:B------:R-:W-:Y:S02]  /*3e80*/  FMNMX.FTZ R0, R15, R0, !PT ;  /* 0x000000000f007209 */ /* 0x000fe40007810000 */
[----:B------:R-:W-:Y:S01]  /*3e90*/  ISETP.GT.AND P3, PT, R8, 0x21, PT ;  /* 0x000000210800780c */ /* 0x000fe20003f64270 */
[----:B------:R-:W-:Y:S01]  /*3ea0*/  HGMMA.64x64x16.F32 R88, R144, gdesc[UR4].tnspB, R88, gsb0 ;  /* 0x40e0000490587df0 */ /* 0x000fe20008000858 */
[----:B------:R-:W-:Y:S01]  /*3eb0*/  UIADD3 UR6, UR10, 0x100, URZ ;  /* 0x000001000a067890 */ /* 0x000fe2000fffe03f */
[----:B------:R-:W-:Y:S01]  /*3ec0*/  FSEL R19, R40, -INF , P2 ;  /* 0xff80000028137808 */ /* 0x000fe20001000000 */
[----:B------:R-:W-:Y:S01]  /*3ed0*/  UMOV UR7, 0x40000040 ;  /* 0x4000004000077882 */ /* 0x000fe20000000000 */
        /* <DEDUP_REMOVED lines=11> */
[----:B------:R-:W-:Y:S02]  /*3f90*/  FMNMX.FTZ R0, R45, R0, !PT ;  /* 0x000000002d007209 */ /* 0x000fe40007810000 */
[----:B------:R-:W-:Y:S02]  /*3fa0*/  FSEL R49, R49, -INF , P3 ;  /* 0xff80000031317808 */ /* 0x000fe40001800000 */
[----:B------:R-:W-:-:S04]  /*3fb0*/  ISETP.GT.AND P3, PT, R8, 0x39, PT ;  /* 0x000000390800780c */ /* 0x000fc80003f64270 */
        /* <DEDUP_REMOVED lines=14> */
[----:B------:R-:W-:Y:S01]  /*40a0*/  FSEL R81, R81, -INF , P3 ;  /* 0xff80000051517808 */ /* 0x000fe20001800000 */
[----:B------:R-:W-:Y:S02]  /*40b0*/  WARPGROUP.DEPBAR.LE gsb0, 0x0 ;  /* 0x00008000000079c5 */ /* 0x000fe40000010000 */
[----:B------:R-:W-:Y:S01]  /*40c0*/  WARPGROUP.ARRIVE ;  /* 0x00000000000079c5 */ /* 0x000fe20000000000 */
[----:B------:R-:W-:Y:S02]  /*40d0*/  FSEL R145, R48, -INF , P2 ;  /* 0xff80000030917808 */ /* 0x000fe40001000000 */
[----:B------:R-:W-:Y:S02]  /*40e0*/  ISETP.GT.AND P2, PT, R8, 0x38, PT ;  /* 0x000000380800780c */ /* 0x000fe40003f44270 */
[----:B------:R-:W-:Y:S01]  /*40f0*/  FMNMX.FTZ R0, R145, R0, !PT ;  /* 0x0000000091007209 */ /* 0x000fe20007810000 */
[----:B------:R-:W-:Y:S01]  /*4100*/  HGMMA.64x64x16.F32 R88, R140, gdesc[UR4].tnspB, R88, gsb0 ;  /* 0x40e000048c587df0 */ /* 0x000fe20008000858 */
[----:B------:R-:W-:Y:S01]  /*4110*/  FSEL R147, R52, -INF , P2 ;  /* 0xff80000034937808 */ /* 0x000fe20001000000 */
[----:B------:R-:W-:Y:S01]  /*4120*/  UIADD3 UR6, UR10, 0x180, URZ ;  /* 0x000001800a067890 */ /* 0x000fe2000fffe03f */
[----:B------:R-:W-:Y:S01]  /*4130*/  FMNMX.FTZ R0, R49, R0, !PT ;  /* 0x0000000031007209 */ /* 0x000fe20007810000 */
[----:B------:R-:W-:Y:S01]  /*4140*/  UMOV UR7, 0x40000040 ;  /* 0x4000004000077882 */ /* 0x000fe20000000000 */
[----:B------:R-:W-:-:S02]  /*4150*/  ISETP.GT.AND P2, PT, R8, 0x40, PT ;  /* 0x000000400800780c */ /* 0x000fc40003f44270 */
[----:B------:R-:W-:Y:S02]  /*4160*/  FMNMX.FTZ R0, R147, R0, !PT ;  /* 0x0000000093007209 */ /* 0x000fe40007810000 */
[----:B------:R-:W-:Y:S02]  /*4170*/  FSEL R149, R56, -INF , P2 ;  /* 0xff80000038957808 */ /* 0x000fe40001000000 */
[----:B------:R-:W-:Y:S02]  /*4180*/  FMNMX.FTZ R0, R53, R0, !PT ;  /* 0x0000000035007209 */ /* 0x000fe40007810000 */
[----:B------:R-:W-:Y:S02]  /*4190*/  ISETP.GT.AND P2, PT, R8, 0x48, PT ;  /* 0x000000480800780c */ /* 0x000fe40003f44270 */
[----:B------:R-:W-:Y:S02]  /*41a0*/  FMNMX.FTZ R0, R149, R0, !PT ;  /* 0x0000000095007209 */ /* 0x000fe40007810000 */
[----:B------:R-:W-:-:S02]  /*41b0*/  FSEL R151, R60, -INF , P2 ;  /* 0xff8000003c977808 */ /* 0x000fc40001000000 */
[----:B------:R-:W-:Y:S02]  /*41c0*/  FMNMX.FTZ R0, R57, R0, !PT ;  /* 0x0000000039007209 */ /* 0x000fe40007810000 */
[----:B------:R-:W-:Y:S02]  /*41d0*/  ISETP.GT.AND P2, PT, R8, 0x50, PT ;  /* 0x000000500800780c */ /* 0x000fe40003f44270 */
[----:B------:R-:W-:Y:S02]  /*41e0*/  FMNMX.FTZ R0, R151, R0, !PT ;  /* 0x0000000097007209 */ /* 0x000fe40007810000 */
[----:B------:R-:W-:Y:S02]  /*41f0*/  FSEL R153, R64, -INF , P2 ;  /* 0xff80000040997808 */ /* 0x000fe40001000000 */
[----:B------:R-:W-:Y:S02]  /*4200*/  FMNMX.FTZ R0, R61, R0, !PT ;  /* 0x000000003d007209 */ /* 0x000fe40007810000 */
[----:B------:R-:W-:-:S02]  /*4210*/  ISETP.GT.AND P2, PT, R8, 0x58, PT ;  /* 0x000000580800780c */ /* 0x000fc40003f44270 */
[----:B------:R-:W-:Y:S02]  /*4220*/  FMNMX.FTZ R0, R153, R0, !PT ;  /* 0x0000000099007209 */ /* 0x000fe40007810000 */
[----:B------:R-:W-:Y:S02]  /*4230*/  FSEL R155, R68, -INF , P2 ;  /* 0xff800000449b7808 */ /* 0x000fe40001000000 */
[----:B------:R-:W-:Y:S02]  /*4240*/  FMNMX.FTZ R0, R65, R0, !PT ;  /* 0x0000000041007209 */ /* 0x000fe40007810000 */
[C---:B------:R-:W-:Y:S02]  /*4250*/  ISETP.GT.AND P2, PT, R8.reuse, 0x60, PT ;  /* 0x000000600800780c */ /* 0x040fe40003f44270 */
[----:B------:R-:W-:Y:S02]  /*4260*/  FMNMX.FTZ R0, R155, R0, !PT ;  /* 0x000000009b007209 */ /* 0x000fe40007810000 */
[----:B------:R-:W-:-:S02]  /*4270*/  ISETP.GT.AND P3, PT, R8, 0x79, PT ;  /* 0x000000790800780c */ /* 0x000fc40003f64270 */
[----:B------:R-:W-:Y:S02]  /*4280*/  FMNMX.FTZ R0, R69, R0, !PT ;  /* 0x0000000045007209 */ /* 0x000fe40007810000 */
        /* <DEDUP_REMOVED lines=15> */
[C---:B------:R-:W-:Y:S01]  /*4380*/  ISETP.GT.AND P2, PT, R8.reuse, 0x78, PT ;  /* 0x000000780800780c */ /* 0x040fe20003f44270 */
[----:B------:R-:W-:Y:S01]  /*4390*/  VIADD R8, R8, 0x8 ;  /* 0x0000000808087836 */ /* 0x000fe20000000000 */
[----:B------:R-:W-:Y:S02]  /*43a0*/  FMNMX.FTZ R0, R157, R0, !PT ;  /* 0x000000009d007209 */ /* 0x000fe40007810000 */
[----:B------:R-:W-:-:S02]  /*43b0*/  FSEL R84, R84, -INF , P2 ;  /* 0xff80000054547808 */ /* 0x000fc40001000000 */
[----:B------:R-:W-:Y:S02]  /*43c0*/  FMNMX.FTZ R5, R81, R0, !PT ;  /* 0x0000000051057209 */ /* 0x000fe40007810000 */
[----:B------:R-:W-:Y:S02]  /*43d0*/  ISETP.GT.AND P4, PT, R8, RZ, PT ;  /* 0x000000ff0800720c */ /* 0x000fe40003f84270 */
[----:B------:R-:W-:Y:S02]  /*43e0*/  FMNMX.FTZ R0, R84, R5, !PT ;  /* 0x0000000554007209 */ /* 0x000fe40007810000 */
[----:B------:R-:W-:Y:S02]  /*43f0*/  ISETP.GT.AND P3, PT, R8, 0x1, PT ;  /* 0x000000010800780c */ /* 0x000fe40003f64270 */
[----:B------:R-:W-:Y:S02]  /*4400*/  FMNMX.FTZ R12, R85, R0, !PT ;  /* 0x00000000550c7209 */ /* 0x000fe40007810000 */
[----:B------:R-:W1:Y:S01]  /*4410*/  LDC R0, c[0x0][0x988] ;  /* 0x00026200ff007b82 */ /* 0x000e620000000800 */
[----:B------:R-:W-:-:S02]  /*4420*/  FSEL R26, R26, -INF , P4 ;  /* 0xff8000001a1a7808 */ /* 0x000fc40002000000 */
[----:B------:R-:W2:Y:S01]  /*4430*/  SHFL.BFLY PT, R5, R12, 0x2, 0x1f ;  /* 0x0c401f000c057f89 */ /* 0x000ea200000e0000 */
[C---:B------:R-:W-:Y:S02]  /*4440*/  ISETP.GT.AND P4, PT, R8.reuse, 0x8, PT ;  /* 0x000000080800780c */ /* 0x040fe40003f84270 */
[----:B------:R-:W-:Y:S02]  /*4450*/  FSEL R27, R27, -INF , P3 ;  /* 0xff8000001b1b7808 */ /* 0x000fe40001800000 */
[----:B------:R-:W-:-:S04]  /*4460*/  ISETP.GT.AND P3, PT, R8, 0x9, PT ;  /* 0x000000090800780c */ /* 0x000fc80003f64270 */
[----:B------:R-:W-:Y:S02]  /*4470*/  FSEL R31, R31, -INF , P3 ;  /* 0xff8000001f1f7808 */ /* 0x000fe40001800000 */
[----:B------:R-:W-:-:S04]  /*4480*/  ISETP.GT.AND P3, PT, R8, 0x11, PT ;  /* 0x000000110800780c */ /* 0x000fc80003f64270 */
[----:B------:R-:W-:Y:S02]  /*4490*/  FSEL R35, R35, -INF , P3 ;  /* 0xff80000023237808 */ /* 0x000fe40001800000 */
[----:B------:R-:W-:-:S04]  /*44a0*/  ISETP.GT.AND P3, PT, R8, 0x19, PT ;  /* 0x000000190800780c */ /* 0x000fc80003f64270 */
[----:B------:R-:W-:Y:S02]  /*44b0*/  FSEL R39, R39, -INF , P3 ;  /* 0xff80000027277808 */ /* 0x000fe40001800000 */
[----:B------:R-:W-:Y:S02]  /*44c0*/  ISETP.GT.AND P3, PT, R8, 0x21, PT ;  /* 0x000000210800780c */ /* 0x000fe40003f64270 */
[----:B--2---:R-:W-:Y:S02]  /*44d0*/  FMNMX.FTZ R14, R12, R5, !PT ;  /* 0x000000050c0e7209 */ /* 0x004fe40007810000 */
[----:B------:R-:W-:Y:S02]  /*44e0*/  FMNMX.FTZ R12, R26, R7, !PT ;  /* 0x000000071a0c7209 */ /* 0x000fe40007810000 */
[----:B------:R-:W-:Y:S01]  /*44f0*/  FSEL R43, R43, -INF , P3 ;  /* 0xff8000002b2b7808 */ /* 0x000fe20001800000 */
[----:B------:R-:W2:Y:S01]  /*4500*/  SHFL.BFLY PT, R5, R14, 0x1, 0x1f ;  /* 0x0c201f000e057f89 */ /* 0x000ea200000e0000 */
[----:B------:R-:W-:-:S02]  /*4510*/  FMNMX.FTZ R12, R27, R12, !PT ;  /* 0x0000000c1b0c7209 */ /* 0x000fc40007810000 */
[----:B------:R-:W-:-:S04]  /*4520*/  ISETP.GT.AND P3, PT, R8, 0x29, PT ;  /* 0x000000290800780c */ /* 0x000fc80003f64270 */
[----:B------:R-:W-:Y:S02]  /*4530*/  FSEL R47, R47, -INF , P3 ;  /* 0xff8000002f2f7808 */ /* 0x000fe40001800000 */
[----:B------:R-:W-:-:S04]  /*4540*/  ISETP.GT.AND P3, PT, R8, 0x31, PT ;  /* 0x000000310800780c */ /* 0x000fc80003f64270 */
[----:B------:R-:W-:Y:S02]  /*4550*/  FSEL R51, R51, -INF , P3 ;  /* 0xff80000033337808 */ /* 0x000fe40001800000 */
[C---:B------:R-:W-:Y:S01]  /*4560*/  ISETP.GT.AND P3, PT, R8.reuse, 0x39, PT ;  /* 0x000000390800780c */ /* 0x040fe20003f64270 */
[----:B------:R-:W-:Y:S02]  /*4570*/  WARPGROUP.DEPBAR.LE gsb0, 0x0 ;  /* 0x00008000000079c5 */ /* 0x000fe40000010000 */
[----:B------:R-:W-:Y:S01]  /*4580*/  WARPGROUP.ARRIVE ;  /* 0x00000000000079c5 */ /* 0x000fe20000000000 */
[----:B------:R-:W-:Y:S02]  /*4590*/  FSEL R55, R55, -INF , P3 ;  /* 0xff80000037377808 */ /* 0x000fe40001800000 */
[----:B------:R-:W-:-:S03]  /*45a0*/  ISETP.GT.AND P3, PT, R8, 0x41, PT ;  /* 0x000000410800780c */ /* 0x000fc60003f64270 */
[----:B------:R-:W-:Y:S01]  /*45b0*/  HGMMA.64x64x16.F32 R88, R132, gdesc[UR4].tnspB, R88, gsb0 ;  /* 0x40e0000484587df0 */ /* 0x000fe20008000858 */
[----:B--2---:R-:W-:Y:S01]  /*45c0*/  FMNMX.FTZ R5, R14, R5, !PT ;  /* 0x000000050e057209 */ /* 0x004fe20007810000 */
[----:B------:R-:W-:Y:S01]  /*45d0*/  UIADD3 UR6, UR10, 0x280, URZ ;  /* 0x000002800a067890 */ /* 0x000fe2000fffe03f */
[----:B------:R-:W-:Y:S01]  /*45e0*/  FSEL R59, R59, -INF , P3 ;  /* 0xff8000003b3b7808 */ /* 0x000fe20001800000 */
[----:B------:R-:W-:Y:S01]  /*45f0*/  UMOV UR7, 0x40000040 ;  /* 0x4000004000077882 */ /* 0x000fe20000000000 */
[C---:B------:R-:W-:Y:S01]  /*4600*/  FSETP.NEU.FTZ.AND P2, PT, R5.reuse, -INF , PT ;  /* 0xff8000000500780b */ /* 0x040fe20003f5d000 */
[----:B-1----:R-:W-:Y:S01]  /*4610*/  FMUL.FTZ R10, R5, R0 ;  /* 0x00000000050a7220 */ /* 0x002fe20000410000 */
[----:B------:R-:W-:-:S04]  /*4620*/  ISETP.GT.AND P3, PT, R8, 0x49, PT ;  /* 0x000000490800780c */ /* 0x000fc80003f64270 */
[----:B------:R-:W-:Y:S02]  /*4630*/  FSEL R10, R10, RZ, P2 ;  /* 0x000000ff0a0a7208 */ /* 0x000fe40001000000 */
[----:B------:R-:W-:Y:S02]  /*4640*/  FSEL R63, R63, -INF , P3 ;  /* 0xff8000003f3f7808 */ /* 0x000fe40001800000 */
[----:B------:R-:W-:Y:S01]  /*4650*/  ISETP.GT.AND P3, PT, R8, 0x51, PT ;  /* 0x000000510800780c */ /* 0x000fe20003f64270 */
[-CC-:B------:R-:W-:Y:S01]  /*4660*/  FFMA.FTZ R144, R13, R0.reuse, -R10.reuse ;  /* 0x000000000d907223 */ /* 0x180fe2000001080a */
[----:B------:R-:W-:Y:S01]  /*4670*/  FSEL R13, R30, -INF , P4 ;  /* 0xff8000001e0d7808 */ /* 0x000fe20002000000 */
[-CC-:B------:R-:W-:Y:S01]  /*4680*/  FFMA.FTZ R150, R11, R0.reuse, -R10.reuse ;  /* 0x000000000b967223 */ /* 0x180fe2000001080a */
[----:B------:R-:W-:Y:S01]  /*4690*/  ISETP.GT.AND P4, PT, R8, 0x10, PT ;  /* 0x000000100800780c */ /* 0x000fe20003f84270 */
[--C-:B------:R-:W-:Y:S01]  /*46a0*/  FFMA.FTZ R11, R29, R0, -R10.reuse ;  /* 0x000000001d0b7223 */ /* 0x100fe2000001080a */
[----:B------:R-:W-:Y:S01]  /*46b0*/  FMNMX.FTZ R12, R13, R12, !PT ;  /* 0x0000000c0d0c7209 */ /* 0x000fe20007810000 */
[-CC-:B------:R-:W-:Y:S01]  /*46c0*/  FFMA.FTZ R148, R25, R0.reuse, -R10.reuse ;  /* 0x0000000019947223 */ /* 0x180fe2000001080a */
[----:B------:R-:W-:Y:S01]  /*46d0*/  FSEL R29, R34, -INF , P4 ;  /* 0xff800000221d7808 */ /* 0x000fe20002000000 */
[--C-:B------:R-:W-:Y:S01]  /*46e0*/  FFMA.FTZ R25, R33, R0, -R10.reuse ;  /* 0x0000000021197223 */ /* 0x100fe2000001080a */
[----:B------:R-:W-:Y:S01]  /*46f0*/  FMNMX.FTZ R12, R31, R12, !PT ;  /* 0x0000000c1f0c7209 */ /* 0x000fe20007810000 */
        /* <DEDUP_REMOVED lines=17> */
[C---:B------:R-:W-:Y:S01]  /*4810*/  ISETP.GT.AND P4, PT, R8.reuse, 0x28, PT ;  /* 0x000000280800780c */ /* 0x040fe20003f84270 */
        /* <DEDUP_REMOVED lines=8> */
[-CC-:B------:R-:W-:Y:S01]  /*48a0*/  FFMA.FTZ R61, R65, R0.reuse, -R10.reuse ;  /* 0x00000000413d7223 */ /* 0x180fe2000001080a */
[-CC-:B------:R-:W-:Y:S01]  /*48b0*/  FFMA.FTZ R65, R69, R0.reuse, -R10.reuse ;  /* 0x0000000045417223 */ /* 0x180fe2000001080a */
[-CC-:B------:R-:W-:Y:S01]  /*48c0*/  FFMA.FTZ R69, R73, R0.reuse, -R10.reuse ;  /* 0x0000000049457223 */ /* 0x180fe2000001080a */
[----:B------:R-:W-:Y:S01]  /*48d0*/  FSEL R71, R71, -INF , P3 ;  /* 0xff80000047477808 */ /* 0x000fe20001800000 */
[-CC-:B------:R-:W-:Y:S01]  /*48e0*/  FFMA.FTZ R73, R77, R0.reuse, -R10.reuse ;  /* 0x000000004d497223 */ /* 0x180fe2000001080a */
[C---:B------:R-:W-:Y:S01]  /*48f0*/  ISETP.GT.AND P3, PT, R8.reuse, 0x61, PT ;  /* 0x000000610800780c */ /* 0x040fe20003f64270 */
[-CC-:B------:R-:W-:Y:S01]  /*4900*/  FFMA.FTZ R77, R81, R0.reuse, -R10.reuse ;  /* 0x00000000514d7223 */ /* 0x180fe2000001080a */
[----:B------:R-:W-:Y:S01]  /*4910*/  FSEL R81, R5, RZ, P2 ;  /* 0x000000ff05517208 */ /* 0x000fe20001000000 */
[-C--:B------:R-:W-:Y:S01]  /*4920*/  FFMA.FTZ R30, R85, R0.reuse, -R10 ;  /* 0x00000000551e7223 */ /* 0x080fe2000001080a */
[----:B------:R-:W-:Y:S01]  /*4930*/  FSEL R75, R75, -INF , P3 ;  /* 0xff8000004b4b7808 */ /* 0x000fe20001800000 */
[----:B------:R-:W-:Y:S01]  /*4940*/  MUFU.EX2 R137, R137 ;  /* 0x0000008900897308 */ /* 0x000fe20000000800 */
[C---:B------:R-:W-:Y:S01]  /*4950*/  ISETP.GT.AND P3, PT, R8.reuse, 0x69, PT ;  /* 0x000000690800780c */ /* 0x040fe20003f64270 */
[----:B------:R-:W-:Y:S01]  /*4960*/  FADD.FTZ R85, -R81, R6 ;  /* 0x0000000651557221 */ /* 0x000fe20000010100 */
[-CC-:B------:R-:W-:Y:S01]  /*4970*/  FFMA.FTZ R14, R141, R0.reuse, -R10.reuse ;  /* 0x000000008d0e7223 */ /* 0x180fe2000001080a */
[-CC-:B------:R-:W-:Y:S01]  /*4980*/  FFMA.FTZ R24, R157, R0.reuse, -R10.reuse ;  /* 0x000000009d187223 */ /* 0x180fe2000001080a */
[----:B------:R-:W-:Y:S01]  /*4990*/  FSEL R79, R79, -INF , P3 ;  /* 0xff8000004f4f7808 */ /* 0x000fe20001800000 */
[-C--:B------:R-:W-:Y:S01]  /*49a0*/  FMUL.FTZ R6, R85, R0.reuse ;  /* 0x0000000055067220 */ /* 0x080fe20000410000 */
[----:B------:R-:W-:Y:S01]  /*49b0*/  ISETP.GT.AND P3, PT, R8, 0x71, PT ;  /* 0x000000710800780c */ /* 0x000fe20003f64270 */
[----:B------:R-:W-:Y:S01]  /*49c0*/  MUFU.EX2 R148, R148 ;  /* 0x0000009400947308 */ /* 0x000fe20000000800 */
[----:B------:R-:W-:-:S02]  /*49d0*/  FFMA.FTZ R84, R84, R0, -R10 ;  /* 0x0000000054547223 */ /* 0x000fc4000001080a */
[----:B------:R-:W-:Y:S02]  /*49e0*/  FSEL R83, R83, -INF , P3 ;  /* 0xff80000053537808 */ /* 0x000fe40001800000 */
[----:B------:R-:W-:Y:S01]  /*49f0*/  ISETP.GT.AND P3, PT, R8, 0x79, PT ;  /* 0x000000790800780c */ /* 0x000fe20003f64270 */
[----:B------:R-:W-:Y:S02]  /*4a00*/  WARPGROUP.DEPBAR.LE gsb0, 0x0 ;  /* 0x00008000000079c5 */ /* 0x000fe40000010000 */
[----:B------:R-:W-:Y:S01]  /*4a10*/  WARPGROUP.ARRIVE ;  /* 0x00000000000079c5 */ /* 0x000fe20000000000 */
[----:B------:R-:W-:Y:S01]  /*4a20*/  FSEL R133, R46, -INF , P4 ;  /* 0xff8000002e857808 */ /* 0x000fe20002000000 */
[-CC-:B------:R-:W-:Y:S01]  /*4a30*/  FFMA.FTZ R132, R149, R0.reuse, -R10.reuse ;  /* 0x0000000095847223 */ /* 0x180fe2000001080a */
[----:B------:R-:W-:Y:S01]  /*4a40*/  ISETP.GT.AND P4, PT, R8, 0x30, PT ;  /* 0x000000300800780c */ /* 0x000fe20003f84270 */
[----:B------:R-:W-:Y:S01]  /*4a50*/  FFMA.FTZ R134, R151, R0, -R10 ;  /* 0x0000000097867223 */ /* 0x000fe2000001080a */
[----:B------:R-:W-:Y:S01]  /*4a60*/  FMNMX.FTZ R12, R133, R12, !PT ;  /* 0x0000000c850c7209 */ /* 0x000fe20007810000 */
[----:B------:R-:W-:Y:S01]  /*4a70*/  HGMMA.64x64x16.F32 R88, R128, gdesc[UR4].tnspB, R88, gsb0 ;  /* 0x40e0000480587df0 */ /* 0x000fe20008000858 */
[----:B------:R-:W-:Y:S01]  /*4a80*/  FSEL R41, R50, -INF , P4 ;  /* 0xff80000032297808 */ /* 0x000fe20002000000 */
[----:B------:R-:W-:Y:S01]  /*4a90*/  UIADD3 UR6, UR10, 0x300, URZ ;  /* 0x000003000a067890 */ /* 0x000fe2000fffe03f */
[----:B------:R-:W-:Y:S01]  /*4aa0*/  FMNMX.FTZ R12, R47, R12, !PT ;  /* 0x0000000c2f0c7209 */ /* 0x000fe20007810000 */
[----:B------:R-:W-:Y:S01]  /*4ab0*/  UMOV UR7, 0x40000040 ;  /* 0x4000004000077882 */ /* 0x000fe20000000000 */
[----:B------:R-:W-:Y:S01]  /*4ac0*/  ISETP.GT.AND P4, PT, R8, 0x38, PT ;  /* 0x000000380800780c */ /* 0x000fe20003f84270 */
[----:B------:R-:W1:Y:S01]  /*4ad0*/  MUFU.EX2 R6, R6 ;  /* 0x0000000600067308 */ /* 0x000e620000000800 */
[----:B------:R-:W-:-:S02]  /*4ae0*/  FMNMX.FTZ R12, R41, R12, !PT ;  /* 0x0000000c290c7209 */ /* 0x000fc40007810000 */
[----:B------:R-:W-:Y:S02]  /*4af0*/  FSEL R135, R54, -INF , P4 ;  /* 0xff80000036877808 */ /* 0x000fe40002000000 */
[----:B------:R-:W-:Y:S02]  /*4b00*/  FMNMX.FTZ R12, R51, R12, !PT ;  /* 0x0000000c330c7209 */ /* 0x000fe40007810000 */
[----:B------:R-:W-:Y:S01]  /*4b10*/  ISETP.GT.AND P4, PT, R8, 0x40, PT ;  /* 0x000000400800780c */ /* 0x000fe20003f84270 */
[----:B------:R-:W2:Y:S01]  /*4b20*/  MUFU.EX2 R150, R150 ;  /* 0x0000009600967308 */ /* 0x000ea20000000800 */
[----:B------:R-:W-:Y:S02]  /*4b30*/  FMNMX.FTZ R12, R135, R12, !PT ;  /* 0x0000000c870c7209 */ /* 0x000fe40007810000 */
[----:B------:R-:W-:Y:S02]  /*4b40*/  FSEL R139, R58, -INF , P4 ;  /* 0xff8000003a8b7808 */ /* 0x000fe40002000000 */
[----:B------:R-:W-:-:S02]  /*4b50*/  FMNMX.FTZ R12, R55, R12, !PT ;  /* 0x0000000c370c7209 */ /* 0x000fc40007810000 */
[----:B------:R-:W-:Y:S01]  /*4b60*/  ISETP.GT.AND P4, PT, R8, 0x48, PT ;  /* 0x000000480800780c */ /* 0x000fe20003f84270 */
[----:B------:R-:W3:Y:S01]  /*4b70*/  MUFU.EX2 R11, R11 ;  /* 0x0000000b000b7308 */ /* 0x000ee20000000800 */
[----:B------:R-:W-:Y:S02]  /*4b80*/  FMNMX.FTZ R12, R139, R12, !PT ;  /* 0x0000000c8b0c7209 */ /* 0x000fe40007810000 */
[----:B------:R-:W-:Y:S02]  /*4b90*/  FSEL R145, R62, -INF , P4 ;  /* 0xff8000003e917808 */ /* 0x000fe40002000000 */
[----:B------:R-:W-:Y:S02]  /*4ba0*/  FMNMX.FTZ R12, R59, R12, !PT ;  /* 0x0000000c3b0c7209 */ /* 0x000fe40007810000 */
[----:B------:R-:W-:Y:S01]  /*4bb0*/  ISETP.GT.AND P4, PT, R8, 0x50, PT ;  /* 0x000000500800780c */ /* 0x000fe20003f84270 */
[----:B------:R-:W4:Y:S01]  /*4bc0*/  MUFU.EX2 R144, R144 ;  /* 0x0000009000907308 */ /* 0x000f220000000800 */
[----:B------:R-:W-:-:S02]  /*4bd0*/  FMNMX.FTZ R12, R145, R12, !PT ;  /* 0x0000000c910c7209 */ /* 0x000fc40007810000 */
[----:B------:R-:W-:Y:S02]  /*4be0*/  FSEL R66, R66, -INF , P4 ;  /* 0xff80000042427808 */ /* 0x000fe40002000000 */
[----:B------:R-:W-:Y:S02]  /*4bf0*/  FMNMX.FTZ R9, R63, R12, !PT ;  /* 0x0000000c3f097209 */ /* 0x000fe40007810000 */
[----:B------:R-:W-:Y:S01]  /*4c00*/  ISETP.GT.AND P4, PT, R8, 0x58, PT ;  /* 0x000000580800780c */ /* 0x000fe20003f84270 */
[----:B------:R-:W5:Y:S01]  /*4c10*/  MUFU.EX2 R25, R25 ;  /* 0x0000001900197308 */ /* 0x000f620000000800 */
[----:B------:R-:W-:Y:S02]  /*4c20*/  FMNMX.FTZ R12, R66, R9, !PT ;  /* 0x00000009420c7209 */ /* 0x000fe40007810000 */
[----:B------:R-:W-:Y:S02]  /*4c30*/  FSEL R147, R70, -INF , P4 ;  /* 0xff80000046937808 */ /* 0x000fe40002000000 */
[----:B------:R-:W-:-:S02]  /*4c40*/  FMNMX.FTZ R12, R67, R12, !PT ;  /* 0x0000000c430c7209 */ /* 0x000fc40007810000 */
[----:B------:R-:W-:Y:S01]  /*4c50*/  ISETP.GT.AND P4, PT, R8, 0x60, PT ;  /* 0x000000600800780c */ /* 0x000fe20003f84270 */
[----:B------:R-:W5:Y:S01]  /*4c60*/  MUFU.EX2 R146, R146 ;  /* 0x0000009200927308 */ /* 0x000f620000000800 */
[----:B------:R-:W-:Y:S02]  /*4c70*/  FMNMX.FTZ R12, R147, R12, !PT ;  /* 0x0000000c930c7209 */ /* 0x000fe40007810000 */
[----:B------:R-:W-:Y:S02]  /*4c80*/  FSEL R74, R74, -INF , P4 ;  /* 0xff8000004a4a7808 */ /* 0x000fe40002000000 */
[----:B------:R-:W-:Y:S02]  /*4c90*/  FMNMX.FTZ R9, R71, R12, !PT ;  /* 0x0000000c47097209 */ /* 0x000fe40007810000 */
[----:B------:R-:W-:Y:S01]  /*4ca0*/  ISETP.GT.AND P4, PT, R8, 0x68, PT ;  /* 0x000000680800780c */ /* 0x000fe20003f84270 */
[----:B------:R-:W5:Y:S01]  /*4cb0*/  MUFU.EX2 R15, R15 ;  /* 0x0000000f000f7308 */ /* 0x000f620000000800 */
        /* <DEDUP_REMOVED lines=10> */
[----:B------:R-:W-:Y:S01]  /*4d60*/  FMNMX.FTZ R12, R82, R9, !PT ;  /* 0x00000009520c7209 */ /* 0x000fe20007810000 */
[--C-:B------:R-:W-:Y:S01]  /*4d70*/  FFMA.FTZ R8, R153, R0, -R10.reuse ;  /* 0x0000000099087223 */ /* 0x100fe2000001080a */
[----:B------:R-:W-:Y:S02]  /*4d80*/  FSEL R151, R86, -INF , P4 ;  /* 0xff80000056977808 */ /* 0x000fe40002000000 */
[----:B------:R-:W-:Y:S02]  /*4d90*/  FMNMX.FTZ R12, R83, R12, !PT ;  /* 0x0000000c530c7209 */ /* 0x000fe40007810000 */
[----:B------:R-:W-:Y:S01]  /*4da0*/  FSEL R87, R87, -INF , P3 ;  /* 0xff80000057577808 */ /* 0x000fe20001800000 */
[----:B------:R-:W-:Y:S02]  /*4db0*/  WARPGROUP.DEPBAR.LE gsb0, 0x0 ;  /* 0x00008000000079c5 */ /* 0x000fe40000010000 */
[----:B------:R-:W-:Y:S01]  /*4dc0*/  WARPGROUP.ARRIVE ;  /* 0x00000000000079c5 */ /* 0x000fe20000000000 */
[----:B------:R-:W-:Y:S01]  /*4dd0*/  FMNMX.FTZ R12, R151, R12, !PT ;  /* 0x0000000c970c7209 */ /* 0x000fe20007810000 */
[----:B------:R-:W5:Y:S03]  /*4de0*/  MUFU.EX2 R142, R142 ;  /* 0x0000008e008e7308 */ /* 0x000f660000000800 */
[----:B------:R-:W-:Y:S01]  /*4df0*/  FMNMX.FTZ R9, R87, R12, !PT ;  /* 0x0000000c57097209 */ /* 0x000fe20007810000 */
[----:B------:R-:W-:Y:S01]  /*4e00*/  HGMMA.64x64x16.F32 R88, R124, gdesc[UR4].tnspB, R88, gsb0 ;  /* 0x40e000047c587df0 */ /* 0x000fe20008000858 */
[----:B------:R-:W-:Y:S01]  /*4e10*/  UIADD3 UR6, UR10, 0x380, URZ ;  /* 0x000003800a067890 */ /* 0x000fe2000fffe03f */
[--C-:B------:R-:W-:Y:S01]  /*4e20*/  FFMA.FTZ R12, R155, R0, -R10.reuse ;  /* 0x000000009b0c7223 */ /* 0x100fe2000001080a */
[----:B------:R-:W-:Y:S01]  /*4e30*/  UMOV UR7, 0x40000040 ;  /* 0x4000004000077882 */ /* 0x000fe20000000000 */
[----:B------:R-:W1:Y:S01]  /*4e40*/  SHFL.BFLY PT, R20, R9, 0x2, 0x1f ;  /* 0x0c401f0009147f89 */ /* 0x000e6200000e0000 */
[----:B------:R-:W-:Y:S08]  /*4e50*/  MUFU.EX2 R21, R21 ;  /* 0x0000001500157308 */ /* 0x000ff00000000800 */
[----:B------:R-:W-:Y:S08]  /*4e60*/  MUFU.EX2 R136, R136 ;  /* 0x0000008800887308 */ /* 0x000ff00000000800 */
[----:B------:R-:W-:Y:S01]  /*4e70*/  MUFU.EX2 R45, R45 ;  /* 0x0000002d002d7308 */ /* 0x000fe20000000800 */
[----:B-1----:R-:W-:Y:S01]  /*4e80*/  FMNMX.FTZ R28, R9, R20, !PT ;  /* 0x00000014091c7209 */ /* 0x002fe20007810000 */
[----:B------:R-:W-:-:S06]  /*4e90*/  FFMA.FTZ R20, R143, R0, -R10 ;  /* 0x000000008f147223 */ /* 0x000fcc000001080a */
[----:B------:R1:W-:Y:S01]  /*4ea0*/  MUFU.EX2 R81, R30 ;  /* 0x0000001e00517308 */ /* 0x0003e20000000800 */
[----:B------:R-:W2:Y:S07]  /*4eb0*/  SHFL.BFLY PT, R9, R28, 0x1, 0x1f ;  /* 0x0c201f001c097f89 */ /* 0x000eae00000e0000 */
[----:B------:R-:W-:Y:S08]  /*4ec0*/  MUFU.EX2 R138, R138 ;  /* 0x0000008a008a7308 */ /* 0x000ff00000000800 */
[----:B------:R-:W-:Y:S08]  /*4ed0*/  MUFU.EX2 R49, R49 ;  /* 0x0000003100317308 */ /* 0x000ff00000000800 */
[----:B------:R-:W-:Y:S01]  /*4ee0*/  MUFU.EX2 R132, R132 ;  /* 0x0000008400847308 */ /* 0x000fe20000000800 */
[----:B--2---:R-:W-:-:S04]  /*4ef0*/  FMNMX.FTZ R9, R28, R9, !PT ;  /* 0x000000091c097209 */ /* 0x004fc80007810000 */
[C---:B------:R-:W-:Y:S01]  /*4f00*/  FSETP.NEU.FTZ.AND P2, PT, R9.reuse, -INF , PT ;  /* 0xff8000000900780b */ /* 0x040fe20003f5d000 */
[----:B------:R-:W-:Y:S02]  /*4f10*/  FMUL.FTZ R36, R9, R0 ;  /* 0x0000000009247220 */ /* 0x000fe40000410000 */
[----:B------:R-:W-:Y:S03]  /*4f20*/  MUFU.EX2 R53, R53 ;  /* 0x0000003500357308 */ /* 0x000fe60000000800 */
[----:B------:R-:W-:-:S05]  /*4f30*/  FSEL R36, R36, RZ, P2 ;  /* 0x000000ff24247208 */ /* 0x000fca0001000000 */
[----:B------:R-:W-:Y:S01]  /*4f40*/  MUFU.EX2 R134, R134 ;  /* 0x0000008600867308 */ /* 0x000fe20000000800 */
[--C-:B------:R-:W-:Y:S01]  /*4f50*/  FFMA.FTZ R141, R37, R0, -R36.reuse ;  /* 0x00000000258d7223 */ /* 0x100fe20000010824 */
[----:B------:R-:W-:Y:S01]  /*4f60*/  FFMA.FTZ R37, R6, R4, R137 ;  /* 0x0000000406257223 */ /* 0x000fe20000010089 */
[-CC-:B------:R-:W-:Y:S01]  /*4f70*/  FFMA.FTZ R32, R39, R0.reuse, -R36.reuse ;  /* 0x0000000027207223 */ /* 0x180fe20000010824 */
[----:B------:R-:W-:Y:S02]  /*4f80*/  IMAD.U32 R39, RZ, RZ, UR36 ;  /* 0x00000024ff277e24 */ /* 0x000fe4000f8e00ff */
[-CC-:B------:R-:W-:Y:S01]  /*4f90*/  FFMA.FTZ R10, R26, R0.reuse, -R36.reuse ;  /* 0x000000001a0a7223 */ /* 0x180fe20000010824 */
[----:B------:R-:W-:Y:S01]  /*4fa0*/  FADD.FTZ R37, R148, R37 ;  /* 0x0000002594257221 */ /* 0x000fe20000010000 */
[----:B------:R-:W-:Y:S02]  /*4fb0*/  WARPGROUP.DEPBAR.LE gsb0, 0x0 ;  /* 0x00008000000079c5 */ /* 0x000fe40000010000 */
[----:B------:R-:W-:Y:S01]  /*4fc0*/  WARPGROUP.ARRIVE ;  /* 0x00000000000079c5 */ /* 0x000fe20000000000 */
[----:B------:R-:W-:Y:S01]  /*4fd0*/  FADD.FTZ R4, R150, R37 ;  /* 0x0000002596047221 */ /* 0x000fe20000010000 */
[-C--:B------:R-:W-:Y:S01]  /*4fe0*/  FFMA.FTZ R27, R27, R0.reuse, -R36 ;  /* 0x000000001b1b7223 */ /* 0x080fe20000010824 */
[----:B------:R-:W-:Y:S01]  /*4ff0*/  @!P1 LEA R39, R39, UR40, 0x3 ;  /* 0x0000002827279c11 */ /* 0x000fe2000f8e18ff */
[----:B------:R-:W-:Y:S01]  /*5000*/  MUFU.EX2 R10, R10 ;  /* 0x0000000a000a7308 */ /* 0x000fe20000000800 */
[----:B---3--:R-:W-:Y:S01]  /*5010*/  FADD.FTZ R37, R11, R4 ;  /* 0x000000040b257221 */ /* 0x008fe20000010000 */
[----:B------:R-:W-:Y:S01]  /*5020*/  HGMMA.64x64x16.F32 R88, R120, gdesc[UR4].tnspB, R88, gsb0 ;  /* 0x40e0000478587df0 */ /* 0x000fe20008000858 */
[----:B------:R-:W-:Y:S01]  /*5030*/  FSEL R4, R9, RZ, P2 ;  /* 0x000000ff09047208 */ /* 0x000fe20001000000 */
[-CC-:B------:R-:W-:Y:S01]  /*5040*/  FFMA.FTZ R13, R13, R0.reuse, -R36.reuse ;  /* 0x000000000d0d7223 */ /* 0x180fe20000010824 */
[----:B----4-:R-:W-:Y:S01]  /*5050*/  FADD.FTZ R46, R144, R37 ;  /* 0x00000025902e7221 */ /* 0x010fe20000010000 */
[----:B------:R-:W-:Y:S01]  /*5060*/  ISETP.GE.U32.AND P2, PT, R2, 0x180, PT ;  /* 0x000001800200780c */ /* 0x000fe20003f46070 */
[-C--:B------:R-:W-:Y:S01]  /*5070*/  FFMA.FTZ R26, R31, R0.reuse, -R36 ;  /* 0x000000001f1a7223 */ /* 0x080fe20000010824 */
[----:B------:R-:W-:Y:S01]  /*5080*/  FADD.FTZ R7, -R4, R7 ;  /* 0x0000000704077221 */ /* 0x000fe20000010100 */
[----:B-----5:R-:W-:Y:S01]  /*5090*/  FADD.FTZ R37, R25, R46 ;  /* 0x0000002e19257221 */ /* 0x020fe20000010000 */
[----:B------:R-:W-:Y:S01]  /*50a0*/  VIADD R4, R16, 0x9 ;  /* 0x0000000910047836 */ /* 0x000fe20000000000 */
[----:B------:R-:W-:Y:S01]  /*50b0*/  MUFU.EX2 R27, R27 ;  /* 0x0000001b001b7308 */ /* 0x000fe20000000800 */
[-C--:B------:R-:W-:Y:S01]  /*50c0*/  FMUL.FTZ R7, R7, R0.reuse ;  /* 0x0000000007077220 */ /* 0x080fe20000410000 */
[----:B------:R-:W-:Y:S01]  /*50d0*/  FADD.FTZ R46, R146, R37 ;  /* 0x00000025922e7221 */ /* 0x000fe20000010000 */
[-CC-:B------:R-:W-:Y:S01]  /*50e0*/  FFMA.FTZ R29, R29, R0.reuse, -R36.reuse ;  /* 0x000000001d1d7223 */ /* 0x180fe20000010824 */
[----:B------:R-:W-:Y:S01]  /*50f0*/  SEL R4, R4, 0x9, !P2 ;  /* 0x0000000904047807 */ /* 0x000fe20005000000 */
[-C--:B-1----:R-:W-:Y:S01]  /*5100*/  FFMA.FTZ R30, R35, R0.reuse, -R36 ;  /* 0x00000000231e7223 */ /* 0x082fe20000010824 */
[----:B------:R-:W-:Y:S01]  /*5110*/  FADD.FTZ R37, R15, R46 ;  /* 0x0000002e0f257221 */ /* 0x000fe20000010000 */
[-CC-:B------:R-:W-:Y:S01]  /*5120*/  FFMA.FTZ R31, R33, R0.reuse, -R36.reuse ;  /* 0x00000000211f7223 */ /* 0x180fe20000010824 */
[----:B------:R-:W1:Y:S01]  /*5130*/  MUFU.EX2 R7, R7 ;  /* 0x0000000700077308 */ /* 0x000e620000000800 */
[----:B------:R-:W-:Y:S01]  /*5140*/  FFMA.FTZ R34, R43, R0, -R36 ;  /* 0x000000002b227223 */ /* 0x000fe20000010824 */
[----:B------:R-:W-:Y:S01]  /*5150*/  FADD.FTZ R48, R140, R37 ;  /* 0x000000258c307221 */ /* 0x000fe20000010000 */
[----:B------:R-:W-:-:S02]  /*5160*/  @!P1 VIADD R37, R39, 0x16840 ;  /* 0x0001684027259836 */ /* 0x000fc40000000000 */
[-CC-:B------:R-:W-:Y:S01]  /*5170*/  FFMA.FTZ R143, R133, R0.reuse, -R36.reuse ;  /* 0x00000000858f7223 */ /* 0x180fe20000010824 */
[-C--:B------:R-:W-:Y:S01]  /*5180*/  FFMA.FTZ R38, R47, R0.reuse, -R36 ;  /* 0x000000002f267223 */ /* 0x080fe20000010824 */
[----:B------:R-:W-:Y:S01]  /*5190*/  FADD.FTZ R39, R19, R48 ;  /* 0x0000003013277221 */ /* 0x000fe20000010000 */
[-CC-:B------:R-:W-:Y:S01]  /*51a0*/  FFMA.FTZ R33, R41, R0.reuse, -R36.reuse ;  /* 0x0000000029217223 */ /* 0x180fe20000010824 */
[----:B------:R-:W-:Y:S01]  /*51b0*/  MUFU.EX2 R13, R13 ;  /* 0x0000000d000d7308 */ /* 0x000fe20000000800 */
[----:B------:R-:W-:Y:S01]  /*51c0*/  @!P1 PRMT R37, RZ, 0x654, R37 ;  /* 0x00000654ff259816 */ /* 0x000fe20000000025 */
[----:B------:R-:W-:Y:S01]  /*51d0*/  FADD.FTZ R48, R142, R39 ;  /* 0x000000278e307221 */ /* 0x000fe20000010000 */
[----:B------:R-:W-:Y:S02]  /*51e0*/  IMAD.U32 R39, RZ, RZ, UR27 ;  /* 0x0000001bff277e24 */ /* 0x000fe4000f8e00ff */
[-CC-:B------:R-:W-:Y:S01]  /*51f0*/  FFMA.FTZ R40, R51, R0.reuse, -R36.reuse ;  /* 0x0000000033287223 */ /* 0x180fe20000010824 */
[-CC-:B------:R-:W-:Y:S01]  /*5200*/  FFMA.FTZ R35, R135, R0.reuse, -R36.reuse ;  /* 0x0000000087237223 */ /* 0x180fe20000010824 */
[-CC-:B------:R-:W-:Y:S01]  /*5210*/  FFMA.FTZ R42, R55, R0.reuse, -R36.reuse ;  /* 0x00000000372a7223 */ /* 0x180fe20000010824 */
[-C--:B------:R-:W-:Y:S01]  /*5220*/  FFMA.FTZ R133, R139, R0.reuse, -R36 ;  /* 0x000000008b857223 */ /* 0x080fe20000010824 */
[----:B------:R-:W-:Y:S01]  /*5230*/  MUFU.EX2 R26, R26 ;  /* 0x0000001a001a7308 */ /* 0x000fe20000000800 */
[----:B------:R-:W-:Y:S01]  /*5240*/  @!P1 LEA R39, R39, UR40, 0x3 ;  /* 0x0000002827279c11 */ /* 0x000fe2000f8e18ff */
[----:B-1----:R-:W-:Y:S01]  /*5250*/  FFMA.FTZ R50, R7, R3, R10 ;  /* 0x0000000307327223 */ /* 0x002fe2000001000a */
[-CC-:B------:R-:W-:Y:S01]  /*5260*/  FFMA.FTZ R44, R59, R0.reuse, -R36.reuse ;  /* 0x000000003b2c7223 */ /* 0x180fe20000010824 */
[-CC-:B------:R-:W-:Y:S01]  /*5270*/  FFMA.FTZ R135, R145, R0.reuse, -R36.reuse ;  /* 0x0000000091877223 */ /* 0x180fe20000010824 */
[----:B------:R-:W-:Y:S01]  /*5280*/  FFMA.FTZ R46, R63, R0, -R36 ;  /* 0x000000003f2e7223 */ /* 0x000fe20000010824 */
[----:B------:R-:W-:-:S02]  /*5290*/  @!P1 VIADD R3, R39, 0x16860 ;  /* 0x0001686027039836 */ /* 0x000fc40000000000 */
[----:B------:R-:W-:Y:S01]  /*52a0*/  FADD.FTZ R50, R27, R50 ;  /* 0x000000321b327221 */ /* 0x000fe20000010000 */
[----:B------:R-:W-:Y:S01]  /*52b0*/  MUFU.EX2 R29, R29 ;  /* 0x0000001d001d7308 */ /* 0x000fe20000000800 */
[-CC-:B------:R-:W-:Y:S01]  /*52c0*/  FFMA.FTZ R129, R66, R0.reuse, -R36.reuse ;  /* 0x0000000042817223 */ /* 0x180fe20000010824 */
[-CC-:B------:R-:W-:Y:S01]  /*52d0*/  FFMA.FTZ R131, R147, R0.reuse, -R36.reuse ;  /* 0x0000000093837223 */ /* 0x180fe20000010824 */
[-CC-:B------:R-:W-:Y:S01]  /*52e0*/  FFMA.FTZ R125, R74, R0.reuse, -R36.reuse ;  /* 0x000000004a7d7223 */ /* 0x180fe20000010824 */
[-CC-:B------:R-:W-:Y:S01]  /*52f0*/  FFMA.FTZ R75, R75, R0.reuse, -R36.reuse ;  /* 0x000000004b4b7223 */ /* 0x180fe20000010824 */
[-CC-:B------:R-:W-:Y:S01]  /*5300*/  FFMA.FTZ R127, R149, R0.reuse, -R36.reuse ;  /* 0x00000000957f7223 */ /* 0x180fe20000010824 */
[-CC-:B------:R-:W-:Y:S01]  /*5310*/  FFMA.FTZ R79, R79, R0.reuse, -R36.reuse ;  /* 0x000000004f4f7223 */ /* 0x180fe20000010824 */
[-CC-:B------:R-:W-:Y:S01]  /*5320*/  FFMA.FTZ R82, R82, R0.reuse, -R36.reuse ;  /* 0x0000000052527223 */ /* 0x180fe20000010824 */
[----:B------:R-:W1:Y:S01]  /*5330*/  MUFU.EX2 R30, R30 ;  /* 0x0000001e001e7308 */ /* 0x000e620000000800 */
[-CC-:B------:R-:W-:Y:S01]  /*5340*/  FFMA.FTZ R83, R83, R0.reuse, -R36.reuse ;  /* 0x0000000053537223 */ /* 0x180fe20000010824 */
[-CC-:B------:R-:W-:Y:S01]  /*5350*/  FFMA.FTZ R151, R151, R0.reuse, -R36.reuse ;  /* 0x0000000097977223 */ /* 0x180fe20000010824 */
[----:B------:R-:W-:Y:S01]  /*5360*/  FFMA.FTZ R87, R87, R0, -R36 ;  /* 0x0000000057577223 */ /* 0x000fe20000010824 */
[----:B------:R-:W-:Y:S01]  /*5370*/  F2FP.F16.F32.PACK_AB R150, R11, R150 ;  /* 0x000000960b96723e */ /* 0x000fe200000000ff */
[----:B------:R-:W-:Y:S01]  /*5380*/  UMOV UR27, UR36 ;  /* 0x00000024001b7c82 */ /* 0x000fe20008000000 */
[----:B------:R-:W-:-:S02]  /*5390*/  PLOP3.LUT P2, PT, PT, PT, UP0, 0x80, 0x0 ;  /* 0x000000000000781c */ /* 0x000fc40003f4f008 */
[----:B------:R-:W2:Y:S01]  /*53a0*/  MUFU.EX2 R31, R31 ;  /* 0x0000001f001f7308 */ /* 0x000ea20000000800 */
[----:B------:R-:W-:Y:S02]  /*53b0*/  F2FP.F16.F32.PACK_AB R148, R148, R137 ;  /* 0x000000899494723e */ /* 0x000fe400000000ff */
[----:B------:R-:W-:Y:S02]  /*53c0*/  F2FP.F16.F32.PACK_AB R144, R25, R144 ;  /* 0x000000901990723e */ /* 0x000fe400000000ff */
[----:B------:R-:W-:Y:S02]  /*53d0*/  F2FP.F16.F32.PACK_AB R146, R15, R146 ;  /* 0x000000920f92723e */ /* 0x000fe400000000ff */
[----:B------:R-:W-:Y:S01]  /*53e0*/  F2FP.F16.F32.PACK_AB R140, R19, R140 ;  /* 0x0000008c138c723e */ /* 0x000fe200000000ff */
[----:B------:R-:W3:Y:S01]  /*53f0*/  MUFU.EX2 R32, R32 ;  /* 0x0000002000207308 */ /* 0x000ee20000000800 */
[----:B------:R-:W-:Y:S02]  /*5400*/  F2FP.F16.F32.PACK_AB R142, R21, R142 ;  /* 0x0000008e158e723e */ /* 0x000fe400000000ff */
[----:B------:R-:W-:-:S02]  /*5410*/  F2FP.F16.F32.PACK_AB R149, R27, R10 ;  /* 0x0000000a1b95723e */ /* 0x000fc400000000ff */
[----:B-1----:R-:W-:-:S03]  /*5420*/  F2FP.F16.F32.PACK_AB R145, R30, R29 ;  /* 0x0000001d1e91723e */ /* 0x002fc600000000ff */
[----:B------:R-:W1:Y:S01]  /*5430*/  MUFU.EX2 R141, R141 ;  /* 0x0000008d008d7308 */ /* 0x000e620000000800 */
[----:B------:R-:W-:Y:S02]  /*5440*/  WARPGROUP.DEPBAR.LE gsb0, 0x0 ;  /* 0x00008000000079c5 */ /* 0x000fe40000010000 */
[----:B------:R4:W-:Y:S06]  /*5450*/  BAR.ARV R4, 0x100 ;  /* 0x000400040000751d */ /* 0x0009ec0000002000 */
[----:B------:R5:W-:Y:S01]  /*5460*/  @!P1 SYNCS.ARRIVE.TRANS64.RED.A1T0 RZ, [R37+URZ], RZ ;  /* 0x000000ff25ff99a7 */ /* 0x000be2000810043f */
[----:B------:R-:W1:Y:S01]  /*5470*/  MUFU.EX2 R34, R34 ;  /* 0x0000002200227308 */ /* 0x000e620000000800 */
[-C--:B------:R-:W-:Y:S01]  /*5480*/  FMUL.FTZ R88, R88, R6.reuse ;  /* 0x0000000658587220 */ /* 0x080fe20000410000 */
[-C--:B------:R-:W-:Y:S01]  /*5490*/  FMUL.FTZ R89, R89, R6.reuse ;  /* 0x0000000659597220 */ /* 0x080fe20000410000 */
[-C--:B------:R-:W-:Y:S01]  /*54a0*/  FMUL.FTZ R92, R92, R6.reuse ;  /* 0x000000065c5c7220 */ /* 0x080fe20000410000 */
[-C--:B------:R-:W-:Y:S01]  /*54b0*/  FMUL.FTZ R93, R93, R6.reuse ;  /* 0x000000065d5d7220 */ /* 0x080fe20000410000 */
[-C--:B------:R-:W-:Y:S01]  /*54c0*/  FMUL.FTZ R96, R96, R6.reuse ;  /* 0x0000000660607220 */ /* 0x080fe20000410000 */
[----:B------:R-:W-:Y:S01]  /*54d0*/  FMUL.FTZ R97, R97, R6 ;  /* 0x0000000661617220 */ /* 0x000fe20000410000 */
[----:B-----5:R-:W-:Y:S01]  /*54e0*/  FADD.FTZ R37, R21, R48 ;  /* 0x0000003015257221 */ /* 0x020fe20000010000 */
[----:B------:R-:W5:Y:S01]  /*54f0*/  MUFU.EX2 R143, R143 ;  /* 0x0000008f008f7308 */ /* 0x000f620000000800 */
[----:B------:R-:W-:Y:S01]  /*5500*/  FFMA.FTZ R48, R67, R0, -R36 ;  /* 0x0000000043307223 */ /* 0x000fe20000010824 */
[-C--:B------:R-:W-:Y:S01]  /*5510*/  FMUL.FTZ R100, R100, R6.reuse ;  /* 0x0000000664647220 */ /* 0x080fe20000410000 */
[----:B----4-:R-:W-:Y:S01]  /*5520*/  FADD.FTZ R4, R136, R37 ;  /* 0x0000002588047221 */ /* 0x010fe20000010000 */
[-C--:B------:R-:W-:Y:S01]  /*5530*/  FMUL.FTZ R101, R101, R6.reuse ;  /* 0x0000000665657220 */ /* 0x080fe20000410000 */
[-C--:B------:R-:W-:Y:S01]  /*5540*/  FMUL.FTZ R104, R104, R6.reuse ;  /* 0x0000000668687220 */ /* 0x080fe20000410000 */
[-C--:B------:R-:W-:Y:S01]  /*5550*/  FMUL.FTZ R105, R105, R6.reuse ;  /* 0x0000000669697220 */ /* 0x080fe20000410000 */
[----:B------:R-:W-:Y:S01]  /*5560*/  FADD.FTZ R37, R45, R4 ;  /* 0x000000042d257221 */ /* 0x000fe20000010000 */
[----:B------:R-:W-:Y:S01]  /*5570*/  @!P1 PRMT R4, RZ, 0x654, R3 ;  /* 0x00000654ff049816 */ /* 0x000fe20000000003 */
[----:B------:R-:W-:Y:S01]  /*5580*/  FADD.FTZ R3, R13, R50 ;  /* 0x000000320d037221 */ /* 0x000fe20000010000 */
[----:B------:R-:W4:Y:S01]  /*5590*/  MUFU.EX2 R38, R38 ;  /* 0x0000002600267308 */ /* 0x000f220000000800 */
[----:B------:R-:W-:Y:S01]  /*55a0*/  FADD.FTZ R50, R138, R37 ;  /* 0x000000258a327221 */ /* 0x000fe20000010000 */
[----:B------:R2:W-:Y:S01]  /*55b0*/  @!P1 SYNCS.ARRIVE.TRANS64.RED.A1T0 RZ, [R4+URZ], RZ ;  /* 0x000000ff04ff99a7 */ /* 0x0005e2000810043f */
[-C--:B------:R-:W-:Y:S01]  /*55c0*/  FMUL.FTZ R108, R108, R6.reuse ;  /* 0x000000066c6c7220 */ /* 0x080fe20000410000 */
[----:B------:R-:W-:Y:S01]  /*55d0*/  FMUL.FTZ R109, R109, R6 ;  /* 0x000000066d6d7220 */ /* 0x000fe20000410000 */
[----:B------:R-:W-:Y:S01]  /*55e0*/  FADD.FTZ R37, R49, R50 ;  /* 0x0000003231257221 */ /* 0x000fe20000010000 */
[----:B------:R-:W-:Y:S01]  /*55f0*/  FFMA.FTZ R50, R71, R0, -R36 ;  /* 0x0000000047327223 */ /* 0x000fe20000010824 */
[-C--:B------:R-:W-:Y:S01]  /*5600*/  FMUL.FTZ R112, R112, R6.reuse ;  /* 0x0000000670707220 */ /* 0x080fe20000410000 */
[----:B------:R-:W4:Y:S01]  /*5610*/  MUFU.EX2 R33, R33 ;  /* 0x0000002100217308 */ /* 0x000f220000000800 */
[----:B------:R-:W-:Y:S01]  /*5620*/  FADD.FTZ R52, R132, R37 ;  /* 0x0000002584347221 */ /* 0x000fe20000010000 */
[----:B--2---:R-:W-:Y:S01]  /*5630*/  FADD.FTZ R4, R26, R3 ;  /* 0x000000031a047221 */ /* 0x004fe20000010000 */
[-C--:B------:R-:W-:Y:S01]  /*5640*/  FMUL.FTZ R113, R113, R6.reuse ;  /* 0x0000000671717220 */ /* 0x080fe20000410000 */
[-C--:B------:R-:W-:Y:S01]  /*5650*/  FMUL.FTZ R116, R116, R6.reuse ;  /* 0x0000000674747220 */ /* 0x080fe20000410000 */
[----:B------:R-:W-:Y:S01]  /*5660*/  FADD.FTZ R37, R53, R52 ;  /* 0x0000003435257221 */ /* 0x000fe20000010000 */
[----:B------:R-:W-:Y:S01]  /*5670*/  FADD.FTZ R3, R29, R4 ;  /* 0x000000041d037221 */ /* 0x000fe20000010000 */
[----:B------:R-:W-:Y:S01]  /*5680*/  FMUL.FTZ R117, R117, R6 ;  /* 0x0000000675757220 */ /* 0x000fe20000410000 */
[----:B------:R-:W2:Y:S01]  /*5690*/  MUFU.EX2 R40, R40 ;  /* 0x0000002800287308 */ /* 0x000ea20000000800 */
[----:B------:R-:W-:Y:S01]  /*56a0*/  FADD.FTZ R52, R134, R37 ;  /* 0x0000002586347221 */ /* 0x000fe20000010000 */
[----:B------:R-:W-:Y:S01]  /*56b0*/  FADD.FTZ R4, R30, R3 ;  /* 0x000000031e047221 */ /* 0x000fe20000010000 */
[-C--:B------:R-:W-:Y:S01]  /*56c0*/  FMUL.FTZ R90, R90, R7.reuse ;  /* 0x000000075a5a7220 */ /* 0x080fe20000410000 */
[-C--:B------:R-:W-:Y:S01]  /*56d0*/  FMUL.FTZ R91, R91, R7.reuse ;  /* 0x000000075b5b7220 */ /* 0x080fe20000410000 */
[-C--:B------:R-:W-:Y:S01]  /*56e0*/  FMUL.FTZ R94, R94, R7.reuse ;  /* 0x000000075e5e7220 */ /* 0x080fe20000410000 */
[----:B------:R-:W-:Y:S01]  /*56f0*/  FADD.FTZ R3, R31, R4 ;  /* 0x000000041f037221 */ /* 0x000fe20000010000 */
[-C--:B------:R-:W-:Y:S01]  /*5700*/  FMUL.FTZ R95, R95, R7.reuse ;  /* 0x000000075f5f7220 */ /* 0x080fe20000410000 */
[----:B------:R-:W2:Y:S01]  /*5710*/  MUFU.EX2 R35, R35 ;  /* 0x0000002300237308 */ /* 0x000ea20000000800 */
[-C--:B------:R-:W-:Y:S01]  /*5720*/  FMUL.FTZ R98, R98, R7.reuse ;  /* 0x0000000762627220 */ /* 0x080fe20000410000 */
[----:B---3--:R-:W-:Y:S01]  /*5730*/  FADD.FTZ R4, R32, R3 ;  /* 0x0000000320047221 */ /* 0x008fe20000010000 */
[-C--:B------:R-:W-:Y:S01]  /*5740*/  FMUL.FTZ R99, R99, R7.reuse ;  /* 0x0000000763637220 */ /* 0x080fe20000410000 */
[-C--:B------:R-:W-:Y:S01]  /*5750*/  FMUL.FTZ R102, R102, R7.reuse ;  /* 0x0000000766667220 */ /* 0x080fe20000410000 */
[-C--:B------:R-:W-:Y:S01]  /*5760*/  FMUL.FTZ R103, R103, R7.reuse ;  /* 0x0000000767677220 */ /* 0x080fe20000410000 */
[----:B-1----:R-:W-:Y:S01]  /*5770*/  FADD.FTZ R3, R141, R4 ;  /* 0x000000048d037221 */ /* 0x002fe20000010000 */
[-C--:B------:R-:W-:Y:S01]  /*5780*/  FMUL.FTZ R106, R106, R7.reuse ;  /* 0x000000076a6a7220 */ /* 0x080fe20000410000 */
[----:B------:R-:W1:Y:S01]  /*5790*/  MUFU.EX2 R42, R42 ;  /* 0x0000002a002a7308 */ /* 0x000e620000000800 */
[-C--:B------:R-:W-:Y:S01]  /*57a0*/  FMUL.FTZ R107, R107, R7.reuse ;  /* 0x000000076b6b7220 */ /* 0x080fe20000410000 */
[----:B------:R-:W-:Y:S01]  /*57b0*/  FADD.FTZ R4, R34, R3 ;  /* 0x0000000322047221 */ /* 0x000fe20000010000 */
[-C--:B------:R-:W-:Y:S01]  /*57c0*/  FMUL.FTZ R110, R110, R7.reuse ;  /* 0x000000076e6e7220 */ /* 0x080fe20000410000 */
[-C--:B------:R-:W-:Y:S01]  /*57d0*/  FMUL.FTZ R111, R111, R7.reuse ;  /* 0x000000076f6f7220 */ /* 0x080fe20000410000 */
[-C--:B------:R-:W-:Y:S01]  /*57e0*/  FMUL.FTZ R114, R114, R7.reuse ;  /* 0x0000000772727220 */ /* 0x080fe20000410000 */
[----:B-----5:R-:W-:Y:S01]  /*57f0*/  FADD.FTZ R3, R143, R4 ;  /* 0x000000048f037221 */ /* 0x020fe20000010000 */
[-C--:B------:R-:W-:Y:S01]  /*5800*/  FMUL.FTZ R115, R115, R7.reuse ;  /* 0x0000000773737220 */ /* 0x080fe20000410000 */
[----:B------:R-:W3:Y:S01]  /*5810*/  MUFU.EX2 R133, R133 ;  /* 0x0000008500857308 */ /* 0x000ee20000000800 */
[-C--:B------:R-:W-:Y:S01]  /*5820*/  FMUL.FTZ R118, R118, R7.reuse ;  /* 0x0000000776767220 */ /* 0x080fe20000410000 */
[----:B----4-:R-:W-:Y:S01]  /*5830*/  FADD.FTZ R4, R38, R3 ;  /* 0x0000000326047221 */ /* 0x010fe20000010000 */
[----:B------:R-:W-:Y:S01]  /*5840*/  FMUL.FTZ R119, R119, R7 ;  /* 0x0000000777777220 */ /* 0x000fe20000410000 */
[----:B------:R-:W-:Y:S01]  /*5850*/  F2FP.F16.F32.PACK_AB R136, R45, R136 ;  /* 0x000000882d88723e */ /* 0x000fe200000000ff */
[----:B------:R-:W-:-:S02]  /*5860*/  IMAD.MOV.U32 R6, RZ, RZ, R5 ;  /* 0x000000ffff067224 */ /* 0x000fc400078e0005 */
[----:B------:R-:W-:Y:S01]  /*5870*/  FADD.FTZ R3, R33, R4 ;  /* 0x0000000421037221 */ /* 0x000fe20000010000 */
[----:B------:R-:W-:Y:S01]  /*5880*/  F2FP.F16.F32.PACK_AB R138, R49, R138 ;  /* 0x0000008a318a723e */ /* 0x000fe200000000ff */
[----:B------:R-:W4:Y:S01]  /*5890*/  MUFU.EX2 R44, R44 ;  /* 0x0000002c002c7308 */ /* 0x000f220000000800 */
[----:B------:R-:W-:Y:S01]  /*58a0*/  F2FP.F16.F32.PACK_AB R132, R53, R132 ;  /* 0x000000843584723e */ /* 0x000fe200000000ff */
[----:B--2---:R-:W-:Y:S01]  /*58b0*/  FADD.FTZ R4, R40, R3 ;  /* 0x0000000328047221 */ /* 0x004fe20000010000 */
[----:B------:R-:W-:Y:S01]  /*58c0*/  F2FP.F16.F32.PACK_AB R147, R32, R31 ;  /* 0x0000001f2093723e */ /* 0x000fe200000000ff */
[----:B------:R-:W-:Y:S01]  /*58d0*/  IMAD.MOV.U32 R7, RZ, RZ, R9 ;  /* 0x000000ffff077224 */ /* 0x000fe200078e0009 */
[----:B------:R-:W-:Y:S01]  /*58e0*/  F2FP.F16.F32.PACK_AB R141, R34, R141 ;  /* 0x0000008d228d723e */ /* 0x000fe200000000ff */
[----:B------:R-:W-:Y:S01]  /*58f0*/  FADD.FTZ R3, R35, R4 ;  /* 0x0000000423037221 */ /* 0x000fe20000010000 */
[----:B------:R-:W-:Y:S01]  /*5900*/  F2FP.F16.F32.PACK_AB R143, R38, R143 ;  /* 0x0000008f268f723e */ /* 0x000fe200000000ff */
[----:B------:R-:W2:Y:S01]  /*5910*/  MUFU.EX2 R57, R57 ;  /* 0x0000003900397308 */ /* 0x000ea20000000800 */
[----:B------:R-:W-:Y:S01]  /*5920*/  F2FP.F16.F32.PACK_AB R137, R40, R33 ;  /* 0x000000212889723e */ /* 0x000fe200000000ff */
[C---:B-1----:R-:W-:Y:S01]  /*5930*/  FADD.FTZ R4, R42.reuse, R3 ;  /* 0x000000032a047221 */ /* 0x042fe20000010000 */
[----:B------:R-:W-:-:S03]  /*5940*/  F2FP.F16.F32.PACK_AB R139, R42, R35 ;  /* 0x000000232a8b723e */ /* 0x000fc600000000ff */
[----:B---3--:R-:W-:Y:S02]  /*5950*/  FADD.FTZ R3, R133, R4 ;  /* 0x0000000485037221 */ /* 0x008fe40000010000 */
[----:B------:R-:W1:Y:S01]  /*5960*/  MUFU.EX2 R135, R135 ;  /* 0x0000008700877308 */ /* 0x000e620000000800 */
[C---:B----4-:R-:W-:Y:S01]  /*5970*/  F2FP.F16.F32.PACK_AB R133, R44.reuse, R133 ;  /* 0x000000852c85723e */ /* 0x050fe200000000ff */
[----:B------:R-:W-:-:S06]  /*5980*/  FADD.FTZ R4, R44, R3 ;  /* 0x000000032c047221 */ /* 0x000fcc0000010000 */
[----:B------:R-:W3:Y:S01]  /*5990*/  MUFU.EX2 R8, R8 ;  /* 0x0000000800087308 */ /* 0x000ee20000000800 */
[C---:B--2---:R-:W-:Y:S01]  /*59a0*/  FADD.FTZ R37, R57.reuse, R52 ;  /* 0x0000003439257221 */ /* 0x044fe20000010000 */
[----:B------:R-:W-:-:S06]  /*59b0*/  F2FP.F16.F32.PACK_AB R134, R57, R134 ;  /* 0x000000863986723e */ /* 0x000fcc00000000ff */
[----:B------:R-:W2:Y:S01]  /*59c0*/  MUFU.EX2 R61, R61 ;  /* 0x0000003d003d7308 */ /* 0x000ea20000000800 */
[----:B-1----:R-:W-:-:S07]  /*59d0*/  FADD.FTZ R3, R135, R4 ;  /* 0x0000000487037221 */ /* 0x002fce0000010000 */
[----:B------:R-:W1:Y:S01]  /*59e0*/  MUFU.EX2 R46, R46 ;  /* 0x0000002e002e7308 */ /* 0x000e620000000800 */
[----:B---3--:R-:W-:-:S07]  /*59f0*/  FADD.FTZ R52, R8, R37 ;  /* 0x0000002508347221 */ /* 0x008fce0000010000 */
[----:B------:R-:W3:Y:S01]  /*5a00*/  MUFU.EX2 R129, R129 ;  /* 0x0000008100817308 */ /* 0x000ee20000000800 */
[C---:B--2---:R-:W-:Y:S01]  /*5a10*/  F2FP.F16.F32.PACK_AB R128, R61.reuse, R8 ;  /* 0x000000083d80723e */ /* 0x044fe200000000ff */
[----:B------:R-:W-:-:S06]  /*5a20*/  FADD.FTZ R37, R61, R52 ;  /* 0x000000343d257221 */ /* 0x000fcc0000010000 */
[----:B------:R-:W2:Y:S01]  /*5a30*/  MUFU.EX2 R48, R48 ;  /* 0x0000003000307308 */ /* 0x000ea20000000800 */
[C---:B-1----:R-:W-:Y:S01]  /*5a40*/  FADD.FTZ R8, R46.reuse, R3 ;  /* 0x000000032e087221 */ /* 0x042fe20000010000 */
[----:B------:R-:W-:-:S06]  /*5a50*/  F2FP.F16.F32.PACK_AB R135, R46, R135 ;  /* 0x000000872e87723e */ /* 0x000fcc00000000ff */
[----:B------:R-:W1:Y:S01]  /*5a60*/  MUFU.EX2 R12, R12 ;  /* 0x0000000c000c7308 */ /* 0x000e620000000800 */
[----:B---3--:R-:W-:-:S07]  /*5a70*/  FADD.FTZ R3, R129, R8 ;  /* 0x0000000881037221 */ /* 0x008fce0000010000 */
        /* <DEDUP_REMOVED lines=8> */
[C---:B--2---:R-:W-:Y:S01]  /*5b00*/  FADD.FTZ R11, R65.reuse, R52 ;  /* 0x00000034410b7221 */ /* 0x044fe20000010000 */
[----:B------:R-:W-:-:S06]  /*5b10*/  F2FP.F16.F32.PACK_AB R130, R65, R12 ;  /* 0x0000000c4182723e */ /* 0x000fcc00000000ff */
[----:B------:R-:W2:Y:S01]  /*5b20*/  MUFU.EX2 R125, R125 ;  /* 0x0000007d007d7308 */ /* 0x000ea20000000800 */
[C---:B-1----:R-:W-:Y:S01]  /*5b30*/  FADD.FTZ R8, R50.reuse, R3 ;  /* 0x0000000332087221 */ /* 0x042fe20000010000 */
[----:B------:R-:W-:-:S06]  /*5b40*/  F2FP.F16.F32.PACK_AB R131, R50, R131 ;  /* 0x000000833283723e */ /* 0x000fcc00000000ff */
[----:B------:R-:W1:Y:S01]  /*5b50*/  MUFU.EX2 R69, R69 ;  /* 0x0000004500457308 */ /* 0x000e620000000800 */
[----:B---3--:R-:W-:-:S07]  /*5b60*/  FADD.FTZ R52, R14, R11 ;  /* 0x0000000b0e347221 */ /* 0x008fce0000010000 */
[----:B------:R-:W3:Y:S01]  /*5b70*/  MUFU.EX2 R36, R75 ;  /* 0x0000004b00247308 */ /* 0x000ee20000000800 */
[----:B--2---:R-:W-:-:S07]  /*5b80*/  FADD.FTZ R3, R125, R8 ;  /* 0x000000087d037221 */ /* 0x004fce0000010000 */
[----:B------:R-:W2:Y:S01]  /*5b90*/  MUFU.EX2 R20, R20 ;  /* 0x0000001400147308 */ /* 0x000ea20000000800 */
[C---:B-1----:R-:W-:Y:S01]  /*5ba0*/  FADD.FTZ R11, R69.reuse, R52 ;  /* 0x00000034450b7221 */ /* 0x042fe20000010000 */
[----:B------:R-:W-:-:S06]  /*5bb0*/  F2FP.F16.F32.PACK_AB R124, R69, R14 ;  /* 0x0000000e457c723e */ /* 0x000fcc00000000ff */
[----:B------:R-:W1:Y:S01]  /*5bc0*/  MUFU.EX2 R127, R127 ;  /* 0x0000007f007f7308 */ /* 0x000e620000000800 */
[C---:B---3--:R-:W-:Y:S01]  /*5bd0*/  FADD.FTZ R8, R36.reuse, R3 ;  /* 0x0000000324087221 */ /* 0x048fe20000010000 */
[----:B------:R-:W-:-:S06]  /*5be0*/  F2FP.F16.F32.PACK_AB R125, R36, R125 ;  /* 0x0000007d247d723e */ /* 0x000fcc00000000ff */
[----:B------:R-:W3:Y:S01]  /*5bf0*/  MUFU.EX2 R73, R73 ;  /* 0x0000004900497308 */ /* 0x000ee20000000800 */
[----:B--2---:R-:W-:-:S07]  /*5c00*/  FADD.FTZ R52, R20, R11 ;  /* 0x0000000b14347221 */ /* 0x004fce0000010000 */
[----:B------:R-:W2:Y:S01]  /*5c10*/  MUFU.EX2 R79, R79 ;  /* 0x0000004f004f7308 */ /* 0x000ea20000000800 */
[----:B-1----:R-:W-:-:S07]  /*5c20*/  FADD.FTZ R8, R127, R8 ;  /* 0x000000087f087221 */ /* 0x002fce0000010000 */
[----:B------:R-:W1:Y:S01]  /*5c30*/  MUFU.EX2 R24, R24 ;  /* 0x0000001800187308 */ /* 0x000e620000000800 */
[C---:B---3--:R-:W-:Y:S01]  /*5c40*/  FADD.FTZ R11, R73.reuse, R52 ;  /* 0x00000034490b7221 */ /* 0x048fe20000010000 */
[----:B------:R-:W-:-:S06]  /*5c50*/  F2FP.F16.F32.PACK_AB R126, R73, R20 ;  /* 0x00000014497e723e */ /* 0x000fcc00000000ff */
        /* <DEDUP_REMOVED lines=10> */
[----:B------:R2:W4:Y:S01]  /*5d00*/  MUFU.EX2 R123, R151 ;  /* 0x00000097007b7308 */ /* 0x0005220000000800 */
[C---:B-1----:R-:W-:Y:S01]  /*5d10*/  FADD.FTZ R8, R83.reuse, R8 ;  /* 0x0000000853087221 */ /* 0x042fe20000010000 */
[----:B------:R-:W-:-:S06]  /*5d20*/  F2FP.F16.F32.PACK_AB R121, R83, R121 ;  /* 0x000000795379723e */ /* 0x000fcc00000000ff */
[----:B------:R-:W1:Y:S01]  /*5d30*/  MUFU.EX2 R87, R87 ;  /* 0x0000005700577308 */ /* 0x000e620000000800 */
[----:B---3--:R-:W-:Y:S01]  /*5d40*/  FADD.FTZ R4, R28, R11 ;  /* 0x0000000b1c047221 */ /* 0x008fe20000010000 */
[C---:B------:R-:W-:Y:S02]  /*5d50*/  F2FP.F16.F32.PACK_AB R122, R81.reuse, R28 ;  /* 0x0000001c517a723e */ /* 0x040fe400000000ff */
[----:B--2---:R-:W-:Y:S01]  /*5d60*/  F2FP.F16.F32.PACK_AB R151, R26, R13 ;  /* 0x0000000d1a97723e */ /* 0x004fe200000000ff */
[----:B------:R-:W-:Y:S01]  /*5d70*/  FADD.FTZ R4, R81, R4 ;  /* 0x0000000451047221 */ /* 0x000fe20000010000 */
[----:B----4-:R-:W-:-:S04]  /*5d80*/  FADD.FTZ R8, R123, R8 ;  /* 0x000000087b087221 */ /* 0x010fc80000010000 */
[C---:B-1----:R-:W-:Y:S01]  /*5d90*/  FADD.FTZ R3, R87.reuse, R8 ;  /* 0x0000000857037221 */ /* 0x042fe20000010000 */
[----:B------:R-:W-:Y:S01]  /*5da0*/  F2FP.F16.F32.PACK_AB R123, R87, R123 ;  /* 0x0000007b577b723e */ /* 0x000fe200000000ff */
[----:B------:R-:W-:Y:S06]  /*5db0*/  @P2 BRA `(.L_x_1577) ;  /* 0xffffffd8009c2947 */ /* 0x000fec000383ffff */
.L_x_1568:
[----:B------:R-:W-:-:S13]  /*5dc0*/  ISETP.LE.AND P2, PT, RZ, UR28, PT ;  /* 0x0000001cff007c0c */ /* 0x000fda000bf43270 */
[----:B------:R-:W-:Y:S05]  /*5dd0*/  @!P2 BRA `(.L_x_1578) ;  /* 0x0000001c002ca947 */ /* 0x000fea0003800000 */
[----:B------:R-:W-:Y:S01]  /*5de0*/  IMAD.MOV.U32 R6, RZ, RZ, R9 ;  /* 0x000000ffff067224 */ /* 0x000fe200078e0009 */
[----:B------:R-:W-:Y:S01]  /*5df0*/  UMOV UR22, UR37 ;  /* 0x0000002500167c82 */ /* 0x000fe20008000000 */
[----:B------:R-:W-:Y:S01]  /*5e00*/  IMAD.MOV.U32 R7, RZ, RZ, R5 ;  /* 0x000000ffff077224 */ /* 0x000fe200078e0005 */
[----:B------:R-:W-:-:S06]  /*5e10*/  UMOV UR21, UR36 ;  /* 0x0000002400157c82 */ /* 0x000fcc0008000000 */
.L_x_1587:
        /* <DEDUP_REMOVED lines=9> */
.L_x_1580:
[----:B------:R-:W-:Y:S01]  /*5eb0*/  ULEA UR6, UR36, UR40, 0x3 ;  /* 0x0000002824067291 */ /* 0x000fe2000f8e183f */
[----:B------:R-:W-:-:S05]  /*5ec0*/  IMAD.U32 R0, RZ, RZ, UR37 ;  /* 0x00000025ff007e24 */ /* 0x000fca000f8e00ff */
[----:B------:R-:W-:-:S04]  /*5ed0*/  SHF.L.U32 R0, R0, 0x1f, RZ ;  /* 0x0000001f00007819 */ /* 0x000fc800000006ff */
[----:B------:R1:W2:Y:S01]  /*5ee0*/  SYNCS.PHASECHK.TRANS64.TRYWAIT P3, [UR6+0x16830], R0 ;  /* 0x01683000ff0075a7 */ /* 0x0002a20008060146 */
[----:B------:R-:W-:Y:S05]  /*5ef0*/  @!P0 BRA `(.L_x_1581) ;  /* 0x0000000000048947 */ /* 0x000fea0003800000 */
[----:B------:R-:W-:Y:S01]  /*5f00*/  BPT.TRAP 0x1 ;  /* 0x000000040000795c */ /* 0x000fe20000300000 */
.L_x_1581:
[----:B--2---:R-:W-:Y:S05]  /*5f10*/  @P3 BRA `(.L_x_1579) ;  /* 0x0000000000083947 */ /* 0x004fea0003800000 */
[----:B------:R-:W2:Y:S02]  /*5f20*/  SYNCS.PHASECHK.TRANS64.TRYWAIT P3, [UR6+0x16830], R0 ;  /* 0x01683000ff0075a7 */ /* 0x000ea40008060146 */
[----:B--2---:R-:W-:Y:S05]  /*5f30*/  @!P3 BRA `(.L_x_1582) ;  /* 0x0000005c0018b947 */ /* 0x004fea0003800000 */
.L_x_1579:
        /* <DEDUP_REMOVED lines=25> */
.L_x_1584:
[----:B------:R-:W-:Y:S01]  /*60d0*/  ULEA UR6, UR21, UR40, 0x3 ;  /* 0x0000002815067291 */ /* 0x000fe2000f8e183f */
[----:B------:R-:W-:-:S05]  /*60e0*/  IMAD.U32 R0, RZ, RZ, UR22 ;  /* 0x00000016ff007e24 */ /* 0x000fca000f8e00ff */
[----:B------:R-:W-:-:S04]  /*60f0*/  SHF.L.U32 R0, R0, 0x1f, RZ ;  /* 0x0000001f00007819 */ /* 0x000fc800000006ff */
[----:B------:R1:W2:Y:S01]  /*6100*/  SYNCS.PHASECHK.TRANS64.TRYWAIT P2, [UR6+0x16850], R0 ;  /* 0x01685000ff0075a7 */ /* 0x0002a20008040146 */
[----:B------:R-:W-:Y:S05]  /*6110*/  @!P0 BRA `(.L_x_1585) ;  /* 0x0000000000048947 */ /* 0x000fea0003800000 */
[----:B------:R-:W-:Y:S01]  /*6120*/  BPT.TRAP 0x1 ;  /* 0x000000040000795c */ /* 0x000fe20000300000 */
.L_x_1585:
[----:B--2---:R-:W-:Y:S05]  /*6130*/  @P2 BRA `(.L_x_1583) ;  /* 0x0000000000082947 */ /* 0x004fea0003800000 */
[----:B------:R-:W2:Y:S02]  /*6140*/  SYNCS.PHASECHK.TRANS64.TRYWAIT P2, [UR6+0x16850], R0 ;  /* 0x01685000ff0075a7 */ /* 0x000ea40008040146 */
[----:B--2---:R-:W-:Y:S05]  /*6150*/  @!P2 BRA `(.L_x_1586) ;  /* 0x0000005800a8a947 */ /* 0x004fea0003800000 */
.L_x_1583:
[----:B------:R-:W-:Y:S01]  /*6160*/  UIADD3 UR6, UR40, 0x400, URZ ;  /* 0x0000040028067890 */ /* 0x000fe2000fffe03f */
[----:B------:R-:W-:Y:S01]  /*6170*/  WARPGROUP.ARRIVE ;  /* 0x00000000000079c5 */ /* 0x000fe20000000000 */
[----:B------:R-:W-:Y:S01]  /*6180*/  UMOV UR7, 0x40000040 ;  /* 0x4000004000077882 */ /* 0x000fe20000000000 */
[----:B-12---:R-:W-:Y:S01]  /*6190*/  FMNMX.FTZ R0, R24, R7, !PT ;  /* 0x0000000718007209 */ /* 0x006fe20007810000 */
[----:B------:R-:W-:Y:S01]  /*61a0*/  USHF.R.U32.HI UR6, URZ, 0x4, UR6 ;  /* 0x000000043f067899 */ /* 0x000fe20008011606 */
[----:B------:R-:W-:Y:S01]  /*61b0*/  ISETP.GE.U32.AND P2, PT, R2, 0x180, PT ;  /* 0x000001800200780c */ /* 0x000fe20003f46070 */
[----:B------:R-:W-:Y:S01]  /*61c0*/  UMOV UR11, 0x40000040 ;  /* 0x40000040000b7882 */ /* 0x000fe20000000000 */
[----:B------:R-:W-:Y:S01]  /*61d0*/  FMNMX.FTZ R5, R25, R0, !PT ;  /* 0x0000000019057209 */ /* 0x000fe20007810000 */
[----:B------:R-:W-:Y:S01]  /*61e0*/  ULOP3.LUT UR6, UR6, 0x3fff, URZ, 0xc0, !UPT ;  /* 0x00003fff06067892 */ /* 0x000fe2000f8ec03f */
[----:B------:R-:W-:Y:S02]  /*61f0*/  UMOV UR22, UR37 ;  /* 0x0000002500167c82 */ /* 0x000fe40008000000 */
        /* <DEDUP_REMOVED lines=39> */
[----:B------:R-:W-:Y:S02]  /*6470*/  FMNMX.FTZ R8, R85, R0, !PT ;  /* 0x0000000055087209 */ /* 0x000fe40007810000 */
[----:B------:R-:W1:Y:S03]  /*6480*/  LDC R0, c[0x0][0x988] ;  /* 0x00026200ff007b82 */ /* 0x000e660000000800 */
[----:B------:R-:W2:Y:S02]  /*6490*/  SHFL.BFLY PT, R5, R8, 0x2, 0x1f ;  /* 0x0c401f0008057f89 */ /* 0x000ea400000e0000 */
[----:B--2---:R-:W-:Y:S02]  /*64a0*/  FMNMX.FTZ R9, R8, R5, !PT ;  /* 0x0000000508097209 */ /* 0x004fe40007810000 */
[----:B------:R-:W-:-:S03]  /*64b0*/  FMNMX.FTZ R8, R26, R6, !PT ;  /* 0x000000061a087209 */ /* 0x000fc60007810000 */
[----:B------:R-:W2:Y:S01]  /*64c0*/  SHFL.BFLY PT, R10, R9, 0x1, 0x1f ;  /* 0x0c201f00090a7f89 */ /* 0x000ea200000e0000 */
[----:B------:R-:W-:Y:S02]  /*64d0*/  WARPGROUP.DEPBAR.LE gsb0, 0x0 ;  /* 0x00008000000079c5 */ /* 0x000fe40000010000 */
[----:B------:R-:W-:Y:S01]  /*64e0*/  WARPGROUP.ARRIVE ;  /* 0x00000000000079c5 */ /* 0x000fe20000000000 */
[----:B--2---:R-:W-:Y:S02]  /*64f0*/  FMNMX.FTZ R5, R9, R10, !PT ;  /* 0x0000000a09057209 */ /* 0x004fe40007810000 */
[----:B------:R-:W-:-:S03]  /*6500*/  FMNMX.FTZ R9, R27, R8, !PT ;  /* 0x000000081b097209 */ /* 0x000fc60007810000 */
[----:B------:R-:W-:Y:S01]  /*6510*/  HGMMA.64x64x16.F32 R88, R140, gdesc[UR4].tnspB, R88, gsb0 ;  /* 0x40e000048c587df0 */ /* 0x000fe20008000858 */
[----:B------:R-:W-:Y:S01]  /*6520*/  UIADD3 UR6, UR10, 0x180, URZ ;  /* 0x000001800a067890 */ /* 0x000fe2000fffe03f */
[----:B------:R-:W-:Y:S01]  /*6530*/  FMNMX.FTZ R8, R30, R9, !PT ;  /* 0x000000091e087209 */ /* 0x000fe20007810000 */
[----:B------:R-:W-:Y:S01]  /*6540*/  UMOV UR7, 0x40000040 ;  /* 0x4000004000077882 */ /* 0x000fe20000000000 */
[C---:B-1----:R-:W-:Y:S01]  /*6550*/  FMUL.FTZ R11, R5.reuse, R0 ;  /* 0x00000000050b7220 */ /* 0x042fe20000410000 */
[----:B------:R-:W-:Y:S01]  /*6560*/  FADD.FTZ R7, -R5, R7 ;  /* 0x0000000705077221 */ /* 0x000fe20000010100 */
[----:B------:R-:W-:Y:S02]  /*6570*/  FMNMX.FTZ R9, R31, R8, !PT ;  /* 0x000000081f097209 */ /* 0x000fe40007810000 */
[-CC-:B------:R-:W-:Y:S01]  /*6580*/  FFMA.FTZ R148, R24, R0.reuse, -R11.reuse ;  /* 0x0000000018947223 */ /* 0x180fe2000001080b */
[-CC-:B------:R-:W-:Y:S01]  /*6590*/  FFMA.FTZ R21, R37, R0.reuse, -R11.reuse ;  /* 0x0000000025157223 */ /* 0x180fe2000001080b */
[----:B------:R-:W-:Y:S01]  /*65a0*/  FMNMX.FTZ R8, R34, R9, !PT ;  /* 0x0000000922087209 */ /* 0x000fe20007810000 */
[-CC-:B------:R-:W-:Y:S01]  /*65b0*/  FFMA.FTZ R37, R53, R0.reuse, -R11.reuse ;  /* 0x0000000035257223 */ /* 0x180fe2000001080b */
[-CC-:B------:R-:W-:Y:S01]  /*65c0*/  FFMA.FTZ R53, R69, R0.reuse, -R11.reuse ;  /* 0x0000000045357223 */ /* 0x180fe2000001080b */
[----:B------:R-:W-:Y:S01]  /*65d0*/  FMUL.FTZ R7, R7, R0 ;  /* 0x0000000007077220 */ /* 0x000fe20000410000 */
[----:B------:R-:W-:Y:S01]  /*65e0*/  FMNMX.FTZ R9, R35, R8, !PT ;  /* 0x0000000823097209 */ /* 0x000fe20007810000 */
[-CC-:B------:R-:W-:Y:S01]  /*65f0*/  FFMA.FTZ R13, R25, R0.reuse, -R11.reuse ;  /* 0x00000000190d7223 */ /* 0x180fe2000001080b */
[----:B------:R-:W-:Y:S01]  /*6600*/  MUFU.EX2 R148, R148 ;  /* 0x0000009400947308 */ /* 0x000fe20000000800 */
[-CC-:B------:R-:W-:Y:S01]  /*6610*/  FFMA.FTZ R150, R28, R0.reuse, -R11.reuse ;  /* 0x000000001c967223 */ /* 0x180fe2000001080b */
[----:B------:R-:W-:Y:S01]  /*6620*/  FMNMX.FTZ R8, R38, R9, !PT ;  /* 0x0000000926087209 */ /* 0x000fe20007810000 */
[-CC-:B------:R-:W-:Y:S01]  /*6630*/  FFMA.FTZ R15, R29, R0.reuse, -R11.reuse ;  /* 0x000000001d0f7223 */ /* 0x180fe2000001080b */
[-CC-:B------:R-:W-:Y:S01]  /*6640*/  FFMA.FTZ R144, R32, R0.reuse, -R11.reuse ;  /* 0x0000000020907223 */ /* 0x180fe2000001080b */
[--C-:B------:R-:W-:Y:S01]  /*6650*/  FFMA.FTZ R19, R33, R0, -R11.reuse ;  /* 0x0000000021137223 */ /* 0x100fe2000001080b */
[----:B------:R-:W-:Y:S01]  /*6660*/  FMNMX.FTZ R9, R39, R8, !PT ;  /* 0x0000000827097209 */ /* 0x000fe20007810000 */
[-CC-:B------:R-:W-:Y:S01]  /*6670*/  FFMA.FTZ R146, R36, R0.reuse, -R11.reuse ;  /* 0x0000000024927223 */ /* 0x180fe2000001080b */
[----:B------:R-:W1:Y:S01]  /*6680*/  MUFU.EX2 R7, R7 ;  /* 0x0000000700077308 */ /* 0x000e620000000800 */
[-CC-:B------:R-:W-:Y:S01]  /*6690*/  FFMA.FTZ R25, R41, R0.reuse, -R11.reuse ;  /* 0x0000000029197223 */ /* 0x180fe2000001080b */
[----:B------:R-:W-:Y:S01]  /*66a0*/  FMNMX.FTZ R8, R42, R9, !PT ;  /* 0x000000092a087209 */ /* 0x000fe20007810000 */
[-CC-:B------:R-:W-:Y:S01]  /*66b0*/  FFMA.FTZ R33, R45, R0.reuse, -R11.reuse ;  /* 0x000000002d217223 */ /* 0x180fe2000001080b */
[-CC-:B------:R-:W-:Y:S01]  /*66c0*/  FFMA.FTZ R29, R49, R0.reuse, -R11.reuse ;  /* 0x00000000311d7223 */ /* 0x180fe2000001080b */
[--C-:B------:R-:W-:Y:S01]  /*66d0*/  FFMA.FTZ R49, R57, R0, -R11.reuse ;  /* 0x0000000039317223 */ /* 0x100fe2000001080b */
[----:B------:R-:W-:Y:S01]  /*66e0*/  FMNMX.FTZ R9, R43, R8, !PT ;  /* 0x000000082b097209 */ /* 0x000fe20007810000 */
[-CC-:B------:R-:W-:Y:S01]  /*66f0*/  FFMA.FTZ R41, R61, R0.reuse, -R11.reuse ;  /* 0x000000003d297223 */ /* 0x180fe2000001080b */
[----:B------:R-:W2:Y:S01]  /*6700*/  MUFU.EX2 R13, R13 ;  /* 0x0000000d000d7308 */ /* 0x000ea20000000800 */
[-CC-:B------:R-:W-:Y:S01]  /*6710*/  FFMA.FTZ R45, R65, R0.reuse, -R11.reuse ;  /* 0x00000000412d7223 */ /* 0x180fe2000001080b */
[----:B------:R-:W-:Y:S01]  /*6720*/  FMNMX.FTZ R8, R46, R9, !PT ;  /* 0x000000092e087209 */ /* 0x000fe20007810000 */
[-CC-:B------:R-:W-:Y:S01]  /*6730*/  FFMA.FTZ R10, R68, R0.reuse, -R11.reuse ;  /* 0x00000000440a7223 */ /* 0x180fe2000001080b */
[-CC-:B------:R-:W-:Y:S01]  /*6740*/  FFMA.FTZ R12, R72, R0.reuse, -R11.reuse ;  /* 0x00000000480c7223 */ /* 0x180fe2000001080b */
[--C-:B------:R-:W-:Y:S01]  /*6750*/  FFMA.FTZ R57, R73, R0, -R11.reuse ;  /* 0x0000000049397223 */ /* 0x100fe2000001080b */
[----:B------:R-:W-:Y:S01]  /*6760*/  FMNMX.FTZ R9, R47, R8, !PT ;  /* 0x000000082f097209 */ /* 0x000fe20007810000 */
[--C-:B------:R-:W-:Y:S01]  /*6770*/  FFMA.FTZ R61, R77, R0, -R11.reuse ;  /* 0x000000004d3d7223 */ /* 0x100fe2000001080b */
[----:B------:R-:W3:Y:S01]  /*6780*/  MUFU.EX2 R150, R150 ;  /* 0x0000009600967308 */ /* 0x000ee20000000800 */
[----:B-1----:R-:W-:Y:S01]  /*6790*/  FFMA.FTZ R4, R7, R4, R148 ;  /* 0x0000000407047223 */ /* 0x002fe20000010094 */
[----:B------:R-:W-:Y:S01]  /*67a0*/  FMNMX.FTZ R8, R50, R9, !PT ;  /* 0x0000000932087209 */ /* 0x000fe20007810000 */
[-CC-:B------:R-:W-:Y:S01]  /*67b0*/  FFMA.FTZ R20, R80, R0.reuse, -R11.reuse ;  /* 0x0000000050147223 */ /* 0x180fe2000001080b */
[-CC-:B------:R-:W-:Y:S01]  /*67c0*/  FFMA.FTZ R65, R81, R0.reuse, -R11.reuse ;  /* 0x0000000051417223 */ /* 0x180fe2000001080b */
[----:B------:R-:W-:Y:S01]  /*67d0*/  FFMA.FTZ R84, R84, R0, -R11 ;  /* 0x0000000054547223 */ /* 0x000fe2000001080b */
[----:B------:R-:W-:-:S02]  /*67e0*/  FMNMX.FTZ R9, R51, R8, !PT ;  /* 0x0000000833097209 */ /* 0x000fc40007810000 */
[----:B------:R-:W-:Y:S01]  /*67f0*/  MUFU.EX2 R15, R15 ;  /* 0x0000000f000f7308 */ /* 0x000fe20000000800 */
[----:B--2---:R-:W-:Y:S02]  /*6800*/  F2FP.F16.F32.PACK_AB R148, R13, R148 ;  /* 0x000000940d94723e */ /* 0x004fe400000000ff */
        /* <DEDUP_REMOVED lines=9> */
[----:B------:R-:W-:Y:S01]  /*68a0*/  FMNMX.FTZ R8, R66, R9, !PT ;  /* 0x0000000942087209 */ /* 0x000fe20007810000 */
[----:B------:R-:W-:Y:S02]  /*68b0*/  WARPGROUP.DEPBAR.LE gsb0, 0x0 ;  /* 0x00008000000079c5 */ /* 0x000fe40000010000 */
[----:B------:R-:W-:Y:S01]  /*68c0*/  WARPGROUP.ARRIVE ;  /* 0x00000000000079c5 */ /* 0x000fe20000000000 */
[----:B------:R-:W-:Y:S01]  /*68d0*/  FMNMX.FTZ R9, R67, R8, !PT ;  /* 0x0000000843097209 */ /* 0x000fe20007810000 */
[-CC-:B------:R-:W-:Y:S01]  /*68e0*/  FFMA.FTZ R142, R44, R0.reuse, -R11.reuse ;  /* 0x000000002c8e7223 */ /* 0x180fe2000001080b */
[----:B------:R-:W-:Y:S01]  /*68f0*/  FFMA.FTZ R140, R40, R0, -R11 ;  /* 0x00000000288c7223 */ /* 0x000fe2000001080b */
[----:B------:R-:W-:Y:S01]  /*6900*/  MUFU.EX2 R21, R21 ;  /* 0x0000001500157308 */ /* 0x000fe20000000800 */
[----:B------:R-:W-:Y:S01]  /*6910*/  FMNMX.FTZ R8, R70, R9, !PT ;  /* 0x0000000946087209 */ /* 0x000fe20007810000 */
[----:B------:R-:W-:Y:S01]  /*6920*/  HGMMA.64x64x16.F32 R88, R136, gdesc[UR4].tnspB, R88, gsb0 ;  /* 0x40e0000488587df0 */ /* 0x000fe20008000858 */
[----:B------:R-:W-:Y:S01]  /*6930*/  UIADD3 UR6, UR10, 0x200, URZ ;  /* 0x000002000a067890 */ /* 0x000fe2000fffe03f */
[----:B------:R-:W-:Y:S01]  /*6940*/  UMOV UR7, 0x40000040 ;  /* 0x4000004000077882 */ /* 0x000fe20000000000 */
        /* <DEDUP_REMOVED lines=12> */
[----:B------:R-:W-:Y:S01]  /*6a10*/  FMNMX.FTZ R9, R87, R8, !PT ;  /* 0x0000000857097209 */ /* 0x000fe20007810000 */
[--C-:B------:R-:W-:Y:S02]  /*6a20*/  FFMA.FTZ R8, R64, R0, -R11.reuse ;  /* 0x0000000040087223 */ /* 0x100fe4000001080b */
[----:B------:R-:W-:Y:S02]  /*6a30*/  MUFU.EX2 R29, R29 ;  /* 0x0000001d001d7308 */ /* 0x000fe40000000800 */
[----:B------:R-:W1:Y:S06]  /*6a40*/  SHFL.BFLY PT, R14, R9, 0x2, 0x1f ;  /* 0x0c401f00090e7f89 */ /* 0x000e6c00000e0000 */
[----:B------:R-:W-:Y:S08]  /*6a50*/  MUFU.EX2 R37, R37 ;  /* 0x0000002500257308 */ /* 0x000ff00000000800 */
[----:B------:R-:W-:Y:S08]  /*6a60*/  MUFU.EX2 R49, R49 ;  /* 0x0000003100317308 */ /* 0x000ff00000000800 */
[----:B------:R-:W-:Y:S01]  /*6a70*/  MUFU.EX2 R41, R41 ;  /* 0x0000002900297308 */ /* 0x000fe20000000800 */
[----:B-1----:R-:W-:Y:S01]  /*6a80*/  FMNMX.FTZ R24, R9, R14, !PT ;  /* 0x0000000e09187209 */ /* 0x002fe20007810000 */
[----:B------:R-:W-:-:S04]  /*6a90*/  FFMA.FTZ R14, R76, R0, -R11 ;  /* 0x000000004c0e7223 */ /* 0x000fc8000001080b */
[----:B------:R-:W1:Y:S02]  /*6aa0*/  SHFL.BFLY PT, R9, R24, 0x1, 0x1f ;  /* 0x0c201f0018097f89 */ /* 0x000e6400000e0000 */
[----:B------:R-:W-:Y:S01]  /*6ab0*/  MUFU.EX2 R8, R8 ;  /* 0x0000000800087308 */ /* 0x000fe20000000800 */
[----:B------:R-:W-:Y:S02]  /*6ac0*/  WARPGROUP.DEPBAR.LE gsb0, 0x0 ;  /* 0x00008000000079c5 */ /* 0x000fe40000010000 */
[----:B------:R-:W-:Y:S01]  /*6ad0*/  WARPGROUP.ARRIVE ;  /* 0x00000000000079c5 */ /* 0x000fe20000000000 */
[-CC-:B------:R-:W-:Y:S01]  /*6ae0*/  FFMA.FTZ R136, R48, R0.reuse, -R11.reuse ;  /* 0x0000000030887223 */ /* 0x180fe2000001080b */
[----:B------:R-:W-:-:S03]  /*6af0*/  FFMA.FTZ R138, R52, R0, -R11 ;  /* 0x00000000348a7223 */ /* 0x000fc6000001080b */
[----:B------:R-:W-:Y:S01]  /*6b00*/  MUFU.EX2 R45, R45 ;  /* 0x0000002d002d7308 */ /* 0x000fe20000000800 */
[----:B------:R-:W-:Y:S01]  /*6b10*/  HGMMA.64x64x16.F32 R88, R132, gdesc[UR4].tnspB, R88, gsb0 ;  /* 0x40e0000484587df0 */ /* 0x000fe20008000858 */
[----:B------:R-:W-:Y:S01]  /*6b20*/  UIADD3 UR6, UR10, 0x280, URZ ;  /* 0x000002800a067890 */ /* 0x000fe2000fffe03f */
[----:B------:R-:W-:-:S05]  /*6b30*/  UMOV UR7, 0x40000040 ;  /* 0x4000004000077882 */ /* 0x000fca0000000000 */
[----:B------:R-:W-:Y:S01]  /*6b40*/  MUFU.EX2 R136, R136 ;  /* 0x0000008800887308 */ /* 0x000fe20000000800 */
[----:B-1----:R-:W-:-:S05]  /*6b50*/  FMNMX.FTZ R9, R24, R9, !PT ;  /* 0x0000000918097209 */ /* 0x002fca0007810000 */
[----:B------:R-:W-:Y:S02]  /*6b60*/  FADD.FTZ R69, -R9, R6 ;  /* 0x0000000609457221 */ /* 0x000fe40000010100 */
[----:B------:R-:W-:Y:S02]  /*6b70*/  MUFU.EX2 R138, R138 ;  /* 0x0000008a008a7308 */ /* 0x000fe40000000800 */
[-C--:B------:R-:W-:Y:S01]  /*6b80*/  FMUL.FTZ R6, R69, R0.reuse ;  /* 0x0000000045067220 */ /* 0x080fe20000410000 */
[----:B------:R-:W-:-:S04]  /*6b90*/  FMUL.FTZ R69, R9, R0 ;  /* 0x0000000009457220 */ /* 0x000fc80000410000 */
[-CC-:B------:R-:W-:Y:S01]  /*6ba0*/  FFMA.FTZ R149, R26, R0.reuse, -R69.reuse ;  /* 0x000000001a957223 */ /* 0x180fe20000010845 */
[-CC-:B------:R-:W-:Y:S01]  /*6bb0*/  FFMA.FTZ R26, R27, R0.reuse, -R69.reuse ;  /* 0x000000001b1a7223 */ /* 0x180fe20000010845 */
[----:B------:R-:W-:Y:S01]  /*6bc0*/  MUFU.EX2 R6, R6 ;  /* 0x0000000600067308 */ /* 0x000fe20000000800 */
[-CC-:B------:R-:W-:Y:S01]  /*6bd0*/  FFMA.FTZ R151, R30, R0.reuse, -R69.reuse ;  /* 0x000000001e977223 */ /* 0x180fe20000010845 */
[-CC-:B------:R-:W-:Y:S01]  /*6be0*/  FFMA.FTZ R28, R31, R0.reuse, -R69.reuse ;  /* 0x000000001f1c7223 */ /* 0x180fe20000010845 */
[----:B------:R-:W-:Y:S02]  /*6bf0*/  IMAD.U32 R31, RZ, RZ, UR36 ;  /* 0x00000024ff1f7e24 */ /* 0x000fe4000f8e00ff */
[-CC-:B------:R-:W-:Y:S01]  /*6c00*/  FFMA.FTZ R145, R34, R0.reuse, -R69.reuse ;  /* 0x0000000022917223 */ /* 0x180fe20000010845 */
[-CC-:B------:R-:W-:Y:S01]  /*6c10*/  FFMA.FTZ R30, R35, R0.reuse, -R69.reuse ;  /* 0x00000000231e7223 */ /* 0x180fe20000010845 */
[----:B------:R-:W-:Y:S02]  /*6c20*/  VIADD R27, R16, 0x9 ;  /* 0x00000009101b7836 */ /* 0x000fe40000000000 */
[-CC-:B------:R-:W-:Y:S01]  /*6c30*/  FFMA.FTZ R147, R38, R0.reuse, -R69.reuse ;  /* 0x0000000026937223 */ /* 0x180fe20000010845 */
[----:B------:R-:W1:Y:S01]  /*6c40*/  MUFU.EX2 R149, R149 ;  /* 0x0000009500957308 */ /* 0x000e620000000800 */
[----:B------:R-:W-:Y:S01]  /*6c50*/  @!P1 LEA R31, R31, UR40, 0x3 ;  /* 0x000000281f1f9c11 */ /* 0x000fe2000f8e18ff */
[-CC-:B------:R-:W-:Y:S01]  /*6c60*/  FFMA.FTZ R32, R39, R0.reuse, -R69.reuse ;  /* 0x0000000027207223 */ /* 0x180fe20000010845 */
[-CC-:B------:R-:W-:Y:S01]  /*6c70*/  FFMA.FTZ R143, R46, R0.reuse, -R69.reuse ;  /* 0x000000002e8f7223 */ /* 0x180fe20000010845 */
[-CC-:B------:R-:W-:Y:S01]  /*6c80*/  FFMA.FTZ R141, R42, R0.reuse, -R69.reuse ;  /* 0x000000002a8d7223 */ /* 0x180fe20000010845 */
[-CC-:B------:R-:W-:Y:S01]  /*6c90*/  FFMA.FTZ R34, R43, R0.reuse, -R69.reuse ;  /* 0x000000002b227223 */ /* 0x180fe20000010845 */
[----:B------:R-:W-:Y:S01]  /*6ca0*/  @!P1 VIADD R35, R31, 0x16840 ;  /* 0x000168401f239836 */ /* 0x000fe20000000000 */
[----:B------:R-:W-:Y:S01]  /*6cb0*/  SEL R31, R27, 0x9, !P2 ;  /* 0x000000091b1f7807 */ /* 0x000fe20005000000 */
[----:B------:R-:W2:Y:S01]  /*6cc0*/  MUFU.EX2 R26, R26 ;  /* 0x0000001a001a7308 */ /* 0x000ea20000000800 */
[----:B------:R-:W-:Y:S01]  /*6cd0*/  FADD.FTZ R27, R13, R4 ;  /* 0x000000040d1b7221 */ /* 0x000fe20000010000 */
[-CC-:B------:R-:W-:Y:S01]  /*6ce0*/  FFMA.FTZ R36, R47, R0.reuse, -R69.reuse ;  /* 0x000000002f247223 */ /* 0x180fe20000010845 */
[-CC-:B------:R-:W-:Y:S01]  /*6cf0*/  FFMA.FTZ R137, R50, R0.reuse, -R69.reuse ;  /* 0x0000000032897223 */ /* 0x180fe20000010845 */
[-C--:B------:R-:W-:Y:S01]  /*6d00*/  FFMA.FTZ R38, R51, R0.reuse, -R69 ;  /* 0x0000000033267223 */ /* 0x080fe20000010845 */
[----:B---3--:R-:W-:Y:S01]  /*6d10*/  FADD.FTZ R46, R150, R27 ;  /* 0x0000001b962e7221 */ /* 0x008fe20000010000 */
[-CC-:B------:R-:W-:Y:S01]  /*6d20*/  FFMA.FTZ R139, R54, R0.reuse, -R69.reuse ;  /* 0x00000000368b7223 */ /* 0x180fe20000010845 */
[-C--:B------:R-:W-:Y:S01]  /*6d30*/  FFMA.FTZ R40, R55, R0.reuse, -R69 ;  /* 0x0000000037287223 */ /* 0x080fe20000010845 */
[----:B------:R-:W3:Y:S01]  /*6d40*/  MUFU.EX2 R151, R151 ;  /* 0x0000009700977308 */ /* 0x000ee20000000800 */
[----:B-1----:R-:W-:Y:S01]  /*6d50*/  FFMA.FTZ R3, R6, R3, R149 ;  /* 0x0000000306037223 */ /* 0x002fe20000010095 */
[----:B------:R-:W-:Y:S01]  /*6d60*/  FADD.FTZ R27, R15, R46 ;  /* 0x0000002e0f1b7221 */ /* 0x000fe20000010000 */
[-CC-:B------:R-:W-:Y:S01]  /*6d70*/  FFMA.FTZ R42, R59, R0.reuse, -R69.reuse ;  /* 0x000000003b2a7223 */ /* 0x180fe20000010845 */
[-CC-:B------:R-:W-:Y:S01]  /*6d80*/  FFMA.FTZ R4, R63, R0.reuse, -R69.reuse ;  /* 0x000000003f047223 */ /* 0x180fe20000010845 */
[-C--:B------:R-:W-:Y:S01]  /*6d90*/  FFMA.FTZ R75, R75, R0.reuse, -R69 ;  /* 0x000000004b4b7223 */ /* 0x080fe20000010845 */
[----:B------:R-:W-:Y:S01]  /*6da0*/  FADD.FTZ R46, R144, R27 ;  /* 0x0000001b902e7221 */ /* 0x000fe20000010000 */
[-C--:B------:R-:W-:Y:S01]  /*6db0*/  FFMA.FTZ R78, R78, R0.reuse, -R69 ;  /* 0x000000004e4e7223 */ /* 0x080fe20000010845 */
[----:B------:R-:W1:Y:S01]  /*6dc0*/  MUFU.EX2 R28, R28 ;  /* 0x0000001c001c7308 */ /* 0x000e620000000800 */
[C---:B--2---:R-:W-:Y:S01]  /*6dd0*/  FADD.FTZ R44, R26.reuse, R3 ;  /* 0x000000031a2c7221 */ /* 0x044fe20000010000 */
[----:B------:R-:W-:Y:S01]  /*6de0*/  FADD.FTZ R27, R19, R46 ;  /* 0x0000002e131b7221 */ /* 0x000fe20000010000 */
[----:B------:R-:W-:Y:S01]  /*6df0*/  F2FP.F16.F32.PACK_AB R149, R26, R149 ;  /* 0x000000951a95723e */ /* 0x000fe200000000ff */
[-CC-:B------:R-:W-:Y:S01]  /*6e00*/  FFMA.FTZ R46, R71, R0.reuse, -R69.reuse ;  /* 0x00000000472e7223 */ /* 0x180fe20000010845 */
[-C--:B------:R-:W-:Y:S01]  /*6e10*/  FFMA.FTZ R79, R79, R0.reuse, -R69 ;  /* 0x000000004f4f7223 */ /* 0x080fe20000010845 */
[----:B------:R-:W-:Y:S01]  /*6e20*/  FADD.FTZ R50, R146, R27 ;  /* 0x0000001b92327221 */ /* 0x000fe20000010000 */
[-CC-:B------:R-:W-:Y:S01]  /*6e30*/  FFMA.FTZ R82, R82, R0.reuse, -R69.reuse ;  /* 0x0000000052527223 */ /* 0x180fe20000010845 */
[----:B------:R-:W2:Y:S01]  /*6e40*/  MUFU.EX2 R145, R145 ;  /* 0x0000009100917308 */ /* 0x000ea20000000800 */
[----:B---3--:R-:W-:Y:S01]  /*6e50*/  FADD.FTZ R3, R151, R44 ;  /* 0x0000002c97037221 */ /* 0x008fe20000010000 */
[----:B------:R-:W-:Y:S01]  /*6e60*/  FADD.FTZ R27, R21, R50 ;  /* 0x00000032151b7221 */ /* 0x000fe20000010000 */
[-C--:B------:R-:W-:Y:S01]  /*6e70*/  FFMA.FTZ R83, R83, R0.reuse, -R69 ;  /* 0x0000000053537223 */ /* 0x080fe20000010845 */
[----:B------:R-:W-:Y:S01]  /*6e80*/  @!P1 PRMT R35, RZ, 0x654, R35 ;  /* 0x00000654ff239816 */ /* 0x000fe20000000023 */
[----:B------:R-:W-:Y:S01]  /*6e90*/  FFMA.FTZ R86, R86, R0, -R69 ;  /* 0x0000000056567223 */ /* 0x000fe20000010845 */
[----:B------:R-:W-:Y:S01]  /*6ea0*/  FADD.FTZ R50, R140, R27 ;  /* 0x0000001b8c327221 */ /* 0x000fe20000010000 */
[----:B------:R-:W-:Y:S01]  /*6eb0*/  ISETP.LT.AND P2, PT, RZ, UR28, PT ;  /* 0x0000001cff007c0c */ /* 0x000fe2000bf41270 */
[----:B------:R-:W3:Y:S01]  /*6ec0*/  MUFU.EX2 R30, R30 ;  /* 0x0000001e001e7308 */ /* 0x000ee20000000800 */
[C---:B-1----:R-:W-:Y:S01]  /*6ed0*/  FADD.FTZ R44, R28.reuse, R3 ;  /* 0x000000031c2c7221 */ /* 0x042fe20000010000 */
[----:B------:R-:W-:Y:S01]  /*6ee0*/  FADD.FTZ R27, R25, R50 ;  /* 0x00000032191b7221 */ /* 0x000fe20000010000 */
[----:B------:R-:W-:-:S02]  /*6ef0*/  F2FP.F16.F32.PACK_AB R151, R28, R151 ;  /* 0x000000971c97723e */ /* 0x000fc400000000ff */
[----:B------:R-:W-:Y:S01]  /*6f00*/  F2FP.F16.F32.PACK_AB R150, R15, R150 ;  /* 0x000000960f96723e */ /* 0x000fe200000000ff */
[----:B------:R-:W-:Y:S02]  /*6f10*/  WARPGROUP.DEPBAR.LE gsb0, 0x0 ;  /* 0x00008000000079c5 */ /* 0x000fe40000010000 */
[----:B------:R-:W-:Y:S01]  /*6f20*/  WARPGROUP.ARRIVE ;  /* 0x00000000000079c5 */ /* 0x000fe20000000000 */
[----:B------:R-:W1:Y:S01]  /*6f30*/  MUFU.EX2 R147, R147 ;  /* 0x0000009300937308 */ /* 0x000e620000000800 */
[----:B--2---:R-:W-:Y:S01]  /*6f40*/  FADD.FTZ R3, R145, R44 ;  /* 0x0000002c91037221 */ /* 0x004fe20000010000 */
[----:B------:R-:W-:Y:S01]  /*6f50*/  FADD.FTZ R50, R142, R27 ;  /* 0x0000001b8e327221 */ /* 0x000fe20000010000 */
[-C--:B------:R-:W-:Y:S01]  /*6f60*/  FFMA.FTZ R132, R56, R0.reuse, -R11 ;  /* 0x0000000038847223 */ /* 0x080fe2000001080b */
[-C--:B------:R-:W-:Y:S01]  /*6f70*/  FFMA.FTZ R133, R58, R0.reuse, -R69 ;  /* 0x000000003a857223 */ /* 0x080fe20000010845 */
[----:B------:R-:W-:Y:S01]  /*6f80*/  HGMMA.64x64x16.F32 R88, R128, gdesc[UR4].tnspB, R88, gsb0 ;  /* 0x40e0000480587df0 */ /* 0x000fe20008000858 */
[----:B------:R-:W-:Y:S01]  /*6f90*/  UIADD3 UR6, UR10, 0x300, URZ ;  /* 0x000003000a067890 */ /* 0x000fe2000fffe03f */
[----:B------:R-:W-:Y:S01]  /*6fa0*/  FADD.FTZ R27, R33, R50 ;  /* 0x00000032211b7221 */ /* 0x000fe20000010000 */
[----:B------:R-:W-:Y:S01]  /*6fb0*/  UMOV UR7, 0x40000040 ;  /* 0x4000004000077882 */ /* 0x000fe20000000000 */
[----:B------:R-:W2:Y:S01]  /*6fc0*/  MUFU.EX2 R32, R32 ;  /* 0x0000002000207308 */ /* 0x000ea20000000800 */
[----:B------:R-:W-:Y:S01]  /*6fd0*/  UIADD3 UR10, UR10, 0x380, URZ ;  /* 0x000003800a0a7890 */ /* 0x000fe2000fffe03f */
[----:B---3--:R-:W-:Y:S01]  /*6fe0*/  FADD.FTZ R48, R30, R3 ;  /* 0x000000031e307221 */ /* 0x008fe20000010000 */
[----:B------:R-:W-:Y:S01]  /*6ff0*/  FADD.FTZ R50, R136, R27 ;  /* 0x0000001b88327221 */ /* 0x000fe20000010000 */
[-C--:B------:R-:W-:Y:S01]  /*7000*/  FFMA.FTZ R134, R60, R0.reuse, -R11 ;  /* 0x000000003c867223 */ /* 0x080fe2000001080b */
[-CC-:B------:R-:W-:Y:S01]  /*7010*/  FFMA.FTZ R135, R62, R0.reuse, -R69.reuse ;  /* 0x000000003e877223 */ /* 0x180fe20000010845 */
[-C--:B------:R-:W-:Y:S01]  /*7020*/  FFMA.FTZ R44, R67, R0.reuse, -R69 ;  /* 0x00000000432c7223 */ /* 0x080fe20000010845 */
[----:B------:R-:W-:Y:S01]  /*7030*/  FADD.FTZ R13, R29, R50 ;  /* 0x000000321d0d7221 */ /* 0x000fe20000010000 */
[----:B------:R-:W3:Y:S01]  /*7040*/  MUFU.EX2 R141, R141 ;  /* 0x0000008d008d7308 */ /* 0x000ee20000000800 */
[----:B-1----:R-:W-:Y:S01]  /*7050*/  FADD.FTZ R3, R147, R48 ;  /* 0x0000003093037221 */ /* 0x002fe20000010000 */
[----:B------:R-:W-:Y:S01]  /*7060*/  FFMA.FTZ R11, R85, R0, -R11 ;  /* 0x00000000550b7223 */ /* 0x000fe2000001080b */
[----:B------:R-:W-:Y:S01]  /*7070*/  FADD.FTZ R50, R138, R13 ;  /* 0x0000000d8a327221 */ /* 0x000fe20000010000 */
[----:B------:R-:W-:-:S02]  /*7080*/  F2FP.F16.F32.PACK_AB R144, R19, R144 ;  /* 0x000000901390723e */ /* 0x000fc400000000ff */
[----:B------:R-:W-:Y:S01]  /*7090*/  F2FP.F16.F32.PACK_AB R145, R30, R145 ;  /* 0x000000911e91723e */ /* 0x000fe200000000ff */
[----:B------:R-:W-:Y:S01]  /*70a0*/  FADD.FTZ R13, R37, R50 ;  /* 0x00000032250d7221 */ /* 0x000fe20000010000 */
[----:B------:R-:W1:Y:S01]  /*70b0*/  MUFU.EX2 R34, R34 ;  /* 0x0000002200227308 */ /* 0x000e620000000800 */
[C---:B--2---:R-:W-:Y:S01]  /*70c0*/  FADD.FTZ R48, R32.reuse, R3 ;  /* 0x0000000320307221 */ /* 0x044fe20000010000 */
[----:B------:R-:W-:Y:S02]  /*70d0*/  F2FP.F16.F32.PACK_AB R146, R21, R146 ;  /* 0x000000921592723e */ /* 0x000fe400000000ff */
[----:B------:R-:W-:Y:S02]  /*70e0*/  F2FP.F16.F32.PACK_AB R147, R32, R147 ;  /* 0x000000932093723e */ /* 0x000fe400000000ff */
[----:B------:R-:W-:Y:S02]  /*70f0*/  F2FP.F16.F32.PACK_AB R140, R25, R140 ;  /* 0x0000008c198c723e */ /* 0x000fe400000000ff */
[----:B------:R-:W2:Y:S01]  /*7100*/  MUFU.EX2 R143, R143 ;  /* 0x0000008f008f7308 */ /* 0x000ea20000000800 */
[----:B---3--:R-:W-:Y:S01]  /*7110*/  FADD.FTZ R3, R141, R48 ;  /* 0x000000308d037221 */ /* 0x008fe20000010000 */
[----:B------:R-:W-:-:S02]  /*7120*/  F2FP.F16.F32.PACK_AB R142, R33, R142 ;  /* 0x0000008e218e723e */ /* 0x000fc400000000ff */
[----:B------:R-:W-:Y:S02]  /*7130*/  F2FP.F16.F32.PACK_AB R136, R29, R136 ;  /* 0x000000881d88723e */ /* 0x000fe400000000ff */
[----:B------:R-:W-:Y:S02]  /*7140*/  F2FP.F16.F32.PACK_AB R138, R37, R138 ;  /* 0x0000008a258a723e */ /* 0x000fe400000000ff */
        /* <DEDUP_REMOVED lines=15> */
[----:B------:R-:W-:Y:S02]  /*7240*/  WARPGROUP.DEPBAR.LE gsb0, 0x0 ;  /* 0x00008000000079c5 */ /* 0x000fe40000010000 */
[----:B------:R-:W-:Y:S01]  /*7250*/  WARPGROUP.ARRIVE ;  /* 0x00000000000079c5 */ /* 0x000fe20000000000 */
[-CC-:B------:R-:W-:Y:S01]  /*7260*/  FFMA.FTZ R129, R66, R0.reuse, -R69.reuse ;  /* 0x0000000042817223 */ /* 0x180fe20000010845 */
[----:B------:R-:W-:Y:S01]  /*7270*/  FFMA.FTZ R131, R70, R0, -R69 ;  /* 0x0000000046837223 */ /* 0x000fe20000010845 */
[----:B------:R-:W-:Y:S01]  /*7280*/  F2FP.F16.F32.PACK_AB R128, R45, R8 ;  /* 0x000000082d80723e */ /* 0x000fe200000000ff */
[----:B------:R-:W3:Y:S01]  /*7290*/  MUFU.EX2 R133, R133 ;  /* 0x0000008500857308 */ /* 0x000ee20000000800 */
[C---:B-1----:R-:W-:Y:S01]  /*72a0*/  FADD.FTZ R26, R40.reuse, R3 ;  /* 0x00000003281a7221 */ /* 0x042fe20000010000 */
[----:B------:R-:W-:Y:S01]  /*72b0*/  HGMMA.64x64x16.F32 R88, R124, gdesc[UR4].tnspB, R88, gsb0 ;  /* 0x40e000047c587df0 */ /* 0x000fe20008000858 */
[----:B------:R-:W-:Y:S01]  /*72c0*/  UIADD3 UR6, UR28, -0x1, URZ ;  /* 0xffffffff1c067890 */ /* 0x000fe2000fffe03f */
[----:B------:R-:W-:-:S04]  /*72d0*/  F2FP.F16.F32.PACK_AB R139, R40, R139 ;  /* 0x0000008b288b723e */ /* 0x000fc800000000ff */
[----:B------:R-:W1:Y:S01]  /*72e0*/  MUFU.EX2 R42, R42 ;  /* 0x0000002a002a7308 */ /* 0x000e620000000800 */
[----:B--2---:R-:W-:Y:S01]  /*72f0*/  FADD.FTZ R28, R132, R13 ;  /* 0x0000000d841c7221 */ /* 0x004fe20000010000 */
[----:B------:R-:W-:Y:S01]  /*7300*/  UMOV UR28, UR6 ;  /* 0x00000006001c7c82 */ /* 0x000fe20008000000 */
[C---:B------:R-:W-:Y:S02]  /*7310*/  F2FP.F16.F32.PACK_AB R132, R49.reuse, R132 ;  /* 0x000000843184723e */ /* 0x040fe400000000ff */
[----:B------:R-:W-:-:S03]  /*7320*/  FADD.FTZ R13, R49, R28 ;  /* 0x0000001c310d7221 */ /* 0x000fc60000010000 */
[----:B------:R-:W2:Y:S01]  /*7330*/  MUFU.EX2 R134, R134 ;  /* 0x0000008600867308 */ /* 0x000ea20000000800 */
[----:B---3--:R-:W-:-:S07]  /*7340*/  FADD.FTZ R3, R133, R26 ;  /* 0x0000001a85037221 */ /* 0x008fce0000010000 */
[----:B------:R-:W3:Y:S01]  /*7350*/  MUFU.EX2 R135, R135 ;  /* 0x0000008700877308 */ /* 0x000ee20000000800 */
[C---:B-1----:R-:W-:Y:S01]  /*7360*/  FADD.FTZ R26, R42.reuse, R3 ;  /* 0x000000032a1a7221 */ /* 0x042fe20000010000 */
[----:B------:R-:W-:-:S06]  /*7370*/  F2FP.F16.F32.PACK_AB R133, R42, R133 ;  /* 0x000000852a85723e */ /* 0x000fcc00000000ff */
[----:B------:R-:W1:Y:S01]  /*7380*/  MUFU.EX2 R4, R4 ;  /* 0x0000000400047308 */ /* 0x000e620000000800 */
[----:B--2---:R-:W-:Y:S01]  /*7390*/  FADD.FTZ R28, R134, R13 ;  /* 0x0000000d861c7221 */ /* 0x004fe20000010000 */
[----:B------:R-:W-:-:S03]  /*73a0*/  F2FP.F16.F32.PACK_AB R134, R41, R134 ;  /* 0x000000862986723e */ /* 0x000fc600000000ff */
[----:B------:R-:W-:-:S03]  /*73b0*/  FADD.FTZ R13, R41, R28 ;  /* 0x0000001c290d7221 */ /* 0x000fc60000010000 */
[----:B------:R-:W2:Y:S01]  /*73c0*/  MUFU.EX2 R129, R129 ;  /* 0x0000008100817308 */ /* 0x000ea20000000800 */
[----:B---3--:R-:W-:Y:S01]  /*73d0*/  FADD.FTZ R3, R135, R26 ;  /* 0x0000001a87037221 */ /* 0x008fe20000010000 */
[----:B------:R-:W-:-:S04]  /*73e0*/  FADD.FTZ R28, R8, R13 ;  /* 0x0000000d081c7221 */ /* 0x000fc80000010000 */
[----:B------:R-:W-:Y:S02]  /*73f0*/  FADD.FTZ R13, R45, R28 ;  /* 0x0000001c2d0d7221 */ /* 0x000fe40000010000 */
        /* <DEDUP_REMOVED lines=9> */
[----:B-1----:R-:W-:Y:S01]  /*7490*/  FADD.FTZ R28, R10, R13 ;  /* 0x0000000d0a1c7221 */ /* 0x002fe20000010000 */
[----:B------:R-:W-:Y:S02]  /*74a0*/  WARPGROUP.DEPBAR.LE gsb0, 0x0 ;  /* 0x00008000000079c5 */ /* 0x000fe40000010000 */
[----:B------:R-:W-:Y:S01]  /*74b0*/  WARPGROUP.ARRIVE ;  /* 0x00000000000079c5 */ /* 0x000fe20000000000 */
[----:B------:R-:W-:-:S03]  /*74c0*/  FFMA.FTZ R125, R74, R0, -R69 ;  /* 0x000000004a7d7223 */ /* 0x000fc60000010845 */
[----:B------:R-:W1:Y:S01]  /*74d0*/  MUFU.EX2 R46, R46 ;  /* 0x0000002e002e7308 */ /* 0x000e620000000800 */
[----:B--2---:R-:W-:Y:S01]  /*74e0*/  FADD.FTZ R3, R131, R26 ;  /* 0x0000001a83037221 */ /* 0x004fe20000010000 */
[----:B------:R-:W-:Y:S01]  /*74f0*/  FFMA.FTZ R69, R87, R0, -R69 ;  /* 0x0000000057457223 */ /* 0x000fe20000010845 */
[----:B------:R-:W-:Y:S01]  /*7500*/  HGMMA.64x64x16.F32 R88, R120, gdesc[UR8].tnspB, R88, gsb0 ;  /* 0x40e0000878587df0 */ /* 0x000fe20008000858 */
[C---:B---3--:R-:W-:Y:S01]  /*7510*/  FADD.FTZ R13, R53.reuse, R28 ;  /* 0x0000001c350d7221 */ /* 0x048fe20000010000 */
[----:B------:R-:W-:-:S03]  /*7520*/  F2FP.F16.F32.PACK_AB R130, R53, R10 ;  /* 0x0000000a3582723e */ /* 0x000fc600000000ff */
[----:B------:R-:W2:Y:S08]  /*7530*/  MUFU.EX2 R12, R12 ;  /* 0x0000000c000c7308 */ /* 0x000eb00000000800 */
        /* <DEDUP_REMOVED lines=23> */
[----:B------:R3:W-:Y:S06]  /*76b0*/  BAR.ARV R31, 0x100 ;  /* 0x0004001f0000751d */ /* 0x0007ec0000002000 */
[----:B------:R-:W4:Y:S01]  /*76c0*/  MUFU.EX2 R121, R82 ;  /* 0x0000005200797308 */ /* 0x000f220000000800 */
[----:B------:R5:W-:Y:S01]  /*76d0*/  @!P1 SYNCS.ARRIVE.TRANS64.RED.A1T0 RZ, [R35+URZ], RZ ;  /* 0x000000ff23ff99a7 */ /* 0x000be2000810043f */
[----:B-1----:R-:W-:Y:S01]  /*76e0*/  FADD.FTZ R4, R20, R3 ;  /* 0x0000000314047221 */ /* 0x002fe20000010000 */
[-C--:B------:R-:W-:Y:S01]  /*76f0*/  FMUL.FTZ R88, R88, R7.reuse ;  /* 0x0000000758587220 */ /* 0x080fe20000410000 */
[-C--:B------:R-:W-:Y:S01]  /*7700*/  FMUL.FTZ R89, R89, R7.reuse ;  /* 0x0000000759597220 */ /* 0x080fe20000410000 */
[-C--:B------:R-:W-:Y:S01]  /*7710*/  FMUL.FTZ R92, R92, R7.reuse ;  /* 0x000000075c5c7220 */ /* 0x080fe20000410000 */
[-C--:B------:R-:W-:Y:S01]  /*7720*/  FMUL.FTZ R93, R93, R7.reuse ;  /* 0x000000075d5d7220 */ /* 0x080fe20000410000 */
[----:B--2---:R-:W-:Y:S01]  /*7730*/  FADD.FTZ R3, R65, R4 ;  /* 0x0000000441037221 */ /* 0x004fe20000010000 */
[----:B------:R-:W1:Y:S01]  /*7740*/  MUFU.EX2 R83, R83 ;  /* 0x0000005300537308 */ /* 0x000e620000000800 */
[----:B-----5:R-:W-:Y:S01]  /*7750*/  IMAD.U32 R35, RZ, RZ, UR21 ;  /* 0x00000015ff237e24 */ /* 0x020fe2000f8e00ff */
[----:B------:R-:W-:Y:S01]  /*7760*/  UMOV UR21, UR36 ;  /* 0x0000002400157c82 */ /* 0x000fe20008000000 */
[-C--:B------:R-:W-:Y:S01]  /*7770*/  FMUL.FTZ R96, R96, R7.reuse ;  /* 0x0000000760607220 */ /* 0x080fe20000410000 */
[-C--:B------:R-:W-:Y:S01]  /*7780*/  FMUL.FTZ R97, R97, R7.reuse ;  /* 0x0000000761617220 */ /* 0x080fe20000410000 */
[-C--:B------:R-:W-:Y:S01]  /*7790*/  FMUL.FTZ R100, R100, R7.reuse ;  /* 0x0000000764647220 */ /* 0x080fe20000410000 */
[----:B------:R-:W-:Y:S01]  /*77a0*/  @!P1 LEA R35, R35, UR40, 0x3 ;  /* 0x0000002823239c11 */ /* 0x000fe2000f8e18ff */
[-C--:B------:R-:W-:Y:S01]  /*77b0*/  FMUL.FTZ R101, R101, R7.reuse ;  /* 0x0000000765657220 */ /* 0x080fe20000410000 */
[----:B------:R-:W2:Y:S01]  /*77c0*/  MUFU.EX2 R24, R84 ;  /* 0x0000005400187308 */ /* 0x000ea20000000800 */
[----:B----4-:R-:W-:Y:S01]  /*77d0*/  FADD.FTZ R26, R121, R26 ;  /* 0x0000001a791a7221 */ /* 0x010fe20000010000 */
[----:B------:R-:W-:Y:S01]  /*77e0*/  FMUL.FTZ R104, R104, R7 ;  /* 0x0000000768687220 */ /* 0x000fe20000410000 */
[----:B---3--:R-:W-:-:S02]  /*77f0*/  @!P1 VIADD R31, R35, 0x16860 ;  /* 0x00016860231f9836 */ /* 0x008fc40000000000 */
[-C--:B------:R-:W-:Y:S01]  /*7800*/  FMUL.FTZ R105, R105, R7.reuse ;  /* 0x0000000769697220 */ /* 0x080fe20000410000 */
[-C--:B------:R-:W-:Y:S01]  /*7810*/  FMUL.FTZ R108, R108, R7.reuse ;  /* 0x000000076c6c7220 */ /* 0x080fe20000410000 */
[-C--:B------:R-:W-:Y:S01]  /*7820*/  FMUL.FTZ R109, R109, R7.reuse ;  /* 0x000000076d6d7220 */ /* 0x080fe20000410000 */
[-C--:B------:R-:W-:Y:S01]  /*7830*/  FMUL.FTZ R112, R112, R7.reuse ;  /* 0x0000000770707220 */ /* 0x080fe20000410000 */
[----:B------:R-:W3:Y:S01]  /*7840*/  MUFU.EX2 R123, R86 ;  /* 0x00000056007b7308 */ /* 0x000ee20000000800 */
[----:B-1----:R-:W-:Y:S01]  /*7850*/  FADD.FTZ R26, R83, R26 ;  /* 0x0000001a531a7221 */ /* 0x002fe20000010000 */
[----:B------:R-:W-:Y:S01]  /*7860*/  @!P1 PRMT R31, RZ, 0x654, R31 ;  /* 0x00000654ff1f9816 */ /* 0x000fe2000000001f */
[-C--:B------:R-:W-:Y:S01]  /*7870*/  FMUL.FTZ R113, R113, R7.reuse ;  /* 0x0000000771717220 */ /* 0x080fe20000410000 */
[-C--:B------:R-:W-:Y:S01]  /*7880*/  FMUL.FTZ R116, R116, R7.reuse ;  /* 0x0000000774747220 */ /* 0x080fe20000410000 */
[----:B------:R-:W-:Y:S01]  /*7890*/  FMUL.FTZ R117, R117, R7 ;  /* 0x0000000775757220 */ /* 0x000fe20000410000 */
[----:B------:R1:W-:Y:S01]  /*78a0*/  @!P1 SYNCS.ARRIVE.TRANS64.RED.A1T0 RZ, [R31+URZ], RZ ;  /* 0x000000ff1fff99a7 */ /* 0x0003e2000810043f */
[-C--:B------:R-:W-:Y:S01]  /*78b0*/  FMUL.FTZ R90, R90, R6.reuse ;  /* 0x000000065a5a7220 */ /* 0x080fe20000410000 */
[----:B------:R-:W4:Y:S01]  /*78c0*/  MUFU.EX2 R11, R11 ;  /* 0x0000000b000b7308 */ /* 0x000f220000000800 */
        /* <DEDUP_REMOVED lines=8> */
[----:B---3--:R-:W-:Y:S01]  /*7950*/  FADD.FTZ R26, R123, R26 ;  /* 0x0000001a7b1a7221 */ /* 0x008fe20000010000 */
        /* <DEDUP_REMOVED lines=10> */
[----:B----4-:R-:W-:Y:S01]  /*7a00*/  FADD.FTZ R4, R11, R4 ;  /* 0x000000040b047221 */ /* 0x010fe20000010000 */
[----:B------:R-:W-:Y:S01]  /*7a10*/  F2FP.F16.F32.PACK_AB R120, R65, R20 ;  /* 0x000000144178723e */ /* 0x000fe200000000ff */
[----:B------:R-:W-:Y:S01]  /*7a20*/  IMAD.MOV.U32 R6, RZ, RZ, R9 ;  /* 0x000000ffff067224 */ /* 0x000fe200078e0009 */
[----:B------:R-:W-:Y:S01]  /*7a30*/  F2FP.F16.F32.PACK_AB R121, R83, R121 ;  /* 0x000000795379723e */ /* 0x000fe200000000ff */
[----:B------:R-:W-:Y:S01]  /*7a40*/  IMAD.MOV.U32 R7, RZ, RZ, R5 ;  /* 0x000000ffff077224 */ /* 0x000fe200078e0005 */
[----:B------:R-:W-:Y:S01]  /*7a50*/  F2FP.F16.F32.PACK_AB R122, R11, R24 ;  /* 0x000000180b7a723e */ /* 0x000fe200000000ff */
[C---:B--2---:R-:W-:Y:S01]  /*7a60*/  FADD.FTZ R3, R69.reuse, R26 ;  /* 0x0000001a45037221 */ /* 0x044fe20000010000 */
[----:B------:R-:W-:Y:S01]  /*7a70*/  F2FP.F16.F32.PACK_AB R123, R69, R123 ;  /* 0x0000007b457b723e */ /* 0x000fe200000000ff */
[----:B-1----:R-:W-:Y:S06]  /*7a80*/  @P2 BRA `(.L_x_1587) ;  /* 0xffffffe000e42947 */ /* 0x002fec000383ffff */
.L_x_1578:
[----:B------:R-:W-:Y:S06]  /*7a90*/  BAR.ARV 0x8, 0x1a0 ;  /* 0x0206800000007b1d */ /* 0x000fec0000002000 */
[----:B------:R-:W-:Y:S05]  /*7aa0*/  @!P0 BRA `(.L_x_1588) ;  /* 0x0000000000048947 */ /* 0x000fea0003800000 */
[----:B------:R-:W-:Y:S01]  /*7ab0*/  BPT.TRAP 0x1 ;  /* 0x000000040000795c */ /* 0x000fe20000300000 */
.L_x_1588:
[----:B------:R-:W-:Y:S01]  /*7ac0*/  ULEA UR5, UR36, UR40, 0x3 ;  /* 0x0000002824057291 */ /* 0x000fe2000f8e183f */
[----:B------:R-:W-:-:S05]  /*7ad0*/  IMAD.U32 R6, RZ, RZ, UR37 ;  /* 0x00000025ff067e24 */ /* 0x000fca000f8e00ff */
[----:B------:R-:W-:-:S04]  /*7ae0*/  SHF.L.U32 R6, R6, 0x1f, RZ ;  /* 0x0000001f06067819 */ /* 0x000fc800000006ff */
[----:B------:R1:W2:Y:S01]  /*7af0*/  SYNCS.PHASECHK.TRANS64.TRYWAIT P2, [UR5+0x16850], R6 ;  /* 0x01685006ff0075a7 */ /* 0x0002a20008040145 */
[----:B------:R-:W-:Y:S05]  /*7b00*/  @!P0 BRA `(.L_x_1589) ;  /* 0x0000000000048947 */ /* 0x000fea0003800000 */
[----:B------:R-:W-:Y:S01]  /*7b10*/  BPT.TRAP 0x1 ;  /* 0x000000040000795c */ /* 0x000fe20000300000 */
.L_x_1589:
[----:B--2---:R-:W-:Y:S05]  /*7b20*/  @P2 BRA `(.L_x_1590) ;  /* 0x0000000000082947 */ /* 0x004fea0003800000 */
[----:B------:R-:W2:Y:S02]  /*7b30*/  SYNCS.PHASECHK.TRANS64.TRYWAIT P0, [UR5+0x16850], R6 ;  /* 0x01685006ff0075a7 */ /* 0x000ea40008000145 */
[----:B--2---:R-:W-:Y:S05]  /*7b40*/  @!P0 BRA `(.L_x_1591) ;  /* 0x0000004000448947 */ /* 0x004fea0003800000 */
.L_x_1590:
        /* <DEDUP_REMOVED lines=9> */
[----:B------:R-:W-:Y:S02]  /*7be0*/  IMAD.MOV.U32 R12, RZ, RZ, RZ ;  /* 0x000000ffff0c7224 */ /* 0x000fe400078e00ff */
        /* <DEDUP_REMOVED lines=10> */
[----:B------:R-:W-:Y:S02]  /*7c90*/  IMAD.MOV.U32 R3, RZ, RZ, -0x800000 ;  /* 0xff800000ff037424 */ /* 0x000fe400078e00ff */
[----:B--2---:R-:W-:-:S02]  /*7ca0*/  FADD.FTZ R7, R7, R4 ;  /* 0x0000000407077221 */ /* 0x004fc40000010000 */
[----:B------:R-:W1:Y:S04]  /*7cb0*/  SHFL.BFLY PT, R11, R8, 0x1, 0x1f ;  /* 0x0c201f00080b7f89 */ /* 0x000e6800000e0000 */
[----:B------:R-:W2:Y:S01]  /*7cc0*/  SHFL.BFLY PT, R6, R7, 0x1, 0x1f ;  /* 0x0c201f0007067f89 */ /* 0x000ea200000e0000 */
[----:B-1----:R-:W-:Y:S01]  /*7cd0*/  FADD.FTZ R11, R8, R11 ;  /* 0x0000000b080b7221 */ /* 0x002fe20000010000 */
[----:B------:R-:W-:Y:S02]  /*7ce0*/  IMAD.U32 R8, RZ, RZ, UR5 ;  /* 0x00000005ff087e24 */ /* 0x000fe4000f8e00ff */
[----:B--2---:R-:W-:Y:S02]  /*7cf0*/  FADD.FTZ R13, R7, R6 ;  /* 0x00000006070d7221 */ /* 0x004fe40000010000 */
[----:B------:R-:W-:-:S03]  /*7d00*/  FSETP.NE.FTZ.AND P2, PT, R11, RZ, PT ;  /* 0x000000ff0b00720b */ /* 0x000fc60003f55000 */
[----:B------:R-:W-:-:S10]  /*7d10*/  FSETP.NE.FTZ.AND P0, PT, R13, RZ, PT ;  /* 0x000000ff0d00720b */ /* 0x000fd40003f15000 */
[----:B------:R-:W1:Y:S01]  /*7d20*/  @P2 MUFU.LG2 R10, R11 ;  /* 0x0000000b000a2308 */ /* 0x000e620000000c00 */
[C---:B------:R-:W-:Y:S02]  /*7d30*/  @P2 FMUL.FTZ R19, R0.reuse, 0.69314718246459960938 ;  /* 0x3f31721800132820 */ /* 0x040fe40000410000 */
[----:B------:R-:W-:Y:S01]  /*7d40*/  @P0 FMUL.FTZ R4, R0, 0.69314718246459960938 ;  /* 0x3f31721800040820 */ /* 0x000fe20000410000 */
[----:B------:R-:W-:-:S04]  /*7d50*/  @!P1 VIADD R0, R8, 0x16860 ;  /* 0x0001686008009836 */ /* 0x000fc80000000000 */
[----:B------:R-:W2:Y:S01]  /*7d60*/  @P0 MUFU.LG2 R6, R13 ;  /* 0x0000000d00060308 */ /* 0x000ea20000000c00 */
[----:B------:R-:W-:-:S07]  /*7d70*/  @!P1 PRMT R0, RZ, 0x654, R0 ;  /* 0x00000654ff009816 */ /* 0x000fce0000000000 */
[----:B------:R-:W3:Y:S01]  /*7d80*/  @P0 MUFU.RCP R14, R13 ;  /* 0x0000000d000e0308 */ /* 0x000ee20000001000 */
[----:B-1----:R-:W-:-:S04]  /*7d90*/  @P2 FMUL.FTZ R10, R10, 0.69314718246459960938 ;  /* 0x3f3172180a0a2820 */ /* 0x002fc80000410000 */
[----:B------:R-:W-:-:S03]  /*7da0*/  @P2 FFMA.FTZ R3, R19, R9, R10 ;  /* 0x0000000913032223 */ /* 0x000fc6000001000a */
[----:B------:R-:W1:Y:S01]  /*7db0*/  @P2 MUFU.RCP R12, R11 ;  /* 0x0000000b000c2308 */ /* 0x000e620000001000 */
[----:B--2---:R-:W-:Y:S01]  /*7dc0*/  @P0 FMUL.FTZ R7, R6, 0.69314718246459960938 ;  /* 0x3f31721806070820 */ /* 0x004fe20000410000 */
[----:B------:R-:W-:Y:S02]  /*7dd0*/  WARPGROUP.DEPBAR.LE gsb0, 0x0 ;  /* 0x00008000000079c5 */ /* 0x000fe40000010000 */
[----:B------:R-:W-:Y:S01]  /*7de0*/  WARPGROUP.ARRIVE ;  /* 0x00000000000079c5 */ /* 0x000fe20000000000 */
[----:B------:R-:W-:Y:S01]  /*7df0*/  @P0 FFMA.FTZ R15, R4, R5, R7 ;  /* 0x00000005040f0223 */ /* 0x000fe20000010007 */
[----:B------:R-:W-:-:S04]  /*7e00*/  PLOP3.LUT P0, PT, PT, PT, PT, 0x8, 0x0 ;  /* 0x000000000000781c */ /* 0x000fc80003f0e170 */
        /* <DEDUP_REMOVED lines=35> */
[-C--:B---3--:R-:W-:Y:S01]  /*8040*/  FMUL.FTZ R42, R88, R14.reuse ;  /* 0x0000000e582a7220 */ /* 0x088fe20000410000 */
        /* <DEDUP_REMOVED lines=14> */
[----:B------:R2:W-:Y:S01]  /*8130*/  @!P1 SYNCS.ARRIVE.TRANS64.RED.A1T0 RZ, [R0+URZ], RZ ;  /* 0x000000ff00ff99a7 */ /* 0x0005e2000810043f */
[----:B------:R-:W-:Y:S01]  /*8140*/  FMUL.FTZ R14, R117, R14 ;  /* 0x0000000e750e7220 */ /* 0x000fe20000410000 */
[-C--:B-1----:R-:W-:Y:S01]  /*8150*/  FMUL.FTZ R11, R90, R12.reuse ;  /* 0x0000000c5a0b7220 */ /* 0x082fe20000410000 */
        /* <DEDUP_REMOVED lines=13> */
[-C--:B--2---:R-:W-:Y:S01]  /*8230*/  FMUL.FTZ R0, R118, R12.reuse ;  /* 0x0000000c76007220 */ /* 0x084fe20000410000 */
[----:B------:R-:W-:-:S07]  /*8240*/  FMUL.FTZ R119, R119, R12 ;  /* 0x0000000c77777220 */ /* 0x000fce0000410000 */
.L_x_1561:
        /* <DEDUP_REMOVED lines=11> */
[C---:B------:R-:W-:Y:S01]  /*8300*/  LOP3.LUT R5, R22.reuse, 0x380, RZ, 0xc0, !PT ;  /* 0x0000038016057812 */ /* 0x040fe200078ec0ff */
[----:B------:R-:W-:Y:S01]  /*8310*/  USHF.R.S32.HI UR5, URZ, 0x1f, UR43 ;  /* 0x0000001f3f057899 */ /* 0x000fe2000801142b */
[----:B------:R-:W-:Y:S02]  /*8320*/  IADD3 R43, P3, R22, 0x20, RZ ;  /* 0x00000020162b7810 */ /* 0x000fe40007f7e0ff */
[-C--:B------:R-:W-:Y:S01]  /*8330*/  LEA.HI R4, R45, R44.reuse, RZ, 0x7 ;  /* 0x0000002c2d047211 */ /* 0x080fe200078f38ff */
[----:B------:R-:W-:Y:S01]  /*8340*/  ULDC.64 UR8, c[0x0][0xb70] ;  /* 0x0002dc0000087ab9 */ /* 0x000fe20000000a00 */
[----:B------:R-:W-:Y:S01]  /*8350*/  SHF.R.U64 R5, R5, 0x3, RZ ;  /* 0x0000000305057819 */ /* 0x000fe200000012ff */
[----:B------:R-:W-:Y:S01]  /*8360*/  UIMAD UR5, UR5, UR8, URZ ;  /* 0x00000008050572a4 */ /* 0x000fe2000f8e023f */
[----:B------:R-:W-:Y:S01]  /*8370*/  LOP3.LUT R12, R43, 0x380, RZ, 0xc0, !PT ;  /* 0x000003802b0c7812 */ /* 0x000fe200078ec0ff */
[----:B------:R-:W-:Y:S01]  /*8380*/  UIMAD.WIDE.U32 UR6, UR43, UR8, URZ ;  /* 0x000000082b0672a5 */ /* 0x000fe2000f8e003f */
[----:B------:R-:W-:Y:S01]  /*8390*/  LOP3.LUT R49, R4, 0xffffff80, RZ, 0xc0, !PT ;  /* 0xffffff8004317812 */ /* 0x000fe200078ec0ff */
[----:B------:R-:W-:Y:S01]  /*83a0*/  USHF.R.S32.HI UR8, URZ, 0x1f, UR44 ;  /* 0x0000001f3f087899 */ /* 0x000fe2000801142c */
[----:B------:R-:W-:Y:S01]  /*83b0*/  LEA.HI R47, R45, R44, RZ, 0x5 ;  /* 0x0000002c2d2f7211 */ /* 0x000fe200078f28ff */
[----:B------:R-:W-:Y:S01]  /*83c0*/  UIMAD UR5, UR43, UR9, UR5 ;  /* 0x000000092b0572a4 */ /* 0x000fe2000f8e0205 */
[----:B------:R-:W-:Y:S01]  /*83d0*/  LOP3.LUT R4, R5, R22, RZ, 0x3c, !PT ;  /* 0x0000001605047212 */ /* 0x000fe200078e3cff */
[----:B------:R-:W-:Y:S01]  /*83e0*/  IMAD.MOV.U32 R5, RZ, RZ, R23 ;  /* 0x000000ffff057224 */ /* 0x000fe200078e0017 */
[----:B------:R-:W-:Y:S01]  /*83f0*/  IADD3 R45, P2, R22, 0x40, RZ ;  /* 0x00000040162d7810 */ /* 0x000fe20007f5e0ff */
[----:B------:R-:W-:Y:S01]  /*8400*/  IMAD.IADD R49, R44, 0x1, -R49 ;  /* 0x000000012c317824 */ /* 0x000fe200078e0a31 */
[----:B------:R-:W-:Y:S01]  /*8410*/  SHF.R.U64 R12, R12, 0x3, RZ ;  /* 0x000000030c0c7819 */ /* 0x000fe200000012ff */
[----:B------:R-:W-:Y:S01]  /*8420*/  UIADD3 UR5, UR7, UR5, URZ ;  /* 0x0000000507057290 */ /* 0x000fe2000fffe03f */
[----:B------:R-:W-:-:S02]  /*8430*/  LOP3.LUT R44, R45, 0x380, RZ, 0xc0, !PT ;  /* 0x000003802d2c7812 */ /* 0x000fc400078ec0ff */
[----:B------:R-:W-:Y:S02]  /*8440*/  LOP3.LUT R12, R12, R43, RZ, 0x3c, !PT ;  /* 0x0000002b0c0c7212 */ /* 0x000fe400078e3cff */
[----:B------:R-:W-:Y:S02]  /*8450*/  MOV R43, R4 ;  /* 0x00000004002b7202 */ /* 0x000fe40000000f00 */
[----:B------:R-:W-:Y:S02]  /*8460*/  F2FP.F16.F32.PACK_AB R5, R10, R11 ;  /* 0x0000000b0a05723e */ /* 0x000fe400000000ff */
[----:B------:R-:W-:Y:S02]  /*8470*/  SHF.R.U64 R10, R44, 0x3, RZ ;  /* 0x000000032c0a7819 */ /* 0x000fe400000012ff */
[----:B------:R-:W-:Y:S02]  /*8480*/  IADD3 R48, P1, R22, 0x60, RZ ;  /* 0x0000006016307810 */ /* 0x000fe40007f3e0ff */
[----:B------:R-:W-:-:S02]  /*8490*/  LOP3.LUT R10, R10, R45, RZ, 0x3c, !PT ;  /* 0x0000002d0a0a7212 */ /* 0x000fc400078e3cff */
[----:B------:R-:W1:Y:S01]  /*84a0*/  LDC.64 R44, c[0x0][0xb78] ;  /* 0x0002de00ff2c7b82 */ /* 0x000e620000000a00 */
[----:B------:R-:W-:Y:S02]  /*84b0*/  LOP3.LUT R46, R48, 0x380, RZ, 0xc0, !PT ;  /* 0x00000380302e7812 */ /* 0x000fe400078ec0ff */
[----:B------:R-:W-:Y:S01]  /*84c0*/  F2FP.F16.F32.PACK_AB R4, R13, R42 ;  /* 0x0000002a0d04723e */ /* 0x000fe200000000ff */
[--C-:B------:R-:W-:Y:S01]  /*84d0*/  IMAD.X R13, RZ, RZ, R23.reuse, P3 ;  /* 0x000000ffff0d7224 */ /* 0x100fe200018e0617 */
[----:B------:R-:W-:Y:S01]  /*84e0*/  F2FP.F16.F32.PACK_AB R6, R6, R9 ;  /* 0x000000090606723e */ /* 0x000fe200000000ff */
[--C-:B------:R-:W-:Y:S01]  /*84f0*/  IMAD.X R9, RZ, RZ, R23.reuse, P1 ;  /* 0x000000ffff097224 */ /* 0x100fe200008e0617 */
[----:B------:R-:W-:Y:S02]  /*8500*/  F2FP.F16.F32.PACK_AB R7, R7, R8 ;  /* 0x000000080707723e */ /* 0x000fe400000000ff */
[----:B------:R-:W-:Y:S02]  /*8510*/  SHF.R.U64 R11, R46, 0x3, RZ ;  /* 0x000000032e0b7819 */ /* 0x000fe400000012ff */
[----:B------:R-:W-:Y:S01]  /*8520*/  MOV R12, R12 ;  /* 0x0000000c000c7202 */ /* 0x000fe20000000f00 */
[----:B------:R2:W-:Y:S01]  /*8530*/  STSM.16.M88.4 [R43], R4 ;  /* 0x000000042b007844 */ /* 0x0005e20000000200 */
[----:B------:R-:W-:Y:S01]  /*8540*/  LOP3.LUT R8, R11, R48, RZ, 0x3c, !PT ;  /* 0x000000300b087212 */ /* 0x000fe200078e3cff */
[----:B------:R-:W-:Y:S01]  /*8550*/  IMAD.X R11, RZ, RZ, R23, P2 ;  /* 0x000000ffff0b7224 */ /* 0x000fe200010e0617 */
[----:B------:R-:W-:-:S02]  /*8560*/  F2FP.F16.F32.PACK_AB R32, R32, R33 ;  /* 0x000000212020723e */ /* 0x000fc400000000ff */
[----:B------:R-:W-:Y:S02]  /*8570*/  F2FP.F16.F32.PACK_AB R33, R30, R31 ;  /* 0x0000001f1e21723e */ /* 0x000fe400000000ff */
[----:B------:R-:W-:Y:S02]  /*8580*/  MOV R11, R10 ;  /* 0x0000000a000b7202 */ /* 0x000fe40000000f00 */
[----:B------:R-:W-:Y:S02]  /*8590*/  F2FP.F16.F32.PACK_AB R24, R24, R25 ;  /* 0x000000191818723e */ /* 0x000fe400000000ff */
[----:B------:R-:W-:Y:S01]  /*85a0*/  MOV R10, R8 ;  /* 0x00000008000a7202 */ /* 0x000fe20000000f00 */
[----:B------:R-:W-:Y:S01]  /*85b0*/  IMAD.U32 R9, RZ, RZ, UR7 ;  /* 0x00000007ff097e24 */ /* 0x000fe2000f8e00ff */
[----:B------:R-:W-:Y:S01]  /*85c0*/  F2FP.F16.F32.PACK_AB R25, R20, R21 ;  /* 0x000000151419723e */ /* 0x000fe200000000ff */
[----:B------:R-:W-:Y:S01]  /*85d0*/  IMAD.U32 R8, RZ, RZ, UR6 ;  /* 0x00000006ff087e24 */ /* 0x000fe2000f8e00ff */
[----:B------:R-:W-:Y:S01]  /*85e0*/  SHF.R.S32.HI R47, RZ, 0x5, R47 ;  /* 0x00000005ff2f7819 */ /* 0x000fe2000001142f */
[----:B------:R-:W-:Y:S01]  /*85f0*/  IMAD.U32 R9, RZ, RZ, UR5 ;  /* 0x00000005ff097e24 */ /* 0x000fe2000f8e00ff */
[----:B--2---:R-:W-:Y:S01]  /*8600*/  F2FP.F16.F32.PACK_AB R7, R34, R35 ;  /* 0x000000232207723e */ /* 0x004fe200000000ff */
[----:B-1----:R-:W-:Y:S01]  /*8610*/  IMAD R34, R44, UR8, RZ ;  /* 0x000000082c227c24 */ /* 0x002fe2000f8e02ff */
[----:B------:R-:W-:Y:S01]  /*8620*/  F2FP.F16.F32.PACK_AB R6, R36, R37 ;  /* 0x000000252406723e */ /* 0x000fe200000000ff */
[----:B------:R-:W-:Y:S01]  /*8630*/  VIADD R37, R18, UR42 ;  /* 0x0000002a12257c36 */ /* 0x000fe20008000000 */
[----:B------:R-:W-:Y:S01]  /*8640*/  F2FP.F16.F32.PACK_AB R4, R40, R41 ;  /* 0x000000292804723e */ /* 0x000fe200000000ff */
[----:B------:R-:W-:Y:S01]  /*8650*/  IMAD R36, R45, UR44, R34 ;  /* 0x0000002c2d247c24 */ /* 0x000fe2000f8e0222 */
[----:B------:R-:W-:Y:S01]  /*8660*/  F2FP.F16.F32.PACK_AB R5, R38, R39 ;  /* 0x000000272605723e */ /* 0x000fe200000000ff */
[----:B------:R-:W-:Y:S01]  /*8670*/  VIADD R13, R37, 0x8 ;  /* 0x00000008250d7836 */ /* 0x000fe20000000000 */
[----:B------:R-:W-:Y:S01]  /*8680*/  F2FP.F16.F32.PACK_AB R34, R28, R29 ;  /* 0x0000001d1c22723e */ /* 0x000fe200000000ff */
[----:B------:R-:W-:Y:S01]  /*8690*/  IMAD.WIDE.U32 R8, R44, UR44, R8 ;  /* 0x0000002c2c087c25 */ /* 0x000fe2000f8e0008 */
[----:B------:R-:W-:Y:S01]  /*86a0*/  F2FP.F16.F32.PACK_AB R35, R26, R27 ;  /* 0x0000001b1a23723e */ /* 0x000fe200000000ff */
[----:B------:R1:W-:Y:S01]  /*86b0*/  STSM.16.M88.4 [R12], R4 ;  /* 0x000000040c007844 */ /* 0x0003e20000000200 */
[----:B------:R-:W-:Y:S01]  /*86c0*/  F2FP.F16.F32.PACK_AB R26, R14, R19 ;  /* 0x000000130e1a723e */ /* 0x000fe200000000ff */
[----:B------:R-:W-:Y:S01]  /*86d0*/  ULDC UR5, c[0x0][0xa88] ;  /* 0x0002a20000057ab9 */ /* 0x000fe20000000800 */
[----:B------:R-:W-:Y:S01]  /*86e0*/  F2FP.F16.F32.PACK_AB R27, R119, R0 ;  /* 0x00000000771b723e */ /* 0x000fe200000000ff */
[----:B------:R-:W-:Y:S01]  /*86f0*/  STSM.16.M88.4 [R11], R32 ;  /* 0x000000200b007844 */ /* 0x000fe20000000200 */
[----:B------:R-:W-:Y:S01]  /*8700*/  LOP3.LUT P0, RZ, R49, 0x3, RZ, 0xc0, !PT ;  /* 0x0000000331ff7812 */ /* 0x000fe2000780c0ff */
[----:B------:R-:W-:-:S02]  /*8710*/  ULDC.64 UR6, c[0x0][0xb40] ;  /* 0x0002d00000067ab9 */ /* 0x000fc40000000a00 */
[----:B------:R-:W-:Y:S01]  /*8720*/  STSM.16.M88.4 [R10], R24 ;  /* 0x000000180a007844 */ /* 0x000fe20000000200 */
[----:B------:R-:W-:Y:S02]  /*8730*/  ISETP.GE.OR P1, PT, R13, UR5, P0 ;  /* 0x000000050d007c0c */ /* 0x000fe40008726670 */
[----:B------:R-:W-:Y:S01]  /*8740*/  SHF.R.S32.HI R13, RZ, 0x1f, R37 ;  /* 0x0000001fff0d7819 */ /* 0x000fe20000011425 */
[----:B------:R-:W-:Y:S01]  /*8750*/  @!PT LDS RZ, [RZ] ;  /* 0x00000000fffff984 */ /* 0x000fe20000000800 */
[----:B------:R-:W-:Y:S01]  /*8760*/  @!PT LDS RZ, [RZ] ;  /* 0x00000000fffff984 */ /* 0x000fe20000000800 */
[----:B------:R-:W-:Y:S01]  /*8770*/  @!PT LDS RZ, [RZ] ;  /* 0x00000000fffff984 */ /* 0x000fe20000000800 */
[----:B------:R-:W-:Y:S01]  /*8780*/  @!PT LDS RZ, [RZ] ;  /* 0x00000000fffff984 */ /* 0x000fe20000000800 */
[----:B------:R2:W-:Y:S06]  /*8790*/  MEMBAR.ALL.CTA ;  /* 0x0000000000007992 */ /* 0x0005ec0000008000 */
[----:B--2---:R-:W2:Y:S02]  /*87a0*/  FENCE.VIEW.ASYNC.S ;  /* 0x00000000000073c6 */ /* 0x004ea40000000000 */
[----:B--2---:R-:W-:Y:S06]  /*87b0*/  BAR.ARV 0x1, 0x1a0 ;  /* 0x0046800000007b1d */ /* 0x004fec0000002000 */
[C---:B-1----:R-:W-:Y:S01]  /*87c0*/  IADD3 R5, P2, R37.reuse, R8, RZ ;  /* 0x0000000825057210 */ /* 0x042fe20007f5e0ff */
[----:B------:R-:W1:Y:S01]  /*87d0*/  SHFL.IDX PT, R0, R47, RZ, 0x1f ;  /* 0x00001fff2f007589 */ /* 0x000e6200000e0000 */
[----:B------:R-:W-:-:S02]  /*87e0*/  ISETP.GE.OR P0, PT, R37, UR5, P0 ;  /* 0x0000000525007c0c */ /* 0x000fc40008706670 */
[----:B------:R-:W-:Y:S02]  /*87f0*/  IADD3.X R8, R13, R9, R36, P2, !PT ;  /* 0x000000090d087210 */ /* 0x000fe400017fe424 */
        /* <DEDUP_REMOVED lines=20> */
.L_x_1595:
[----:B------:R-:W-:Y:S05]  /*8940*/  BSYNC B0 ;  /* 0x0000000000007941 */ /* 0x000fea0003800000 */
.L_x_1594:
[----:B------:R-:W-:Y:S05]  /*8950*/  BRA `(.L_x_1593) ;  /* 0x0000000400e47947 */ /* 0x000fea0003800000 */
.L_x_1592:
        /* <DEDUP_REMOVED lines=37> */
.L_x_1597:
[----:B------:R-:W-:Y:S05]  /*8bb0*/  BSYNC B0 ;  /* 0x0000000000007941 */ /* 0x000fea0003800000 */
.L_x_1596:
        /* <DEDUP_REMOVED lines=34> */
.L_x_1599:
[----:B------:R-:W-:Y:S05]  /*8de0*/  BSYNC B0 ;  /* 0x0000000000007941 */ /* 0x000fea0003800000 */
.L_x_1598:
        /* <DEDUP_REMOVED lines=15> */
.L_x_1601:
[----:B------:R-:W-:Y:S05]  /*8ee0*/  BSYNC B0 ;  /* 0x0000000000007941 */ /* 0x000fea0003800000 */
.L_x_1600:
        /* <DEDUP_REMOVED lines=15> */
.L_x_1603:
[----:B------:R-:W-:Y:S05]  /*8fe0*/  BSYNC B0 ;  /* 0x0000000000007941 */ /* 0x000fea0003800000 */
.L_x_1602:
        /* <DEDUP_REMOVED lines=15> */
.L_x_1604:
[----:B------:R-:W-:Y:S05]  /*90e0*/  BSYNC B0 ;  /* 0x0000000000007941 */ /* 0x000fea0003800000 */
.L_x_1593:
[----:B------:R-:W5:Y:S02]  /*90f0*/  LDC R0, c[0x0][0xda8] ;  /* 0x00036a00ff007b82 */ /* 0x000f640000000800 */
[----:B-----5:R-:W-:-:S13]  /*9100*/  ISETP.LE.AND P0, PT, R0, UR4, PT ;  /* 0x0000000400007c0c */ /* 0x020fda000bf03270 */
[----:B------:R-:W-:Y:S05]  /*9110*/  @!P0 BRA `(.L_x_1605) ;  /* 0xffffff7c00148947 */ /* 0x000fea000383ffff */
[----:B------:R-:W-:Y:S05]  /*9120*/  EXIT ;  /* 0x000000000000794d */ /* 0x000fea0003800000 */
.L_x_1557:
        /* <DEDUP_REMOVED lines=8> */
[----:B------:R-:W-:Y:S02]  /*91b0*/  IMAD.MOV.U32 R19, RZ, RZ, 0x1 ;  /* 0x00000001ff137424 */ /* 0x000fe400078e00ff */
[----:B------:R-:W-:-:S04]  /*91c0*/  IMAD.MOV.U32 R18, RZ, RZ, RZ ;  /* 0x000000ffff127224 */ /* 0x000fc800078e00ff */
[----:B------:R-:W1:Y:S02]  /*91d0*/  LDC R0, c[0x0][0xda8] ;  /* 0x00036a00ff007b82 */ /* 0x000e640000000800 */
[----:B-1----:R-:W-:-:S13]  /*91e0*/  ISETP.LE.AND P0, PT, R0, UR4, PT ;  /* 0x0000000400007c0c */ /* 0x002fda000bf03270 */
[----:B------:R-:W-:Y:S05]  /*91f0*/  @P0 BRA `(.L_x_1606) ;  /* 0x0000002400480947 */ /* 0x000fea0003800000 */
[----:B------:R-:W-:Y:S01]  /*9200*/  LOP3.LUT R23, R2, 0x1f, RZ, 0xc0, !PT ;  /* 0x0000001f02177812 */ /* 0x000fe200078ec0ff */
[----:B------:R-:W-:Y:S01]  /*9210*/  IMAD.U32 R22, RZ, RZ, UR4 ;  /* 0x00000004ff167e24 */ /* 0x000fe2000f8e00ff */
[----:B------:R-:W-:Y:S01]  /*9220*/  ULDC UR46, c[0x0][0xc] ;  /* 0x00000300002e7ab9 */ /* 0x000fe20000000800 */
[----:B------:R-:W-:Y:S01]  /*9230*/  IMAD.MOV.U32 R18, RZ, RZ, RZ ;  /* 0x000000ffff127224 */ /* 0x000fe200078e00ff */
[----:B------:R-:W-:Y:S01]  /*9240*/  ULDC.64 UR50, c[0x0][0x198] ;  /* 0x0000660000327ab9 */ /* 0x000fe20000000a00 */
[----:B------:R-:W-:Y:S01]  /*9250*/  IMAD.MOV.U32 R19, RZ, RZ, 0x1 ;  /* 0x00000001ff137424 */ /* 0x000fe200078e00ff */
[----:B------:R-:W-:-:S06]  /*9260*/  UMOV UR47, URZ ;  /* 0x0000003f002f7c82 */ /* 0x000fcc0008000000 */
.L_x_1654:
        /* <DEDUP_REMOVED lines=21> */
.L_x_1607:
[----:B------:R-:W-:Y:S01]  /*93c0*/  ULDC UR9, c[0x0][0xdc4] ;  /* 0x0003710000097ab9 */ /* 0x000fe20000000800 */
[----:B------:R-:W-:Y:S01]  /*93d0*/  UMOV UR7, UR8 ;  /* 0x0000000800077c82 */ /* 0x000fe20008000000 */
[----:B------:R-:W-:-:S11]  /*93e0*/  UISETP.NE.AND UP0, UPT, UR9, 0x1, UPT ;  /* 0x000000010900788c */ /* 0x000fd6000bf05270 */
[----:B------:R-:W-:Y:S02]  /*93f0*/  @UP0 ULDC.64 UR10, c[0x0][0xdc8] ;  /* 0x00037200000a0ab9 */ /* 0x000fe40000000a00 */
[----:B------:R-:W-:-:S04]  /*9400*/  UIMAD.WIDE.U32 UR4, UR8, UR10, URZ ;  /* 0x0000000a080472a5 */ /* 0x000fc8000f8e003f */
[----:B------:R-:W-:-:S04]  /*9410*/  @UP0 USHF.R.U32.HI UR7, URZ, UR11, UR5 ;  /* 0x0000000b3f070299 */ /* 0x000fc80008011605 */
[----:B------:R-:W-:-:S12]  /*9420*/  UIMAD UR4, UR7, UR9, URZ ;  /* 0x00000009070472a4 */ /* 0x000fd8000f8e023f */
.L_x_1608:
[----:B------:R-:W-:Y:S01]  /*9430*/  ULOP3.LUT UR5, URZ, UR7, URZ, 0x33, !UPT ;  /* 0x000000073f057292 */ /* 0x000fe2000f8e333f */
[----:B------:R-:W-:Y:S01]  /*9440*/  BSSY B6, `(.L_x_1609) ;  /* 0x000021e000067945 */ /* 0x000fe20003800000 */
[----:B------:R-:W-:Y:S01]  /*9450*/  ULDC.64 UR10, c[0x0][0x3f8] ;  /* 0x0000fe00000a7ab9 */ /* 0x000fe20000000a00 */
[----:B------:R-:W-:Y:S01]  /*9460*/  ULDC UR7, c[0x0][0xdac] ;  /* 0x00036b0000077ab9 */ /* 0x000fe20000000800 */
[----:B------:R-:W-:Y:S02]  /*9470*/  UISETP.NE.U32.AND UP0, UPT, UR10, URZ, UPT ;  /* 0x0000003f0a00728c */ /* 0x000fe4000bf05070 */
[----:B------:R-:W-:Y:S02]  /*9480*/  UIADD3 UR5, UR5, UR7, URZ ;  /* 0x0000000705057290 */ /* 0x000fe4000fffe03f */
[----:B------:R-:W-:Y:S02]  /*9490*/  UISETP.NE.AND.EX UP0, UPT, UR11, URZ, UPT, UP0 ;  /* 0x0000003f0b00728c */ /* 0x000fe4000bf05300 */
[----:B------:R-:W-:Y:S01]  /*94a0*/  UIMAD UR41, UR5, 0xc0, URZ ;  /* 0x000000c0052978a4 */ /* 0x000fe2000f8e023f */
[----:B------:R-:W-:Y:S01]  /*94b0*/  ULDC UR7, c[0x0][0x404] ;  /* 0x0001010000077ab9 */ /* 0x000fe20000000800 */
[----:B------:R-:W-:Y:S01]  /*94c0*/  ULDC UR10, c[0x0][0x288] ;  /* 0x0000a200000a7ab9 */ /* 0x000fe20000000800 */
[----:B------:R-:W-:-:S02]  /*94d0*/  USEL UR7, UR7, 0x1, UP0 ;  /* 0x0000000107077887 */ /* 0x000fc40008000000 */
[----:B------:R-:W-:Y:S01]  /*94e0*/  UIADD3 UR5, UR41, 0x13f, -UR10 ;  /* 0x0000013f29057890 */ /* 0x000fe2000fffe80a */
[----:B------:R-:W-:Y:S02]  /*94f0*/  ULDC UR9, c[0x0][0xdb8] ;  /* 0x00036e0000097ab9 */ /* 0x000fe40000000800 */
[----:B------:R-:W-:Y:S01]  /*9500*/  ULDC UR10, c[0x0][0x2e0] ;  /* 0x0000b800000a7ab9 */ /* 0x000fe20000000800 */
[----:B------:R-:W-:Y:S02]  /*9510*/  UISETP.NE.AND UP1, UPT, UR9, 0x1, UPT ;  /* 0x000000010900788c */ /* 0x000fe4000bf25270 */
[----:B------:R-:W-:Y:S02]  /*9520*/  UIMAD UR11, UR7, UR10, 0x7f ;  /* 0x0000007f070b74a4 */ /* 0x000fe4000f8e020a */
[----:B------:R-:W-:Y:S02]  /*9530*/  UIMAD UR5, UR7, UR10, UR5 ;  /* 0x0000000a070572a4 */ /* 0x000fe4000f8e0205 */
[----:B------:R-:W-:-:S02]  /*9540*/  USHF.R.S32.HI UR10, URZ, 0x1f, UR11 ;  /* 0x0000001f3f0a7899 */ /* 0x000fc4000801140b */
[----:B------:R-:W-:Y:S02]  /*9550*/  USHF.R.S32.HI UR7, URZ, 0x1f, UR5 ;  /* 0x0000001f3f077899 */ /* 0x000fe40008011405 */
[----:B------:R-:W-:Y:S02]  /*9560*/  ULEA.HI UR10, UR10, UR11, URZ, 0x7 ;  /* 0x0000000b0a0a7291 */ /* 0x000fe4000f8f383f */
[----:B------:R-:W-:Y:S02]  /*9570*/  ULEA.HI UR7, UR7, UR5, URZ, 0x7 ;  /* 0x0000000507077291 */ /* 0x000fe4000f8f383f */
[----:B------:R-:W-:Y:S02]  /*9580*/  USHF.R.S32.HI UR10, URZ, 0x7, UR10 ;  /* 0x000000073f0a7899 */ /* 0x000fe4000801140a */
[----:B------:R-:W-:Y:S02]  /*9590*/  USHF.R.S32.HI UR7, URZ, 0x7, UR7 ;  /* 0x000000073f077899 */ /* 0x000fe40008011407 */
[----:B------:R-:W-:-:S02]  /*95a0*/  UIADD3 UR4, UR8, -UR4, URZ ;  /* 0x8000000408047290 */ /* 0x000fc4000fffe03f */
[----:B------:R-:W-:Y:S01]  /*95b0*/  UISETP.LT.AND UP0, UPT, UR10, UR7, UPT ;  /* 0x000000070a00728c */ /* 0x000fe2000bf01270 */
[----:B------:R-:W-:-:S03]  /*95c0*/  ULDC UR8, c[0x0][0xdc4] ;  /* 0x0003710000087ab9 */ /* 0x000fc60000000800 */
[----:B------:R-:W-:Y:S02]  /*95d0*/  USEL UR45, UR10, UR7, UP0 ;  /* 0x000000070a2d7287 */ /* 0x000fe40008000000 */
[----:B------:R-:W-:-:S03]  /*95e0*/  UIMAD UR6, UR6, UR8, UR4 ;  /* 0x00000008060672a4 */ /* 0x000fc6000f8e0204 */
[----:B------:R-:W-:Y:S01]  /*95f0*/  @UP1 ULDC UR4, c[0x0][0xdbc] ;  /* 0x00036f0000041ab9 */ /* 0x000fe20000000800 */
[----:B------:R-:W-:Y:S01]  /*9600*/  ISETP.LT.AND P0, PT, RZ, UR45, PT ;  /* 0x0000002dff007c0c */ /* 0x000fe2000bf01270 */
[----:B------:R-:W-:Y:S01]  /*9610*/  UIMAD.WIDE.U32 UR4, UR6, UR4, URZ ;  /* 0x00000004060472a5 */ /* 0x000fe2000f8e003f */
[----:B------:R-:W-:Y:S01]  /*9620*/  @UP1 ULDC UR8, c[0x0][0xdc0] ;  /* 0x0003700000081ab9 */ /* 0x000fe20000000800 */
[----:B------:R-:W-:Y:S02]  /*9630*/  UMOV UR43, UR6 ;  /* 0x00000006002b7c82 */ /* 0x000fe40008000000 */
[----:B------:R-:W-:-:S04]  /*9640*/  @UP1 USHF.R.U32.HI UR43, URZ, UR8, UR5 ;  /* 0x000000083f2b1299 */ /* 0x000fc80008011605 */
[----:B------:R-:W-:-:S04]  /*9650*/  UIADD3 UR42, -UR43, URZ, URZ ;  /* 0x0000003f2b2a7290 */ /* 0x000fc8000fffe13f */
[----:B------:R-:W-:Y:S01]  /*9660*/  UIMAD UR42, UR9, UR42, UR6 ;  /* 0x0000002a092a72a4 */ /* 0x000fe2000f8e0206 */
[----:B------:R-:W-:Y:S11]  /*9670*/  @P0 BRA `(.L_x_1610) ;  /* 0x0000000000400947 */ /* 0x000ff60003800000 */
        /* <DEDUP_REMOVED lines=16> */
.L_x_1610:
        /* <DEDUP_REMOVED lines=23> */
.L_x_1612:
        /* <DEDUP_REMOVED lines=20> */
.L_x_1614:
        /* <DEDUP_REMOVED lines=15> */
.L_x_1613:
        /* <DEDUP_REMOVED lines=29> */
.L_x_1666:
[----:B------:R-:W-:Y:S01]  /*9cf0*/  UMOV UR4, 0xffffffff ;  /* 0xffffffff00047882 */ /* 0x000fe20000000000 */
[----:B------:R-:W-:Y:S02]  /*9d00*/  SHF.R.S32.HI R8, RZ, 0x1f, R0 ;  /* 0x0000001fff087819 */ /* 0x000fe40000011400 */
[----:B------:R-:W-:Y:S05]  /*9d10*/  BRA.DIV UR4, `(.L_x_1616) ;  /* 0x0000002204087947 */ /* 0x000fea000b800000 */
[----:B------:R-:W-:-:S13]  /*9d20*/  ELECT P0, URZ, PT ;  /* 0x00000000003f782f */ /* 0x000fda0003800000 */
.L_x_1669:
        /* <DEDUP_REMOVED lines=23> */
.L_x_1618:
[----:B------:R-:W2:Y:S01]  /*9ea0*/  SYNCS.PHASECHK.TRANS64.TRYWAIT P4, [R13+URZ+0x16840], R12 ;  /* 0x0168400c0d0075a7 */ /* 0x000ea2000808017f */
[----:B------:R-:W-:Y:S01]  /*9eb0*/  ISETP.NE.AND P3, PT, R17, RZ, PT ;  /* 0x000000ff1100720c */ /* 0x000fe20003f65270 */
[----:B--2---:R-:W-:-:S12]  /*9ec0*/  @!P4 BRA `(.L_x_1619) ;  /* 0x0000001c00c0c947 */ /* 0x004fd80003800000 */
.L_x_1670:
[----:B------:R-:W-:Y:S05]  /*9ed0*/  @P3 BRA `(.L_x_1620) ;  /* 0x0000000000143947 */ /* 0x000fea0003800000 */
[----:B------:R-:W-:Y:S01]  /*9ee0*/  ISETP.NE.AND P3, PT, R23, RZ, PT ;  /* 0x000000ff1700720c */ /* 0x000fe20003f65270 */
[----:B-1----:R-:W-:-:S04]  /*9ef0*/  IMAD.MOV.U32 R4, RZ, RZ, 0x4000 ;  /* 0x00004000ff047424 */ /* 0x002fc800078e00ff */
[----:B------:R3:W-:Y:S08]  /*9f00*/  SYNCS.ARRIVE.TRANS64 RZ, [R13+URZ+0x16830], R4 ;  /* 0x016830040dff79a7 */ /* 0x0007f0000800003f */
[----:B------:R-:W-:Y:S05]  /*9f10*/  @!P3 BRA `(.L_x_1620) ;  /* 0x000000000004b947 */ /* 0x000fea0003800000 */
[----:B------:R-:W-:Y:S01]  /*9f20*/  BPT.TRAP 0x1 ;  /* 0x000000040000795c */ /* 0x000fe20000300000 */
.L_x_1620:
        /* <DEDUP_REMOVED lines=16> */
.L_x_1617:
        /* <DEDUP_REMOVED lines=24> */
.L_x_1671:
[----:B------:R-:W-:-:S06]  /*a1b0*/  UISETP.GE.AND UP0, UPT, UR45, 0x2, UPT ;  /* 0x000000022d00788c */ /* 0x000fcc000bf06270 */
[----:B------:R-:W-:-:S13]  /*a1c0*/  PLOP3.LUT P3, PT, PT, PT, UP0, 0x80, 0x0 ;  /* 0x000000000000781c */ /* 0x000fda0003f6f008 */
[----:B------:R-:W-:Y:S05]  /*a1d0*/  @!P3 BRA `(.L_x_1622) ;  /* 0x000000100044b947 */ /* 0x000fea0003800000 */
[----:B------:R-:W-:Y:S02]  /*a1e0*/  ULOP3.LUT UR4, UR45, 0x1, URZ, 0xc0, !UPT ;  /* 0x000000012d047892 */ /* 0x000fe4000f8ec03f */
[----:B------:R-:W-:Y:S02]  /*a1f0*/  UIADD3 UR44, UR45, -0x2, URZ ;  /* 0xfffffffe2d2c7890 */ /* 0x000fe4000fffe03f */
[----:B------:R-:W-:Y:S01]  /*a200*/  UISETP.NE.U32.AND UP0, UPT, UR4, 0x1, UPT ;  /* 0x000000010400788c */ /* 0x000fe2000bf05070 */
[----:B------:R-:W-:-:S03]  /*a210*/  ULDC.64 UR36, c[0x0][0x408] ;  /* 0x0001020000247ab9 */ /* 0x000fc60000000a00 */
[----:B------:R-:W-:Y:S02]  /*a220*/  IMAD.U32 R11, RZ, RZ, UR44 ;  /* 0x0000002cff0b7e24 */ /* 0x000fe4000f8e00ff */
[----:B------:R-:W-:-:S13]  /*a230*/  PLOP3.LUT P3, PT, PT, PT, UP0, 0x80, 0x0 ;  /* 0x000000000000781c */ /* 0x000fda0003f6f008 */
[----:B------:R-:W-:Y:S05]  /*a240*/  @!P3 BRA `(.L_x_1623) ;  /* 0x00000004006cb947 */ /* 0x000fea0003800000 */
[----:B------:R-:W-:Y:S01]  /*a250*/  VIADD R10, R18, 0x1 ;  /* 0x00000001120a7836 */ /* 0x000fe20000000000 */
[----:B------:R-:W-:Y:S04]  /*a260*/  BSSY B0, `(.L_x_1624) ;  /* 0x0000055000007945 */ /* 0x000fe80003800000 */
[----:B------:R-:W-:-:S04]  /*a270*/  ISETP.NE.AND P3, PT, R10, 0x2, PT ;  /* 0x000000020a00780c */ /* 0x000fc80003f65270 */
[----:B-1----:R-:W-:Y:S02]  /*a280*/  SEL R4, RZ, 0x1, P3 ;  /* 0x00000001ff047807 */ /* 0x002fe40001800000 */
[----:B------:R-:W-:Y:S02]  /*a290*/  SEL R10, R10, RZ, P3 ;  /* 0x000000ff0a0a7207 */ /* 0x000fe40001800000 */
[----:B------:R-:W-:Y:S01]  /*a2a0*/  LOP3.LUT R11, R19, R4, RZ, 0x3c, !PT ;  /* 0x00000004130b7212 */ /* 0x000fe200078e3cff */
[----:B------:R-:W-:Y:S06]  /*a2b0*/  @!P0 BRA `(.L_x_1625) ;  /* 0x00000004003c8947 */ /* 0x000fec0003800000 */
[----:B------:R-:W-:Y:S02]  /*a2c0*/  IMAD.MOV.U32 R4, RZ, RZ, R9 ;  /* 0x000000ffff047224 */ /* 0x000fe400078e0009 */
[----:B------:R-:W-:Y:S01]  /*a2d0*/  IMAD.U32 R5, RZ, RZ, UR44 ;  /* 0x0000002cff057e24 */ /* 0x000fe2000f8e00ff */
[----:B------:R-:W-:Y:S06]  /*a2e0*/  @!P1 BRA `(.L_x_1626) ;  /* 0x0000000000509947 */ /* 0x000fec0003800000 */
[----:B------:R-:W-:Y:S01]  /*a2f0*/  ULDC UR7, c[0x0][0x41c] ;  /* 0x0001070000077ab9 */ /* 0x000fe20000000800 */
[----:B------:R-:W-:Y:S01]  /*a300*/  UMOV UR6, UR44 ;  /* 0x0000002c00067c82 */ /* 0x000fe20008000000 */
[----:B------:R-:W-:-:S11]  /*a310*/  UISETP.NE.AND UP0, UPT, UR7, 0x1, UPT ;  /* 0x000000010700788c */ /* 0x000fd6000bf05270 */
[----:B------:R-:W-:Y:S02]  /*a320*/  @UP0 ULDC.64 UR8, c[0x0][0x420] ;  /* 0x0001080000080ab9 */ /* 0x000fe40000000a00 */
[----:B------:R-:W-:-:S04]  /*a330*/  UIMAD.WIDE.U32 UR4, UR44, UR8, URZ ;  /* 0x000000082c0472a5 */ /* 0x000fc8000f8e003f */
[----:B------:R-:W-:-:S04]  /*a340*/  @UP0 USHF.R.U32.HI UR6, URZ, UR9, UR5 ;  /* 0x000000093f060299 */ /* 0x000fc80008011605 */
[----:B------:R-:W-:Y:S02]  /*a350*/  USHF.R.S32.HI UR4, URZ, 0x1f, UR6 ;  /* 0x0000001f3f047899 */ /* 0x000fe40008011406 */
[----:B------:R-:W-:-:S04]  /*a360*/  IMAD.U32 R4, RZ, RZ, UR6 ;  /* 0x00000006ff047e24 */ /* 0x000fc8000f8e00ff */
[----:B------:R-:W-:Y:S01]  /*a370*/  IMAD.U32 R5, RZ, RZ, UR4 ;  /* 0x00000004ff057e24 */ /* 0x000fe2000f8e00ff */
[----:B------:R-:W-:Y:S02]  /*a380*/  ULDC.64 UR4, c[0x0][0x408] ;  /* 0x0001020000047ab9 */ /* 0x000fe40000000a00 */
[----:B--2---:R-:W-:Y:S02]  /*a390*/  IMAD R13, R8, UR4, RZ ;  /* 0x00000004080d7c24 */ /* 0x004fe4000f8e02ff */
[----:B------:R-:W-:-:S04]  /*a3a0*/  IMAD.WIDE.U32 R4, R0, UR4, R4 ;  /* 0x0000000400047c25 */ /* 0x000fc8000f8e0004 */
[----:B------:R-:W-:Y:S01]  /*a3b0*/  IMAD R13, R0, UR5, R13 ;  /* 0x00000005000d7c24 */ /* 0x000fe2000f8e020d */
[----:B------:R-:W-:-:S03]  /*a3c0*/  LEA R2, P3, R4, R2, 0x2 ;  /* 0x0000000204027211 */ /* 0x000fc600078610ff */
[----:B------:R-:W-:-:S05]  /*a3d0*/  IMAD.IADD R5, R13, 0x1, R5 ;  /* 0x000000010d057824 */ /* 0x000fca00078e0205 */
[----:B------:R-:W-:-:S05]  /*a3e0*/  LEA.HI.X R3, R4, R3, R5, 0x2, P3 ;  /* 0x0000000304037211 */ /* 0x000fca00018f1405 */
[----:B------:R1:W5:Y:S01]  /*a3f0*/  LDG.E R4, desc[UR48][R2.64] ;  /* 0x0000003002047981 */ /* 0x000362000c1e1900 */
[----:B------:R-:W-:-:S04]  /*a400*/  UIADD3 UR4, -UR6, URZ, URZ ;  /* 0x0000003f06047290 */ /* 0x000fc8000fffe13f */
[----:B------:R-:W-:-:S06]  /*a410*/  UIMAD UR4, UR7, UR4, UR44 ;  /* 0x00000004070472a4 */ /* 0x000fcc000f8e022c */
[----:B-1----:R-:W-:-:S07]  /*a420*/  IMAD.U32 R5, RZ, RZ, UR4 ;  /* 0x00000004ff057e24 */ /* 0x002fce000f8e00ff */
.L_x_1626:
[----:B------:R-:W-:Y:S02]  /*a430*/  LEA R3, R10, UR39, 0x3 ;  /* 0x000000270a037c11 */ /* 0x000fe4000f8e18ff */
[----:B------:R-:W-:Y:S02]  /*a440*/  SHF.L.U32 R2, R11, 0x1f, RZ ;  /* 0x0000001f0b027819 */ /* 0x000fe400000006ff */
[----:B------:R-:W-:Y:S02]  /*a450*/  ISETP.NE.AND P3, PT, R17, RZ, PT ;  /* 0x000000ff1100720c */ /* 0x000fe40003f65270 */
[----:B------:R-:W1:Y:S02]  /*a460*/  SYNCS.PHASECHK.TRANS64.TRYWAIT P4, [R3+URZ+0x16840], R2 ;  /* 0x01684002030075a7 */ /* 0x000e64000808017f */
[----:B-1----:R-:W-:Y:S09]  /*a470*/  @!P4 BRA `(.L_x_1627) ;  /* 0x000000180080c947 */ /* 0x002ff20003800000 */
.L_x_1672:
[----:B------:R-:W-:Y:S05]  /*a480*/  @P3 BRA `(.L_x_1628) ;  /* 0x0000000000143947 */ /* 0x000fea0003800000 */
[----:B------:R-:W-:Y:S01]  /*a490*/  ISETP.NE.AND P4, PT, R23, RZ, PT ;  /* 0x000000ff1700720c */ /* 0x000fe20003f85270 */
[----:B-1----:R-:W-:-:S04]  /*a4a0*/  IMAD.MOV.U32 R2, RZ, RZ, 0x4000 ;  /* 0x00004000ff027424 */ /* 0x002fc800078e00ff */
[----:B------:R3:W-:Y:S08]  /*a4b0*/  SYNCS.ARRIVE.TRANS64 RZ, [R3+URZ+0x16830], R2 ;  /* 0x0168300203ff79a7 */ /* 0x0007f0000800003f */
[----:B------:R-:W-:Y:S05]  /*a4c0*/  @!P4 BRA `(.L_x_1628) ;  /* 0x000000000004c947 */ /* 0x000fea0003800000 */
[----:B------:R-:W-:Y:S01]  /*a4d0*/  BPT.TRAP 0x1 ;  /* 0x000000040000795c */ /* 0x000fe20000300000 */
.L_x_1628:
        /* <DEDUP_REMOVED lines=10> */
[----:B-1-3--:R-:W-:Y:S01]  /*a580*/  SHF.L.U32 R3, R19, 0x1f, RZ ;  /* 0x0000001f13037819 */ /* 0x00afe200000006ff */
[----:B------:R-:W-:Y:S01]  /*a590*/  UMOV UR10, URZ ;  /* 0x0000003f000a7c82 */ /* 0x000fe20008000000 */
[----:B------:R-:W-:Y:S01]  /*a5a0*/  LEA R2, R18, UR4, 0x3 ;  /* 0x0000000412027c11 */ /* 0x000fe2000f8e18ff */
[----:B------:R-:W-:-:S02]  /*a5b0*/  ULEA UR8, UR8, UR39, 0xe ;  /* 0x0000002708087291 */ /* 0x000fc4000f8e703f */
[----:B------:R-:W-:Y:S02]  /*a5c0*/  USHF.L.U32 UR11, UR11, 0x7, URZ ;  /* 0x000000070b0b7899 */ /* 0x000fe4000800063f */
[----:B------:R-:W-:Y:S02]  /*a5d0*/  UIADD3 UR9, UR9, 0x16830, URZ ;  /* 0x0001683009097890 */ /* 0x000fe4000fffe03f */
[----:B------:R-:W-:-:S09]  /*a5e0*/  UIADD3 UR8, UR8, 0xe400, URZ ;  /* 0x0000e40008087890 */ /* 0x000fd2000fffe03f */
[----:B------:R1:W-:Y:S01]  /*a5f0*/  UTMALDG.4D [UR8], [UR6], desc[UR14] ;  /* 0x00000e08060075b4 */ /* 0x0003e20008019000 */
[----:B------:R-:W3:Y:S02]  /*a600*/  SYNCS.PHASECHK.TRANS64.TRYWAIT P4, [R2+URZ+0x60], R3 ;  /* 0x00006003020075a7 */ /* 0x000ee4000808017f */
[----:B-1-3--:R-:W-:Y:S05]  /*a610*/  @!P4 BRA `(.L_x_1629) ;  /* 0x00000018002cc947 */ /* 0x00afea0003800000 */
.L_x_1673:
[----:B------:R-:W-:Y:S05]  /*a620*/  @P3 BRA `(.L_x_1630) ;  /* 0x0000000000183947 */ /* 0x000fea0003800000 */
[----:B------:R-:W-:Y:S01]  /*a630*/  ISETP.NE.AND P3, PT, R23, RZ, PT ;  /* 0x000000ff1700720c */ /* 0x000fe20003f65270 */
[----:B-1----:R-:W-:Y:S01]  /*a640*/  IMAD.MOV.U32 R3, RZ, RZ, 0x4000 ;  /* 0x00004000ff037424 */ /* 0x002fe200078e00ff */
[----:B------:R-:W-:-:S04]  /*a650*/  LEA R2, R18, UR39, 0x3 ;  /* 0x0000002712027c11 */ /* 0x000fc8000f8e18ff */
[----:B------:R3:W-:Y:S07]  /*a660*/  SYNCS.ARRIVE.TRANS64 RZ, [R2+URZ+0x16850], R3 ;  /* 0x0168500302ff79a7 */ /* 0x0007ee000800003f */
[----:B------:R-:W-:Y:S05]  /*a670*/  @!P3 BRA `(.L_x_1630) ;  /* 0x000000000004b947 */ /* 0x000fea0003800000 */
[----:B------:R-:W-:Y:S01]  /*a680*/  BPT.TRAP 0x1 ;  /* 0x000000040000795c */ /* 0x000fe20000300000 */
.L_x_1630:
        /* <DEDUP_REMOVED lines=17> */
[----:B----4-:R-:W-:Y:S01]  /*a7a0*/  NOP ;  /* 0x0000000000007918 */ /* 0x010fe20000000000 */
.L_x_1625:
[----:B------:R-:W-:Y:S05]  /*a7b0*/  BSYNC B0 ;  /* 0x0000000000007941 */ /* 0x000fea0003800000 */
.L_x_1624:
[----:B------:R-:W-:Y:S01]  /*a7c0*/  UIADD3 UR4, UR45, -0x3, URZ ;  /* 0xfffffffd2d047890 */ /* 0x000fe2000fffe03f */
[----:B------:R-:W-:Y:S02]  /*a7d0*/  IMAD.MOV.U32 R19, RZ, RZ, R11 ;  /* 0x000000ffff137224 */ /* 0x000fe400078e000b */
[----:B------:R-:W-:-:S03]  /*a7e0*/  IMAD.MOV.U32 R18, RZ, RZ, R10 ;  /* 0x000000ffff127224 */ /* 0x000fc600078e000a */
[----:B------:R-:W-:-:S07]  /*a7f0*/  IMAD.U32 R11, RZ, RZ, UR4 ;  /* 0x00000004ff0b7e24 */ /* 0x000fce000f8e00ff */
.L_x_1623:
[----:B------:R-:W-:Y:S01]  /*a800*/  ISETP.NE.AND P3, PT, RZ, UR44, PT ;  /* 0x0000002cff007c0c */ /* 0x000fe2000bf65270 */
[----:B------:R-:W-:-:S12]  /*a810*/  BSSY B0, `(.L_x_1622) ;  /* 0x00000ad000007945 */ /* 0x000fd80003800000 */
[----:B------:R-:W-:Y:S05]  /*a820*/  @!P3 BRA `(.L_x_1631) ;  /* 0x0000000800acb947 */ /* 0x000fea0003800000 */
[----:B-1-3--:R-:W-:-:S07]  /*a830*/  IMAD.MOV.U32 R2, RZ, RZ, R9 ;  /* 0x000000ffff027224 */ /* 0x00afce00078e0009 */
.L_x_1646:
        /* <DEDUP_REMOVED lines=28> */
.L_x_1634:
[----:B------:R-:W-:Y:S02]  /*aa00*/  LEA R4, R10, UR39, 0x3 ;  /* 0x000000270a047c11 */ /* 0x000fe4000f8e18ff */
[----:B-1----:R-:W-:Y:S02]  /*aa10*/  SHF.L.U32 R3, R12, 0x1f, RZ ;  /* 0x0000001f0c037819 */ /* 0x002fe400000006ff */
[----:B------:R-:W-:Y:S02]  /*aa20*/  ISETP.NE.AND P3, PT, R17, RZ, PT ;  /* 0x000000ff1100720c */ /* 0x000fe40003f65270 */
[----:B------:R-:W1:Y:S02]  /*aa30*/  SYNCS.PHASECHK.TRANS64.TRYWAIT P4, [R4+URZ+0x16840], R3 ;  /* 0x01684003040075a7 */ /* 0x000e64000808017f */
[----:B-1----:R-:W-:Y:S09]  /*aa40*/  @!P4 BRA `(.L_x_1635) ;  /* 0x000000140034c947 */ /* 0x002ff20003800000 */
.L_x_1674:
[----:B------:R-:W-:Y:S05]  /*aa50*/  @P3 BRA `(.L_x_1636) ;  /* 0x0000000000143947 */ /* 0x000fea0003800000 */
[----:B------:R-:W-:Y:S01]  /*aa60*/  ISETP.NE.AND P4, PT, R23, RZ, PT ;  /* 0x000000ff1700720c */ /* 0x000fe20003f85270 */
[----:B-1----:R-:W-:-:S04]  /*aa70*/  IMAD.MOV.U32 R3, RZ, RZ, 0x4000 ;  /* 0x00004000ff037424 */ /* 0x002fc800078e00ff */
[----:B------:R2:W-:Y:S08]  /*aa80*/  SYNCS.ARRIVE.TRANS64 RZ, [R4+URZ+0x16830], R3 ;  /* 0x0168300304ff79a7 */ /* 0x0005f0000800003f */
[----:B------:R-:W-:Y:S05]  /*aa90*/  @!P4 BRA `(.L_x_1636) ;  /* 0x000000000004c947 */ /* 0x000fea0003800000 */
[----:B------:R-:W-:Y:S01]  /*aaa0*/  BPT.TRAP 0x1 ;  /* 0x000000040000795c */ /* 0x000fe20000300000 */
.L_x_1636:
        /* <DEDUP_REMOVED lines=20> */
.L_x_1675:
[----:B------:R-:W-:Y:S05]  /*abf0*/  @P3 BRA `(.L_x_1638) ;  /* 0x0000000000143947 */ /* 0x000fea0003800000 */
[----:B------:R-:W-:Y:S01]  /*ac00*/  ISETP.NE.AND P3, PT, R23, RZ, PT ;  /* 0x000000ff1700720c */ /* 0x000fe20003f65270 */
[----:B------:R-:W-:-:S04]  /*ac10*/  IMAD.MOV.U32 R3, RZ, RZ, 0x4000 ;  /* 0x00004000ff037424 */ /* 0x000fc800078e00ff */
[----:B------:R2:W-:Y:S08]  /*ac20*/  SYNCS.ARRIVE.TRANS64 RZ, [R4+URZ+0x50], R3 ;  /* 0x0000500304ff79a7 */ /* 0x0005f0000800003f */
[----:B------:R-:W-:Y:S05]  /*ac30*/  @!P3 BRA `(.L_x_1638) ;  /* 0x000000000004b947 */ /* 0x000fea0003800000 */
[----:B------:R-:W-:Y:S01]  /*ac40*/  BPT.TRAP 0x1 ;  /* 0x000000040000795c */ /* 0x000fe20000300000 */
.L_x_1638:
        /* <DEDUP_REMOVED lines=18> */
.L_x_1633:
[----:B------:R-:W-:Y:S05]  /*ad70*/  BSYNC B1 ;  /* 0x0000000000017941 */ /* 0x000fea0003800000 */
.L_x_1632:
[----:B------:R-:W-:Y:S01]  /*ad80*/  VIADD R18, R10, 0x1 ;  /* 0x000000010a127836 */ /* 0x000fe20000000000 */
[----:B------:R-:W-:Y:S04]  /*ad90*/  BSSY B1, `(.L_x_1639) ;  /* 0x0000051000017945 */ /* 0x000fe80003800000 */
[----:B------:R-:W-:-:S04]  /*ada0*/  ISETP.NE.AND P3, PT, R18, 0x2, PT ;  /* 0x000000021200780c */ /* 0x000fc80003f65270 */
[----:B-1----:R-:W-:Y:S02]  /*adb0*/  SEL R19, RZ, 0x1, P3 ;  /* 0x00000001ff137807 */ /* 0x002fe40001800000 */
[----:B------:R-:W-:Y:S02]  /*adc0*/  SEL R18, R18, RZ, P3 ;  /* 0x000000ff12127207 */ /* 0x000fe40001800000 */
[----:B------:R-:W-:Y:S01]  /*add0*/  LOP3.LUT R19, R12, R19, RZ, 0x3c, !PT ;  /* 0x000000130c137212 */ /* 0x000fe200078e3cff */
[----:B------:R-:W-:Y:S06]  /*ade0*/  @!P0 BRA `(.L_x_1640) ;  /* 0x00000004002c8947 */ /* 0x000fec0003800000 */
[----:B------:R-:W-:Y:S01]  /*adf0*/  VIADD R14, R11, 0xffffffff ;  /* 0xffffffff0b0e7836 */ /* 0x000fe20000000000 */
[----:B------:R-:W-:Y:S06]  /*ae00*/  @!P1 BRA `(.L_x_1641) ;  /* 0x0000000000489947 */ /* 0x000fec0003800000 */
[----:B------:R-:W1:Y:S01]  /*ae10*/  LDC R13, c[0x0][0x41c] ;  /* 0x00010700ff0d7b82 */ /* 0x000e620000000800 */
[----:B------:R-:W-:Y:S02]  /*ae20*/  IMAD.MOV.U32 R15, RZ, RZ, R14 ;  /* 0x000000ffff0f7224 */ /* 0x000fe400078e000e */
[----:B------:R-:W-:-:S04]  /*ae30*/  IMAD R21, R8, UR36, RZ ;  /* 0x0000002408157c24 */ /* 0x000fc8000f8e02ff */
[----:B------:R-:W-:Y:S01]  /*ae40*/  IMAD R21, R0, UR37, R21 ;  /* 0x0000002500157c24 */ /* 0x000fe2000f8e0215 */
[----:B-1----:R-:W-:-:S13]  /*ae50*/  ISETP.NE.AND P3, PT, R13, 0x1, PT ;  /* 0x000000010d00780c */ /* 0x002fda0003f65270 */
[----:B--2---:R-:W1:Y:S02]  /*ae60*/  @P3 LDC.64 R2, c[0x0][0x420] ;  /* 0x00010800ff023b82 */ /* 0x004e640000000a00 */
        /* <DEDUP_REMOVED lines=12> */
.L_x_1641:
[----:B-12---:R-:W-:Y:S02]  /*af30*/  LEA R3, R18, UR39, 0x3 ;  /* 0x0000002712037c11 */ /* 0x006fe4000f8e18ff */
[----:B------:R-:W-:Y:S02]  /*af40*/  SHF.L.U32 R4, R19, 0x1f, RZ ;  /* 0x0000001f13047819 */ /* 0x000fe400000006ff */
[----:B------:R-:W-:Y:S02]  /*af50*/  ISETP.NE.AND P3, PT, R17, RZ, PT ;  /* 0x000000ff1100720c */ /* 0x000fe40003f65270 */
[----:B------:R-:W1:Y:S02]  /*af60*/  SYNCS.PHASECHK.TRANS64.TRYWAIT P4, [R3+URZ+0x16840], R4 ;  /* 0x01684004030075a7 */ /* 0x000e64000808017f */
[----:B-1----:R-:W-:Y:S09]  /*af70*/  @!P4 BRA `(.L_x_1642) ;  /* 0x000000100010c947 */ /* 0x002ff20003800000 */
.L_x_1676:
[----:B------:R-:W-:Y:S05]  /*af80*/  @P3 BRA `(.L_x_1643) ;  /* 0x0000000000143947 */ /* 0x000fea0003800000 */
[----:B------:R-:W-:Y:S01]  /*af90*/  ISETP.NE.AND P4, PT, R23, RZ, PT ;  /* 0x000000ff1700720c */ /* 0x000fe20003f85270 */
[----:B-1----:R-:W-:-:S04]  /*afa0*/  IMAD.MOV.U32 R4, RZ, RZ, 0x4000 ;  /* 0x00004000ff047424 */ /* 0x002fc800078e00ff */
[----:B------:R2:W-:Y:S08]  /*afb0*/  SYNCS.ARRIVE.TRANS64 RZ, [R3+URZ+0x16830], R4 ;  /* 0x0168300403ff79a7 */ /* 0x0005f0000800003f */
[----:B------:R-:W-:Y:S05]  /*afc0*/  @!P4 BRA `(.L_x_1643) ;  /* 0x000000000004c947 */ /* 0x000fea0003800000 */
[----:B------:R-:W-:Y:S01]  /*afd0*/  BPT.TRAP 0x1 ;  /* 0x000000040000795c */ /* 0x000fe20000300000 */
.L_x_1643:
        /* <DEDUP_REMOVED lines=20> */
.L_x_1677:
[----:B------:R-:W-:Y:S05]  /*b120*/  @P3 BRA `(.L_x_1645) ;  /* 0x0000000000143947 */ /* 0x000fea0003800000 */
[----:B------:R-:W-:Y:S01]  /*b130*/  ISETP.NE.AND P3, PT, R23, RZ, PT ;  /* 0x000000ff1700720c */ /* 0x000fe20003f65270 */
[----:B------:R-:W-:-:S04]  /*b140*/  IMAD.MOV.U32 R4, RZ, RZ, 0x4000 ;  /* 0x00004000ff047424 */ /* 0x000fc800078e00ff */
[----:B------:R2:W-:Y:S08]  /*b150*/  SYNCS.ARRIVE.TRANS64 RZ, [R3+URZ+0x50], R4 ;  /* 0x0000500403ff79a7 */ /* 0x0005f0000800003f */
[----:B------:R-:W-:Y:S05]  /*b160*/  @!P3 BRA `(.L_x_1645) ;  /* 0x000000000004b947 */ /* 0x000fea0003800000 */
[----:B------:R-:W-:Y:S01]  /*b170*/  BPT.TRAP 0x1 ;  /* 0x000000040000795c */ /* 0x000fe20000300000 */
.L_x_1645:
        /* <DEDUP_REMOVED lines=18> */
.L_x_1640:
[----:B------:R-:W-:Y:S05]  /*b2a0*/  BSYNC B1 ;  /* 0x0000000000017941 */ /* 0x000fea0003800000 */
.L_x_1639:
[C---:B------:R-:W-:Y:S01]  /*b2b0*/  ISETP.GT.AND P3, PT, R11.reuse, 0x1, PT ;  /* 0x000000010b00780c */ /* 0x040fe20003f64270 */
[----:B------:R-:W-:-:S12]  /*b2c0*/  VIADD R11, R11, 0xfffffffe ;  /* 0xfffffffe0b0b7836 */ /* 0x000fd80000000000 */
[----:B------:R-:W-:Y:S05]  /*b2d0*/  @P3 BRA `(.L_x_1646) ;  /* 0xfffffff400583947 */ /* 0x000fea000383ffff */
.L_x_1631:
[----:B------:R-:W-:Y:S05]  /*b2e0*/  BSYNC B0 ;  /* 0x0000000000007941 */ /* 0x000fea0003800000 */
.L_x_1622:
[----:B------:R-:W-:Y:S04]  /*b2f0*/  BSSY B0, `(.L_x_1647) ;  /* 0x000000e000007945 */ /* 0x000fe80003800000 */
[----:B------:R-:W-:Y:S05]  /*b300*/  @P2 BRA `(.L_x_1648) ;  /* 0x0000000000302947 */ /* 0x000fea0003800000 */
[----:B------:R-:W4:Y:S01]  /*b310*/  S2R R11, SR_LANEID ;  /* 0x00000000000b7919 */ /* 0x000f220000000000 */
[----:B------:R-:W-:Y:S01]  /*b320*/  VOTEU.ANY UR4, UPT, PT ;  /* 0x0000000000047886 */ /* 0x000fe200038e0100 */
[----:B-123--:R-:W1:Y:S01]  /*b330*/  LDC.64 R2, c[0x0][0xdf0] ;  /* 0x00037c00ff027b82 */ /* 0x00ee620000000a00 */
[----:B------:R-:W4:Y:S08]  /*b340*/  FLO.U32 R0, UR4 ;  /* 0x0000000400007d00 */ /* 0x000f3000080e0000 */
[----:B------:R-:W1:Y:S01]  /*b350*/  POPC R5, UR4 ;  /* 0x0000000400057d09 */ /* 0x000e620008000000 */
[----:B----4-:R-:W-:-:S13]  /*b360*/  ISETP.EQ.U32.AND P1, PT, R0, R11, PT ;  /* 0x0000000b0000720c */ /* 0x010fda0003f22070 */
[----:B-1----:R-:W2:Y:S01]  /*b370*/  @P1 ATOMG.E.ADD.STRONG.GPU PT, R3, desc[UR48][R2.64], R5 ;  /* 0x00000005020319a8 */ /* 0x002ea200081ee1f0 */
[----:B------:R-:W1:Y:S02]  /*b380*/  S2R R4, SR_LTMASK ;  /* 0x0000000000047919 */ /* 0x000e640000003900 */
[----:B-1----:R-:W-:-:S04]  /*b390*/  LOP3.LUT R4, R4, UR4, RZ, 0xc0, !PT ;  /* 0x0000000404047c12 */ /* 0x002fc8000f8ec0ff */
[----:B------:R-:W1:Y:S01]  /*b3a0*/  POPC R11, R4 ;  /* 0x00000004000b7309 */ /* 0x000e620000000000 */
[----:B--2---:R-:W1:Y:S02]  /*b3b0*/  SHFL.IDX PT, R0, R3, R0, 0x1f ;  /* 0x00001f0003007589 */ /* 0x004e6400000e0000 */
[----:B-1----:R-:W-:-:S07]  /*b3c0*/  IADD3 R22, R0, UR46, R11 ;  /* 0x0000002e00167c10 */ /* 0x002fce000fffe00b */
.L_x_1648:
[----:B------:R-:W-:Y:S05]  /*b3d0*/  BSYNC B0 ;  /* 0x0000000000007941 */ /* 0x000fea0003800000 */
.L_x_1647:
[----:B------:R-:W-:Y:S04]  /*b3e0*/  BSSY B0, `(.L_x_1649) ;  /* 0x000001d000007945 */ /* 0x000fe80003800000 */
[----:B------:R-:W-:Y:S05]  /*b3f0*/  @!P0 BRA `(.L_x_1650) ;  /* 0x00000000006c8947 */ /* 0x000fea0003800000 */
[----:B-123--:R-:W-:Y:S02]  /*b400*/  LEA R3, R18, UR39, 0x3 ;  /* 0x0000002712037c11 */ /* 0x00efe4000f8e18ff */
[----:B------:R-:W-:Y:S02]  /*b410*/  SHF.L.U32 R0, R19, 0x1f, RZ ;  /* 0x0000001f13007819 */ /* 0x000fe400000006ff */
[----:B------:R-:W-:Y:S02]  /*b420*/  ISETP.NE.AND P1, PT, R17, RZ, PT ;  /* 0x000000ff1100720c */ /* 0x000fe40003f25270 */
[----:B------:R-:W1:Y:S02]  /*b430*/  SYNCS.PHASECHK.TRANS64.TRYWAIT P0, [R3+URZ+0x16860], R0 ;  /* 0x01686000030075a7 */ /* 0x000e64000800017f */
[----:B-1----:R-:W-:Y:S09]  /*b440*/  @!P0 BRA `(.L_x_1651) ;  /* 0x0000000c00048947 */ /* 0x002ff20003800000 */
.L_x_1678:
[----:B------:R-:W-:Y:S05]  /*b450*/  @P1 BRA `(.L_x_1652) ;  /* 0x0000000000141947 */ /* 0x000fea0003800000 */
[----:B------:R-:W-:Y:S01]  /*b460*/  ISETP.NE.AND P0, PT, R23, RZ, PT ;  /* 0x000000ff1700720c */ /* 0x000fe20003f05270 */
[----:B-1----:R-:W-:-:S04]  /*b470*/  IMAD.MOV.U32 R0, RZ, RZ, 0x4000 ;  /* 0x00004000ff007424 */ /* 0x002fc800078e00ff */
[----:B------:R2:W-:Y:S08]  /*b480*/  SYNCS.ARRIVE.TRANS64 RZ, [R3+URZ+0x16850], R0 ;  /* 0x0168500003ff79a7 */ /* 0x0005f0000800003f */
[----:B------:R-:W-:Y:S05]  /*b490*/  @!P0 BRA `(.L_x_1652) ;  /* 0x0000000000048947 */ /* 0x000fea0003800000 */
[----:B------:R-:W-:Y:S01]  /*b4a0*/  BPT.TRAP 0x1 ;  /* 0x000000040000795c */ /* 0x000fe20000300000 */
.L_x_1652:
        /* <DEDUP_REMOVED lines=15> */
[----:B----4-:R-:W-:Y:S01]  /*b5a0*/  NOP ;  /* 0x0000000000007918 */ /* 0x010fe20000000000 */
.L_x_1650:
[----:B------:R-:W-:Y:S05]  /*b5b0*/  BSYNC B0 ;  /* 0x0000000000007941 */ /* 0x000fea0003800000 */
.L_x_1649:
[----:B------:R-:W-:Y:S02]  /*b5c0*/  VIADD R18, R18, 0x1 ;  /* 0x0000000112127836 */ /* 0x000fe40000000000 */
[----:B--2---:R-:W-:-:S03]  /*b5d0*/  IMAD.MOV.U32 R13, RZ, RZ, R22 ;  /* 0x000000ffff0d7224 */ /* 0x004fc600078e0016 */
[----:B------:R-:W-:-:S04]  /*b5e0*/  ISETP.NE.AND P0, PT, R18, 0x2, PT ;  /* 0x000000021200780c */ /* 0x000fc80003f05270 */
[----:B-1----:R-:W-:Y:S02]  /*b5f0*/  SEL R0, RZ, 0x1, P0 ;  /* 0x00000001ff007807 */ /* 0x002fe40000000000 */
[----:B------:R-:W-:Y:S02]  /*b600*/  SEL R18, R18, RZ, P0 ;  /* 0x000000ff12127207 */ /* 0x000fe40000000000 */
[----:B------:R-:W-:-:S07]  /*b610*/  LOP3.LUT R19, R19, R0, RZ, 0x3c, !PT ;  /* 0x0000000013137212 */ /* 0x000fce00078e3cff */
.L_x_1611:
[----:B------:R-:W-:Y:S05]  /*b620*/  BSYNC B6 ;  /* 0x0000000000067941 */ /* 0x000fea0003800000 */
.L_x_1609:
[----:B------:R-:W-:-:S03]  /*b630*/  UMOV UR4, 0xffffffff ;  /* 0xffffffff00047882 */ /* 0x000fc60000000000 */
[----:B------:R-:W-:Y:S05]  /*b640*/  BRA.DIV UR4, `(.L_x_1653) ;  /* 0x0000000a04987947 */ /* 0x000fea000b800000 */
[----:B------:R1:W2:Y:S02]  /*b650*/  SHFL.IDX PT, R14, R13, RZ, 0x1f ;  /* 0x00001fff0d0e7589 */ /* 0x0002a400000e0000 */
.L_x_1681:
[----:B------:R-:W-:Y:S01]  /*b660*/  ISETP.NE.AND P0, PT, R23, RZ, PT ;  /* 0x000000ff1700720c */ /* 0x000fe20003f05270 */
[----:B------:R-:W-:Y:S05]  /*b670*/  WARPSYNC.ALL ;  /* 0x0000000000007948 */ /* 0x000fea0003800000 */
[----:B------:R-:W-:Y:S01]  /*b680*/  BAR.SYNC.DEFER_BLOCKING 0x4, 0x1a0 ;  /* 0x0106800000007b1d */ /* 0x000fe20000010000 */
[----:B--2---:R-:W-:-:S05]  /*b690*/  IMAD.MOV.U32 R22, RZ, RZ, R14 ;  /* 0x000000ffff167224 */ /* 0x004fca00078e000e */
[----:B------:R-:W-:Y:S01]  /*b6a0*/  ULDC UR4, c[0x0][0xda8] ;  /* 0x00036a0000047ab9 */ /* 0x000fe20000000800 */
[----:B------:R-:W-:Y:S01]  /*b6b0*/  @!P0 MOV R0, 0x400 ;  /* 0x0000040000008802 */ /* 0x000fe20000000f00 */
[----:B---3--:R-:W2:Y:S03]  /*b6c0*/  @!P0 S2R R3, SR_CgaCtaId ;  /* 0x0000000000038919 */ /* 0x008ea60000008800 */
[----:B--2---:R-:W-:-:S05]  /*b6d0*/  @!P0 LEA R0, R3, R0, 0x18 ;  /* 0x0000000003008211 */ /* 0x004fca00078ec0ff */
[----:B------:R2:W-:Y:S01]  /*b6e0*/  @!P0 STS [R0+0x168d0], R13 ;  /* 0x0168d00d00008388 */ /* 0x0005e20000000800 */
[----:B------:R-:W-:Y:S06]  /*b6f0*/  BAR.ARV 0x5, 0x1a0 ;  /* 0x0146800000007b1d */ /* 0x000fec0000002000 */
[----:B------:R-:W-:-:S13]  /*b700*/  ISETP.GE.AND P0, PT, R22, UR4, PT ;  /* 0x0000000416007c0c */ /* 0x000fda000bf06270 */
[----:B--2---:R-:W-:Y:S05]  /*b710*/  @!P0 BRA `(.L_x_1654) ;  /* 0xffffffd800d48947 */ /* 0x004fea000383ffff */
.L_x_1606:
        /* <DEDUP_REMOVED lines=11> */
.L_x_1682:
        /* <DEDUP_REMOVED lines=11> */
.L_x_1658:
        /* <DEDUP_REMOVED lines=12> */
.L_x_1683:
[----:B------:R-:W3:Y:S02]  /*b940*/  SYNCS.PHASECHK.TRANS64.TRYWAIT P1, [R3+URZ], R0 ;  /* 0x00000000030075a7 */ /* 0x000ee4000802017f */
[----:B---3--:R-:W-:Y:S05]  /*b950*/  @!P1 BRA `(.L_x_1660) ;  /* 0x0000000800209947 */ /* 0x008fea0003800000 */
.L_x_1684:
[----:B------:R-:W-:Y:S05]  /*b960*/  @!P0 BRA `(.L_x_1661) ;  /* 0x0000000000048947 */ /* 0x000fea0003800000 */
[----:B------:R-:W-:Y:S01]  /*b970*/  BPT.TRAP 0x1 ;  /* 0x000000040000795c */ /* 0x000fe20000300000 */
.L_x_1661:
[----:B---3--:R-:W-:-:S04]  /*b980*/  VIADD R3, R7, 0x16860 ;  /* 0x0001686007037836 */ /* 0x008fc80000000000 */
[----:B--2---:R-:W-:-:S04]  /*b990*/  IMAD R5, R18, 0x8, R3 ;  /* 0x0000000812057824 */ /* 0x004fc800078e0203 */
[----:B------:R-:W2:Y:S02]  /*b9a0*/  SYNCS.PHASECHK.TRANS64.TRYWAIT P0, [R5+URZ], R4 ;  /* 0x00000004050075a7 */ /* 0x000ea4000800017f */
[----:B--2---:R-:W-:Y:S05]  /*b9b0*/  @!P0 BRA `(.L_x_1662) ;  /* 0x00000008001c8947 */ /* 0x004fea0003800000 */
.L_x_1685:
[----:B------:R-:W-:-:S07]  /*b9c0*/  IMAD R3, R6, 0x8, R3 ;  /* 0x0000000806037824 */ /* 0x000fce00078e0203 */
.L_x_1663:
[----:B---3--:R3:W4:Y:S02]  /*b9d0*/  SYNCS.PHASECHK.TRANS64.TRYWAIT P0, [R3+URZ], R0 ;  /* 0x00000000030075a7 */ /* 0x008724000800017f */
[----:B----4-:R-:W-:Y:S05]  /*b9e0*/  @!P0 NANOSLEEP.SYNCS 0x989680 ;  /* 0x009896800000895d */ /* 0x010fea0003900000 */
[----:B------:R-:W4:Y:S02]  /*b9f0*/  @!P0 SYNCS.PHASECHK.TRANS64 P0, [R3+URZ], R0 ;  /* 0x00000000030085a7 */ /* 0x000f24000800007f */
[----:B----4-:R-:W-:Y:S05]  /*ba00*/  @!P0 BRA `(.L_x_1663) ;  /* 0xfffffffc00f08947 */ /* 0x010fea000383ffff */
.L_x_1657:
[----:B------:R-:W-:Y:S05]  /*ba10*/  BSYNC B0 ;  /* 0x0000000000007941 */ /* 0x000fea0003800000 */
.L_x_1656:
[----:B------:R-:W-:Y:S05]  /*ba20*/  EXIT ;  /* 0x000000000000794d */ /* 0x000fea0003800000 */
.L_x_1563:
[----:B-1----:R-:W-:-:S04]  /*ba30*/  IMAD.U32 R3, RZ, RZ, UR40 ;  /* 0x00000028ff037e24 */ /* 0x002fc8000f8e00ff */
[----:B------:R1:W2:Y:S03]  /*ba40*/  SYNCS.PHASECHK.TRANS64.TRYWAIT P1, [R3+URZ+0x16800], R0 ;  /* 0x01680000030075a7 */ /* 0x0002a6000802017f */
[----:B--2---:R-:W-:Y:S05]  /*ba50*/  @!P1 NANOSLEEP.SYNCS 0x989680 ;  /* 0x009896800000995d */ /* 0x004fea0003900000 */
[----:B------:R-:W2:Y:S02]  /*ba60*/  @!P1 SYNCS.PHASECHK.TRANS64 P1, [R3+URZ+0x16800], R0 ;  /* 0x01680000030095a7 */ /* 0x000ea4000802007f */
[----:B--2---:R-:W-:Y:S05]  /*ba70*/  @!P1 BRA `(.L_x_1563) ;  /* 0xfffffffc00ec9947 */ /* 0x004fea000383ffff */
[----:B------:R-:W-:Y:S05]  /*ba80*/  BRA `(.L_x_1664) ;  /* 0xffffff5800b07947 */ /* 0x000fea000383ffff */
.L_x_1567:
[----:B--2---:R2:W3:Y:S02]  /*ba90*/  SYNCS.PHASECHK.TRANS64.TRYWAIT P2, [R3+URZ+0x16830], R0 ;  /* 0x01683000030075a7 */ /* 0x0044e4000804017f */
[----:B---3--:R-:W-:Y:S05]  /*baa0*/  @!P2 NANOSLEEP.SYNCS 0x989680 ;  /* 0x009896800000a95d */ /* 0x008fea0003900000 */
[----:B------:R-:W3:Y:S02]  /*bab0*/  @!P2 SYNCS.PHASECHK.TRANS64 P2, [R3+URZ+0x16830], R0 ;  /* 0x016830000300a5a7 */ /* 0x000ee4000804007f */
[----:B---3--:R-:W-:Y:S05]  /*bac0*/  @!P2 BRA `(.L_x_1567) ;  /* 0xfffffffc00f0a947 */ /* 0x008fea000383ffff */
[----:B------:R-:W-:Y:S05]  /*bad0*/  BRA `(.L_x_1566) ;  /* 0xffffff5800d47947 */ /* 0x000fea000383ffff */
.L_x_1572:
[----:B--2---:R-:W-:-:S04]  /*bae0*/  IMAD.U32 R5, RZ, RZ, UR6 ;  /* 0x00000006ff057e24 */ /* 0x004fc8000f8e00ff */
[----:B------:R2:W3:Y:S03]  /*baf0*/  SYNCS.PHASECHK.TRANS64.TRYWAIT P3, [R5+URZ+0x16830], R0 ;  /* 0x01683000050075a7 */ /* 0x0004e6000806017f */
[----:B---3--:R-:W-:Y:S05]  /*bb00*/  @!P3 NANOSLEEP.SYNCS 0x989680 ;  /* 0x009896800000b95d */ /* 0x008fea0003900000 */
[----:B------:R-:W3:Y:S02]  /*bb10*/  @!P3 SYNCS.PHASECHK.TRANS64 P3, [R5+URZ+0x16830], R0 ;  /* 0x016830000500b5a7 */ /* 0x000ee4000806007f */
[----:B---3--:R-:W-:Y:S05]  /*bb20*/  @!P3 BRA `(.L_x_1572) ;  /* 0xfffffffc00ecb947 */ /* 0x008fea000383ffff */
[----:B------:R-:W-:Y:S05]  /*bb30*/  BRA `(.L_x_1569) ;  /* 0xffffff7c00847947 */ /* 0x000fea000383ffff */
.L_x_1576:
[----:B--2---:R-:W-:-:S04]  /*bb40*/  IMAD.U32 R5, RZ, RZ, UR6 ;  /* 0x00000006ff057e24 */ /* 0x004fc8000f8e00ff */
[----:B------:R2:W3:Y:S03]  /*bb50*/  SYNCS.PHASECHK.TRANS64.TRYWAIT P2, [R5+URZ+0x16850], R0 ;  /* 0x01685000050075a7 */ /* 0x0004e6000804017f */
[----:B---3--:R-:W-:Y:S05]  /*bb60*/  @!P2 NANOSLEEP.SYNCS 0x989680 ;  /* 0x009896800000a95d */ /* 0x008fea0003900000 */
[----:B------:R-:W3:Y:S02]  /*bb70*/  @!P2 SYNCS.PHASECHK.TRANS64 P2, [R5+URZ+0x16850], R0 ;  /* 0x016850000500a5a7 */ /* 0x000ee4000804007f */
[----:B---3--:R-:W-:Y:S05]  /*bb80*/  @!P2 BRA `(.L_x_1576) ;  /* 0xfffffffc00eca947 */ /* 0x008fea000383ffff */
[----:B------:R-:W-:Y:S05]  /*bb90*/  BRA `(.L_x_1573) ;  /* 0xffffff7c00f47947 */ /* 0x000fea000383ffff */
.L_x_1582:
[----:B--2---:R-:W-:-:S04]  /*bba0*/  IMAD.U32 R5, RZ, RZ, UR6 ;  /* 0x00000006ff057e24 */ /* 0x004fc8000f8e00ff */
[----:B------:R2:W3:Y:S03]  /*bbb0*/  SYNCS.PHASECHK.TRANS64.TRYWAIT P3, [R5+URZ+0x16830], R0 ;  /* 0x01683000050075a7 */ /* 0x0004e6000806017f */
[----:B---3--:R-:W-:Y:S05]  /*bbc0*/  @!P3 NANOSLEEP.SYNCS 0x989680 ;  /* 0x009896800000b95d */ /* 0x008fea0003900000 */
[----:B------:R-:W3:Y:S02]  /*bbd0*/  @!P3 SYNCS.PHASECHK.TRANS64 P3, [R5+URZ+0x16830], R0 ;  /* 0x016830000500b5a7 */ /* 0x000ee4000806007f */
[----:B---3--:R-:W-:Y:S05]  /*bbe0*/  @!P3 BRA `(.L_x_1582) ;  /* 0xfffffffc00ecb947 */ /* 0x008fea000383ffff */
[----:B------:R-:W-:Y:S05]  /*bbf0*/  BRA `(.L_x_1579) ;  /* 0xffffffa000d07947 */ /* 0x000fea000383ffff */
.L_x_1586:
[----:B--2---:R-:W-:-:S04]  /*bc00*/  IMAD.U32 R5, RZ, RZ, UR6 ;  /* 0x00000006ff057e24 */ /* 0x004fc8000f8e00ff */
[----:B------:R2:W3:Y:S03]  /*bc10*/  SYNCS.PHASECHK.TRANS64.TRYWAIT P2, [R5+URZ+0x16850], R0 ;  /* 0x01685000050075a7 */ /* 0x0004e6000804017f */
[----:B---3--:R-:W-:Y:S05]  /*bc20*/  @!P2 NANOSLEEP.SYNCS 0x989680 ;  /* 0x009896800000a95d */ /* 0x008fea0003900000 */
[----:B------:R-:W3:Y:S02]  /*bc30*/  @!P2 SYNCS.PHASECHK.TRANS64 P2, [R5+URZ+0x16850], R0 ;  /* 0x016850000500a5a7 */ /* 0x000ee4000804007f */
[----:B---3--:R-:W-:Y:S05]  /*bc40*/  @!P2 BRA `(.L_x_1586) ;  /* 0xfffffffc00eca947 */ /* 0x008fea000383ffff */
[----:B------:R-:W-:Y:S05]  /*bc50*/  BRA `(.L_x_1583) ;  /* 0xffffffa400407947 */ /* 0x000fea000383ffff */
.L_x_1591:
[----:B--2---:R-:W-:-:S04]  /*bc60*/  IMAD.U32 R7, RZ, RZ, UR5 ;  /* 0x00000005ff077e24 */ /* 0x004fc8000f8e00ff */
[----:B------:R2:W3:Y:S03]  /*bc70*/  SYNCS.PHASECHK.TRANS64.TRYWAIT P0, [R7+URZ+0x16850], R6 ;  /* 0x01685006070075a7 */ /* 0x0004e6000800017f */
[----:B---3--:R-:W-:Y:S05]  /*bc80*/  @!P0 NANOSLEEP.SYNCS 0x989680 ;  /* 0x009896800000895d */ /* 0x008fea0003900000 */
[----:B------:R-:W3:Y:S02]  /*bc90*/  @!P0 SYNCS.PHASECHK.TRANS64 P0, [R7+URZ+0x16850], R6 ;  /* 0x01685006070085a7 */ /* 0x000ee4000800007f */
[----:B---3--:R-:W-:Y:S05]  /*bca0*/  @!P0 BRA `(.L_x_1591) ;  /* 0xfffffffc00ec8947 */ /* 0x008fea000383ffff */
[----:B------:R-:W-:Y:S05]  /*bcb0*/  BRA `(.L_x_1590) ;  /* 0xffffffbc00a47947 */ /* 0x000fea000383ffff */
.L_x_1615:
[----:B------:R-:W-:Y:S02]  /*bcc0*/  IMAD.MOV.U32 R13, RZ, RZ, R16 ;  /* 0x000000ffff0d7224 */ /* 0x000fe400078e0010 */
[----:B------:R-:W-:Y:S02]  /*bcd0*/  IMAD.MOV.U32 R12, RZ, RZ, RZ ;  /* 0x000000ffff0c7224 */ /* 0x000fe400078e00ff */
[----:B------:R-:W-:Y:S02]  /*bce0*/  IMAD.MOV.U32 R11, RZ, RZ, 0x1f ;  /* 0x0000001fff0b7424 */ /* 0x000fe400078e00ff */
[----:B------:R-:W-:-:S07]  /*bcf0*/  IMAD.MOV.U32 R15, RZ, RZ, -0x1 ;  /* 0xffffffffff0f7424 */ /* 0x000fce00078e00ff */
[----:B------:R-:W-:Y:S05]  /*bd00*/  WARPSYNC.COLLECTIVE R15, `(.L_x_1665) ;  /* 0x000000000f087348 */ /* 0x000fea0003c00000 */
[----:B------:R1:W2:Y:S02]  /*bd10*/  SHFL.IDX P6, R14, R13, R12, R11 ;  /* 0x0000000c0d0e7389 */ /* 0x0002a400000c000b */
[----:B-12---:R-:W-:Y:S01]  /*bd20*/  ENDCOLLECTIVE ;  /* 0x000000000000791b */ /* 0x006fe20003800000 */
.L_x_1665:
[----:B------:R-:W-:Y:S05]  /*bd30*/  BRA `(.L_x_1666) ;  /* 0xffffffdc00ec7947 */ /* 0x000fea000383ffff */
.L_x_1616:
[----:B------:R-:W-:Y:S01]  /*bd40*/  BSSY B0, `(.L_x_1667) ;  /* 0x0000006000007945 */ /* 0x000fe20003800000 */
[----:B------:R-:W-:-:S07]  /*bd50*/  IMAD.MOV.U32 R15, RZ, RZ, -0x1 ;  /* 0xffffffffff0f7424 */ /* 0x000fce00078e00ff */
[----:B------:R-:W-:Y:S05]  /*bd60*/  WARPSYNC.COLLECTIVE R15, `(.L_x_1668) ;  /* 0x000000000f0c7348 */ /* 0x000fea0003c00000 */
[----:B------:R-:W-:Y:S02]  /*bd70*/  ELECT P6, UR62, PT ;  /* 0x00000000003e782f */ /* 0x000fe400038c0000 */
[----:B------:R-:W-:Y:S01]  /*bd80*/  MOV R14, UR62 ;  /* 0x0000003e000e7c02 */ /* 0x000fe20008000f00 */
[----:B------:R-:W-:Y:S10]  /*bd90*/  ENDCOLLECTIVE ;  /* 0x000000000000791b */ /* 0x000ff40003800000 */
.L_x_1668:
[----:B------:R-:W-:Y:S05]  /*bda0*/  BSYNC B0 ;  /* 0x0000000000007941 */ /* 0x000fea0003800000 */
.L_x_1667:
[----:B------:R-:W-:Y:S01]  /*bdb0*/  PLOP3.LUT P0, PT, P6, PT, PT, 0x80, 0x0 ;  /* 0x000000000000781c */ /* 0x000fe2000370f070 */
[----:B------:R-:W-:-:S12]  /*bdc0*/  BRA `(.L_x_1669) ;  /* 0xffffffdc00d87947 */ /* 0x000fd8000383ffff */
.L_x_1619:
[----:B--2---:R2:W3:Y:S02]  /*bdd0*/  SYNCS.PHASECHK.TRANS64.TRYWAIT P4, [R13+URZ+0x16840], R12 ;  /* 0x0168400c0d0075a7 */ /* 0x0044e4000808017f */
[----:B---3--:R-:W-:Y:S05]  /*bde0*/  @!P4 NANOSLEEP.SYNCS 0x989680 ;  /* 0x009896800000c95d */ /* 0x008fea0003900000 */
[----:B------:R-:W3:Y:S02]  /*bdf0*/  @!P4 SYNCS.PHASECHK.TRANS64 P4, [R13+URZ+0x16840], R12 ;  /* 0x0168400c0d00c5a7 */ /* 0x000ee4000808007f */
[----:B---3--:R-:W-:Y:S05]  /*be00*/  @!P4 BRA `(.L_x_1619) ;  /* 0xfffffffc00f0c947 */ /* 0x008fea000383ffff */
[----:B------:R-:W-:Y:S05]  /*be10*/  BRA `(.L_x_1670) ;  /* 0xffffffe0002c7947 */ /* 0x000fea000383ffff */
.L_x_1621:
[----:B-1----:R-:W-:-:S04]  /*be20*/  IMAD.U32 R5, RZ, RZ, UR39 ;  /* 0x00000027ff057e24 */ /* 0x002fc8000f8e00ff */
[----:B------:R1:W3:Y:S03]  /*be30*/  SYNCS.PHASECHK.TRANS64.TRYWAIT P3, [R5+URZ+0x16820], R4 ;  /* 0x01682004050075a7 */ /* 0x0002e6000806017f */
[----:B---3--:R-:W-:Y:S05]  /*be40*/  @!P3 NANOSLEEP.SYNCS 0x989680 ;  /* 0x009896800000b95d */ /* 0x008fea0003900000 */
[----:B------:R-:W3:Y:S02]  /*be50*/  @!P3 SYNCS.PHASECHK.TRANS64 P3, [R5+URZ+0x16820], R4 ;  /* 0x016820040500b5a7 */ /* 0x000ee4000806007f */
[----:B---3--:R-:W-:Y:S05]  /*be60*/  @!P3 BRA `(.L_x_1621) ;  /* 0xfffffffc00ecb947 */ /* 0x008fea000383ffff */
[----:B------:R-:W-:Y:S05]  /*be70*/  BRA `(.L_x_1671) ;  /* 0xffffffe000cc7947 */ /* 0x000fea000383ffff */
.L_x_1627:
[----:B-1----:R1:W3:Y:S02]  /*be80*/  SYNCS.PHASECHK.TRANS64.TRYWAIT P4, [R3+URZ+0x16840], R2 ;  /* 0x01684002030075a7 */ /* 0x0022e4000808017f */
[----:B---3--:R-:W-:Y:S05]  /*be90*/  @!P4 NANOSLEEP.SYNCS 0x989680 ;  /* 0x009896800000c95d */ /* 0x008fea0003900000 */
[----:B------:R-:W3:Y:S02]  /*bea0*/  @!P4 SYNCS.PHASECHK.TRANS64 P4, [R3+URZ+0x16840], R2 ;  /* 0x016840020300c5a7 */ /* 0x000ee4000808007f */
[----:B---3--:R-:W-:Y:S05]  /*beb0*/  @!P4 BRA `(.L_x_1627) ;  /* 0xfffffffc00f0c947 */ /* 0x008fea000383ffff */
[----:B------:R-:W-:Y:S05]  /*bec0*/  BRA `(.L_x_1672) ;  /* 0xffffffe4006c7947 */ /* 0x000fea000383ffff */
.L_x_1629:
[----:B-1----:R1:W3:Y:S02]  /*bed0*/  SYNCS.PHASECHK.TRANS64.TRYWAIT P4, [R2+URZ+0x60], R3 ;  /* 0x00006003020075a7 */ /* 0x0022e4000808017f */
[----:B---3--:R-:W-:Y:S05]  /*bee0*/  @!P4 NANOSLEEP.SYNCS 0x989680 ;  /* 0x009896800000c95d */ /* 0x008fea0003900000 */
[----:B------:R-:W3:Y:S02]  /*bef0*/  @!P4 SYNCS.PHASECHK.TRANS64 P4, [R2+URZ+0x60], R3 ;  /* 0x000060030200c5a7 */ /* 0x000ee4000808007f */
[----:B---3--:R-:W-:Y:S05]  /*bf00*/  @!P4 BRA `(.L_x_1629) ;  /* 0xfffffffc00f0c947 */ /* 0x008fea000383ffff */
[----:B------:R-:W-:Y:S05]  /*bf10*/  BRA `(.L_x_1673) ;  /* 0xffffffe400c07947 */ /* 0x000fea000383ffff */
.L_x_1635:
[----:B-1----:R1:W2:Y:S02]  /*bf20*/  SYNCS.PHASECHK.TRANS64.TRYWAIT P4, [R4+URZ+0x16840], R3 ;  /* 0x01684003040075a7 */ /* 0x0022a4000808017f */
[----:B--2---:R-:W-:Y:S05]  /*bf30*/  @!P4 NANOSLEEP.SYNCS 0x989680 ;  /* 0x009896800000c95d */ /* 0x004fea0003900000 */
[----:B------:R-:W2:Y:S02]  /*bf40*/  @!P4 SYNCS.PHASECHK.TRANS64 P4, [R4+URZ+0x16840], R3 ;  /* 0x016840030400c5a7 */ /* 0x000ea4000808007f */
[----:B--2---:R-:W-:Y:S05]  /*bf50*/  @!P4 BRA `(.L_x_1635) ;  /* 0xfffffffc00f0c947 */ /* 0x004fea000383ffff */
[----:B------:R-:W-:Y:S05]  /*bf60*/  BRA `(.L_x_1674) ;  /* 0xffffffe800b87947 */ /* 0x000fea000383ffff */
.L_x_1637:
[----:B-1----:R1:W2:Y:S02]  /*bf70*/  SYNCS.PHASECHK.TRANS64.TRYWAIT P4, [R4+URZ+0x60], R19 ;  /* 0x00006013040075a7 */ /* 0x0022a4000808017f */
[----:B--2---:R-:W-:Y:S05]  /*bf80*/  @!P4 NANOSLEEP.SYNCS 0x989680 ;  /* 0x009896800000c95d */ /* 0x004fea0003900000 */
[----:B------:R-:W2:Y:S02]  /*bf90*/  @!P4 SYNCS.PHASECHK.TRANS64 P4, [R4+URZ+0x60], R19 ;  /* 0x000060130400c5a7 */ /* 0x000ea4000808007f */
[----:B--2---:R-:W-:Y:S05]  /*bfa0*/  @!P4 BRA `(.L_x_1637) ;  /* 0xfffffffc00f0c947 */ /* 0x004fea000383ffff */
[----:B------:R-:W-:Y:S05]  /*bfb0*/  BRA `(.L_x_1675) ;  /* 0xffffffec000c7947 */ /* 0x000fea000383ffff */
.L_x_1642:
[----:B-1----:R1:W2:Y:S02]  /*bfc0*/  SYNCS.PHASECHK.TRANS64.TRYWAIT P4, [R3+URZ+0x16840], R4 ;  /* 0x01684004030075a7 */ /* 0x0022a4000808017f */
[----:B--2---:R-:W-:Y:S05]  /*bfd0*/  @!P4 NANOSLEEP.SYNCS 0x989680 ;  /* 0x009896800000c95d */ /* 0x004fea0003900000 */
[----:B------:R-:W2:Y:S02]  /*bfe0*/  @!P4 SYNCS.PHASECHK.TRANS64 P4, [R3+URZ+0x16840], R4 ;  /* 0x016840040300c5a7 */ /* 0x000ea4000808007f */
[----:B--2---:R-:W-:Y:S05]  /*bff0*/  @!P4 BRA `(.L_x_1642) ;  /* 0xfffffffc00f0c947 */ /* 0x004fea000383ffff */
[----:B------:R-:W-:Y:S05]  /*c000*/  BRA `(.L_x_1676) ;  /* 0xffffffec00dc7947 */ /* 0x000fea000383ffff */
.L_x_1644:
[----:B-1----:R1:W2:Y:S02]  /*c010*/  SYNCS.PHASECHK.TRANS64.TRYWAIT P4, [R3+URZ+0x60], R12 ;  /* 0x0000600c030075a7 */ /* 0x0022a4000808017f */
[----:B--2---:R-:W-:Y:S05]  /*c020*/  @!P4 NANOSLEEP.SYNCS 0x989680 ;  /* 0x009896800000c95d */ /* 0x004fea0003900000 */
[----:B------:R-:W2:Y:S02]  /*c030*/  @!P4 SYNCS.PHASECHK.TRANS64 P4, [R3+URZ+0x60], R12 ;  /* 0x0000600c0300c5a7 */ /* 0x000ea4000808007f */
[----:B--2---:R-:W-:Y:S05]  /*c040*/  @!P4 BRA `(.L_x_1644) ;  /* 0xfffffffc00f0c947 */ /* 0x004fea000383ffff */
[----:B------:R-:W-:Y:S05]  /*c050*/  BRA `(.L_x_1677) ;  /* 0xfffffff000307947 */ /* 0x000fea000383ffff */
.L_x_1651:
[----:B-1----:R1:W2:Y:S02]  /*c060*/  SYNCS.PHASECHK.TRANS64.TRYWAIT P0, [R3+URZ+0x16860], R0 ;  /* 0x01686000030075a7 */ /* 0x0022a4000800017f */
[----:B--2---:R-:W-:Y:S05]  /*c070*/  @!P0 NANOSLEEP.SYNCS 0x989680 ;  /* 0x009896800000895d */ /* 0x004fea0003900000 */
[----:B------:R-:W2:Y:S02]  /*c080*/  @!P0 SYNCS.PHASECHK.TRANS64 P0, [R3+URZ+0x16860], R0 ;  /* 0x01686000030085a7 */ /* 0x000ea4000800007f */
[----:B--2---:R-:W-:Y:S05]  /*c090*/  @!P0 BRA `(.L_x_1651) ;  /* 0xfffffffc00f08947 */ /* 0x004fea000383ffff */
[----:B------:R-:W-:Y:S05]  /*c0a0*/  BRA `(.L_x_1678) ;  /* 0xfffffff000e87947 */ /* 0x000fea000383ffff */
.L_x_1653:
[----:B------:R-:W-:Y:S01]  /*c0b0*/  BSSY B0, `(.L_x_1679) ;  /* 0x0000007000007945 */ /* 0x000fe20003800000 */
[----:B------:R-:W-:Y:S02]  /*c0c0*/  IMAD.MOV.U32 R12, RZ, RZ, RZ ;  /* 0x000000ffff0c7224 */ /* 0x000fe400078e00ff */
[----:B------:R-:W-:Y:S02]  /*c0d0*/  IMAD.MOV.U32 R11, RZ, RZ, 0x1f ;  /* 0x0000001fff0b7424 */ /* 0x000fe400078e00ff */
[----:B------:R-:W-:-:S07]  /*c0e0*/  IMAD.MOV.U32 R15, RZ, RZ, -0x1 ;  /* 0xffffffffff0f7424 */ /* 0x000fce00078e00ff */
[----:B---3--:R-:W-:Y:S05]  /*c0f0*/  WARPSYNC.COLLECTIVE R15, `(.L_x_1680) ;  /* 0x000000000f087348 */ /* 0x008fea0003c00000 */
[----:B------:R1:W2:Y:S02]  /*c100*/  SHFL.IDX P6, R14, R13, R12, R11 ;  /* 0x0000000c0d0e7389 */ /* 0x0002a400000c000b */
[----:B-123--:R-:W-:Y:S01]  /*c110*/  ENDCOLLECTIVE ;  /* 0x000000000000791b */ /* 0x00efe20003800000 */
.L_x_1680:
[----:B------:R-:W-:Y:S05]  /*c120*/  BSYNC B0 ;  /* 0x0000000000007941 */ /* 0x000fea0003800000 */
.L_x_1679:
[----:B------:R-:W-:Y:S05]  /*c130*/  BRA `(.L_x_1681) ;  /* 0xfffffff400487947 */ /* 0x000fea000383ffff */
.L_x_1655:
[----:B--2---:R2:W3:Y:S02]  /*c140*/  SYNCS.PHASECHK.TRANS64.TRYWAIT P0, [R7+URZ+0x16820], R0 ;  /* 0x01682000070075a7 */ /* 0x0044e4000800017f */
[----:B---3--:R-:W-:Y:S05]  /*c150*/  @!P0 NANOSLEEP.SYNCS 0x989680 ;  /* 0x009896800000895d */ /* 0x008fea0003900000 */
[----:B------:R-:W3:Y:S02]  /*c160*/  @!P0 SYNCS.PHASECHK.TRANS64 P0, [R7+URZ+0x16820], R0 ;  /* 0x01682000070085a7 */ /* 0x000ee4000800007f */
[----:B---3--:R-:W-:Y:S05]  /*c170*/  @!P0 BRA `(.L_x_1655) ;  /* 0xfffffffc00f08947 */ /* 0x008fea000383ffff */
[----:B------:R-:W-:Y:S05]  /*c180*/  BRA `(.L_x_1682) ;  /* 0xfffffff400907947 */ /* 0x000fea000383ffff */
.L_x_1659:
[----:B--2---:R2:W3:Y:S02]  /*c190*/  SYNCS.PHASECHK.TRANS64.TRYWAIT P1, [R5+URZ], R4 ;  /* 0x00000004050075a7 */ /* 0x0044e4000802017f */
[----:B---3--:R-:W-:Y:S05]  /*c1a0*/  @!P1 NANOSLEEP.SYNCS 0x989680 ;  /* 0x009896800000995d */ /* 0x008fea0003900000 */
[----:B------:R-:W3:Y:S02]  /*c1b0*/  @!P1 SYNCS.PHASECHK.TRANS64 P1, [R5+URZ], R4 ;  /* 0x00000004050095a7 */ /* 0x000ee4000802007f */
[----:B---3--:R-:W-:Y:S05]  /*c1c0*/  @!P1 BRA `(.L_x_1659) ;  /* 0xfffffffc00f09947 */ /* 0x008fea000383ffff */
[----:B------:R-:W-:Y:S05]  /*c1d0*/  BRA `(.L_x_1683) ;  /* 0xfffffff400d87947 */ /* 0x000fea000383ffff */
.L_x_1660:
[----:B---3--:R3:W4:Y:S02]  /*c1e0*/  SYNCS.PHASECHK.TRANS64.TRYWAIT P1, [R3+URZ], R0 ;  /* 0x00000000030075a7 */ /* 0x008724000802017f */
[----:B----4-:R-:W-:Y:S05]  /*c1f0*/  @!P1 NANOSLEEP.SYNCS 0x989680 ;  /* 0x009896800000995d */ /* 0x010fea0003900000 */
[----:B------:R-:W4:Y:S02]  /*c200*/  @!P1 SYNCS.PHASECHK.TRANS64 P1, [R3+URZ], R0 ;  /* 0x00000000030095a7 */ /* 0x000f24000802007f */
[----:B----4-:R-:W-:Y:S05]  /*c210*/  @!P1 BRA `(.L_x_1660) ;  /* 0xfffffffc00f09947 */ /* 0x010fea000383ffff */
[----:B------:R-:W-:Y:S05]  /*c220*/  BRA `(.L_x_1684) ;  /* 0xfffffff400cc7947 */ /* 0x000fea000383ffff */
.L_x_1662:
[----:B--2---:R2:W3:Y:S02]  /*c230*/  SYNCS.PHASECHK.TRANS64.TRYWAIT P0, [R5+URZ], R4 ;  /* 0x00000004050075a7 */ /* 0x0044e4000800017f */
[----:B---3--:R-:W-:Y:S05]  /*c240*/  @!P0 NANOSLEEP.SYNCS 0x989680 ;  /* 0x009896800000895d */ /* 0x008fea0003900000 */
[----:B------:R-:W3:Y:S02]  /*c250*/  @!P0 SYNCS.PHASECHK.TRANS64 P0, [R5+URZ], R4 ;  /* 0x00000004050085a7 */ /* 0x000ee4000800007f */
[----:B---3--:R-:W-:Y:S05]  /*c260*/  @!P0 BRA `(.L_x_1662) ;  /* 0xfffffffc00f08947 */ /* 0x008fea000383ffff */
[----:B------:R-:W-:Y:S05]  /*c270*/  BRA `(.L_x_1685) ;  /* 0xfffffff400d07947 */ /* 0x000fea000383ffff */
.L_x_1686:
        /* <DEDUP_REMOVED lines=16> */
.L_x_2282:


//--------------------- .text._ZN7cutlass13device_kernelIN5flash11enable_sm90INS1_16FlashAttnFwdSm90INS1_25CollectiveMainloopFwdSm90ILi2EN4cute5tupleIJNS5_1CILi1EEES8_S8_EEENS6_IJNS7_ILi192EEENS7_ILi128EEENS7_ILi64EEEEEELi64ENS_6half_tEfNS_4arch4Sm90ELb1ELb0ELb0ELb1ELb0ELb0ELb0ELb1ELb1ELb0ELb0ELb0EEENS1_21CollectiveEpilogueFwdINS6_IJSA_SC_SB_EEES9_SE_SG_Li384ELb1ELb0ELb0ELb0EEENS1_36VarlenDynamicPersistentTileSchedulerILi192ELi128ELi384ELi32ELb0ELb0ELb1ELb1ELb1ELb1EEEEEEEEEvNT_6ParamsE --------------------------
	.section	.text._ZN7cutlass13device_kernelIN5flash11enable_sm90INS1_16FlashAttnFwdSm90INS1_25CollectiveMainloopFwdSm90ILi2EN4cute5tupleIJNS5_1CILi1EEES8_S8_EEENS6_IJNS7_ILi192EEENS7_ILi128EEENS7_ILi64EEEEEELi64ENS_6half_tEfNS_4arch4Sm90ELb1ELb0ELb0ELb1ELb0ELb0ELb0ELb1ELb1ELb0ELb0ELb0EEENS1_21CollectiveEpilogueFwdINS6_IJSA_SC_SB_EEES9_SE_SG_Li384ELb1ELb0ELb0ELb0EEENS1_36VarlenDynamicPersistentTileSchedulerILi192ELi128ELi384ELi32ELb0ELb0ELb1ELb1ELb1ELb1EEEEEEEEEvNT_6ParamsE,"ax",@progbits
	.align	128
.text._ZN7cutlass13device_kernelIN5flash11enable_sm90INS1_16FlashAttnFwdSm90INS1_25CollectiveMainloopFwdSm90ILi2EN4cute5tupleIJNS5_1CILi1EEES8_S8_EEENS6_IJNS7_ILi192EEENS7_ILi128EEENS7_ILi64EEEEEELi64ENS_6half_tEfNS_4arch4Sm90ELb1ELb0ELb0ELb1ELb0ELb0ELb0ELb1ELb1ELb0ELb0ELb0EEENS1_21CollectiveEpilogueFwdINS6_IJSA_SC_SB_EEES9_SE_SG_Li384ELb1ELb0ELb0ELb0EEENS1_36VarlenDynamicPersistentTileSchedulerILi192ELi128ELi384ELi32ELb0ELb0ELb1ELb1ELb1ELb1EEEEEEEEEvNT_6ParamsE:
        .type           _ZN7cutlass13device_kernelIN5flash11enable_sm90INS1_16FlashAttnFwdSm90INS1_25CollectiveMainloopFwdSm90ILi2EN4cute5tupleIJNS5_1CILi1EEES8_S8_EEENS6_IJNS7_ILi192EEENS7_ILi128EEENS7_ILi64EEEEEELi64ENS_6half_tEfNS_4arch4Sm90ELb1ELb0ELb0ELb1ELb0ELb0ELb0ELb1ELb1ELb0ELb0ELb0EEENS1_21CollectiveEpilogueFwdINS6_IJSA_SC_SB_EEES9_SE_SG_Li384ELb1ELb0ELb0ELb0EEENS1_36VarlenDynamicPersistentTileSchedulerILi192ELi128ELi384ELi32ELb0ELb0ELb1ELb1ELb1ELb1EEEEEEEEEvNT_6ParamsE,@function
        .size           _ZN7cutlass13device_kernelIN5flash11enable_sm90INS1_16FlashAttnFwdSm90INS1_25CollectiveMainloopFwdSm90ILi2EN4cute5tupleIJNS5_1CILi1EEES8_S8_EEENS6_IJNS7_ILi192EEENS7_ILi128EEENS7_ILi64EEEEEELi64ENS_6half_tEfNS_4arch4Sm90ELb1ELb0ELb0ELb1ELb0ELb0ELb0ELb1ELb1ELb0ELb0ELb0EEENS1_21CollectiveEpilogueFwdINS6_IJSA_SC_SB_EEES9_SE_SG_Li384ELb1ELb0ELb0ELb0EEENS1_36VarlenDynamicPersistentTileSchedulerILi192ELi128ELi384ELi32ELb0ELb0ELb1ELb1ELb1ELb1EEEEEEEEEvNT_6ParamsE,(.L_x_2283 - _ZN7cutlass13device_kernelIN5flash11enable_sm90INS1_16FlashAttnFwdSm90INS1_25CollectiveMainloopFwdSm90ILi2EN4cute5tupleIJNS5_1CILi1EEES8_S8_EEENS6_IJNS7_ILi192EEENS7_ILi128EEENS7_ILi64EEEEEELi64ENS_6half_tEfNS_4arch4Sm90ELb1ELb0ELb0ELb1ELb0ELb0ELb0ELb1ELb1ELb0ELb0ELb0EEENS1_21CollectiveEpilogueFwdINS6_IJSA_SC_SB_EEES9_SE_SG_Li384ELb1ELb0ELb0ELb0EEENS1_36VarlenDynamicPersistentTileSchedulerILi192ELi128ELi384ELi32ELb0ELb0ELb1ELb1ELb1ELb1EEEEEEEEEvNT_6ParamsE)
        .other          _ZN7cutlass13device_kernelIN5flash11enable_sm90INS1_16FlashAttnFwdSm90INS1_25CollectiveMainloopFwdSm90ILi2EN4cute5tupleIJNS5_1CILi1EEES8_S8_EEENS6_IJNS7_ILi192EEENS7_ILi128EEENS7_ILi64EEEEEELi64ENS_6half_tEfNS_4arch4Sm90ELb1ELb0ELb0ELb1ELb0ELb0ELb0ELb1ELb1ELb0ELb0ELb0EEENS1_21CollectiveEpilogueFwdINS6_IJSA_SC_SB_EEES9_SE_SG_Li384ELb1ELb0ELb0ELb0EEENS1_36VarlenDynamicPersistentTileSchedulerILi192ELi128ELi384ELi32ELb0ELb0ELb1ELb1ELb1ELb1EEEEEEEEEvNT_6ParamsE,@"STO_CUDA_ENTRY STV_DEFAULT"
_ZN7cutlass13device_kernelIN5flash11enable_sm90INS1_16FlashAttnFwdSm90INS1_25CollectiveMainloopFwdSm90ILi2EN4cute5tupleIJNS5_1CILi1EEES8_S8_EEENS6_IJNS7_ILi192EEENS7_ILi128EEENS7_ILi64EEEEEELi64ENS_6half_tEfNS_4arch4Sm90ELb1ELb0ELb0ELb1ELb0ELb0ELb0ELb1ELb1ELb0ELb0ELb0EEENS1_21CollectiveEpilogueFwdINS6_IJSA_SC_SB_EEES9_SE_SG_Li384ELb1ELb0ELb0ELb0EEENS1_36VarlenDynamicPersistentTileSchedulerILi192ELi128ELi384ELi32ELb0ELb0ELb1ELb1ELb1ELb1EEEEEEEEEvNT_6ParamsE:
        /* <DEDUP_REMOVED lines=21> */
.L_x_1688:
[----:B------:R-:W-:Y:S05]  /*0150*/  BSYNC B0 ;  /* 0x0000000000007941 */ /* 0x000fea0003800000 */
.L_x_1687:
        /* <DEDUP_REMOVED lines=41> */
.L_x_1689:
        /* <DEDUP_REMOVED lines=22> */
.L_x_1690:
        /* <DEDUP_REMOVED lines=18> */
.L_x_1691:
        /* <DEDUP_REMOVED lines=22> */
.L_x_1692:
        /* <DEDUP_REMOVED lines=22> */
.L_x_1693:
[----:B------:R-:W-:Y:S01]  /*0930*/  PLOP3.LUT P0, PT, PT, PT, UP0, 0x80, 0x0 ;  /* 0x000000000000781c */ /* 0x000fe20003f0f008 */
[----:B------:R-:W-:Y:S01]  /*0940*/  UMOV UR36, 0x1 ;  /* 0x0000000100247882 */ /* 0x000fe20000000000 */
[----:B------:R-:W-:Y:S01]  /*0950*/  NOP ;  /* 0x0000000000007918 */ /* 0x000fe20000000000 */
[----:B------:R-:W-:Y:S01]  /*0960*/  USEL UR36, UR36, 0x2, !UP0 ;  /* 0x0000000224247887 */ /* 0x000fe2000c000000 */
[----:B------:R-:W-:Y:S01]  /*0970*/  ULDC.64 UR38, c[0x0][0x208] ;  /* 0x0000820000267ab9 */ /* 0x000fe20000000a00 */
[----:B012-4-:R-:W-:Y:S08]  /*0980*/  BAR.SYNC.DEFER_BLOCKING 0x0 ;  /* 0x0000000000007b1d */ /* 0x017ff00000010000 */
[----:B------:R-:W-:Y:S05]  /*0990*/  @!P0 BRA `(.L_x_1694) ;  /* 0x0000009000dc8947 */ /* 0x000fea0003800000 */
.L_x_1695:
        /* <DEDUP_REMOVED lines=29> */
[----:B------:R-:W-:Y:S01]  /*0b70*/  LEA.HI R2, R0, R155, RZ, 0x4 ;  /* 0x0000009b00027211 */ /* 0x000fe200078f20ff */
[----:B------:R-:W-:Y:S01]  /*0b80*/  IMAD.SHL.U32 R5, R3, 0x20, RZ ;  /* 0x0000002003057824 */ /* 0x000fe200078e00ff */
[----:B------:R-:W-:Y:S01]  /*0b90*/  SHF.R.S32.HI R153, RZ, 0x7, R153 ;  /* 0x00000007ff997819 */ /* 0x000fe20000011499 */
[----:B------:R-:W-:Y:S01]  /*0ba0*/  IMAD.IADD R152, R155, 0x1, -R152 ;  /* 0x000000019b987824 */ /* 0x000fe200078e0a98 */
[----:B------:R-:W-:Y:S02]  /*0bb0*/  SHF.R.S32.HI R3, RZ, 0x4, R2 ;  /* 0x00000004ff037819 */ /* 0x000fe40000011402 */
[----:B------:R-:W-:Y:S02]  /*0bc0*/  LOP3.LUT R4, R2, 0x3fffff0, RZ, 0xc0, !PT ;  /* 0x03fffff002047812 */ /* 0x000fe400078ec0ff */
[----:B------:R-:W-:-:S02]  /*0bd0*/  SHF.R.S32.HI R7, RZ, 0x1f, R152 ;  /* 0x0000001fff077819 */ /* 0x000fc40000011498 */
[----:B------:R-:W-:Y:S01]  /*0be0*/  LEA.HI R2, R2, R3, RZ, 0x1 ;  /* 0x0000000302027211 */ /* 0x000fe200078f08ff */
[----:B------:R-:W-:Y:S01]  /*0bf0*/  IMAD.IADD R4, R155, 0x1, -R4 ;  /* 0x000000019b047824 */ /* 0x000fe200078e0a04 */
[----:B------:R-:W-:Y:S02]  /*0c00*/  LEA.HI R8, R7, R152, RZ, 0x2 ;  /* 0x0000009807087211 */ /* 0x000fe400078f10ff */
[----:B------:R-:W-:Y:S02]  /*0c10*/  LOP3.LUT R5, R5, 0xfffffc00, RZ, 0xc0, !PT ;  /* 0xfffffc0005057812 */ /* 0x000fe400078ec0ff */
[--C-:B------:R-:W-:Y:S02]  /*0c20*/  SHF.R.S32.HI R9, RZ, 0x2, R8.reuse ;  /* 0x00000002ff097819 */ /* 0x100fe40000011408 */
[----:B------:R-:W-:Y:S01]  /*0c30*/  SHF.R.S32.HI R6, RZ, 0x1f, R8 ;  /* 0x0000001fff067819 */ /* 0x000fe20000011408 */
[----:B------:R-:W-:Y:S01]  /*0c40*/  IMAD R5, R4, 0x40, R5 ;  /* 0x0000004004057824 */ /* 0x000fe200078e0205 */
[----:B------:R-:W-:-:S02]  /*0c50*/  LOP3.LUT R2, R2, 0x1ffffffe, RZ, 0xc0, !PT ;  /* 0x1ffffffe02027812 */ /* 0x000fc400078ec0ff */
[----:B------:R-:W-:Y:S01]  /*0c60*/  LEA.HI R10, R6, R9, RZ, 0x3 ;  /* 0x00000009060a7211 */ /* 0x000fe200078f18ff */
[----:B------:R-:W-:Y:S01]  /*0c70*/  IMAD.HI R6, R153, 0x55555556, RZ ;  /* 0x5555555699067827 */ /* 0x000fe200078e02ff */
[----:B------:R-:W-:Y:S02]  /*0c80*/  LEA.HI R7, R7, R152, RZ, 0x5 ;  /* 0x0000009807077211 */ /* 0x000fe400078f28ff */
[----:B------:R-:W-:Y:S01]  /*0c90*/  LOP3.LUT R10, R10, 0xfffffff8, RZ, 0xc0, !PT ;  /* 0xfffffff80a0a7812 */ /* 0x000fe200078ec0ff */
[----:B------:R-:W-:Y:S01]  /*0ca0*/  IMAD.IADD R2, R3, 0x1, -R2 ;  /* 0x0000000103027824 */ /* 0x000fe200078e0a02 */
[----:B------:R-:W-:Y:S02]  /*0cb0*/  LEA.HI R0, R0, R155, RZ, 0x3 ;  /* 0x0000009b00007211 */ /* 0x000fe400078f18ff */
[----:B------:R-:W-:Y:S01]  /*0cc0*/  LEA.HI R6, R6, R6, RZ, 0x1 ;  /* 0x0000000606067211 */ /* 0x000fe200078f08ff */
[----:B------:R-:W-:Y:S01]  /*0cd0*/  IMAD R154, R2, 0x8, R5 ;  /* 0x00000008029a7824 */ /* 0x000fe200078e0205 */
[----:B------:R-:W-:Y:S01]  /*0ce0*/  SHF.R.S32.HI R7, RZ, 0x5, R7 ;  /* 0x00000005ff077819 */ /* 0x000fe20000011407 */
[----:B------:R-:W-:Y:S01]  /*0cf0*/  IMAD.IADD R10, R9, 0x1, -R10 ;  /* 0x00000001090a7824 */ /* 0x000fe200078e0a0a */
[----:B------:R-:W-:Y:S01]  /*0d00*/  LOP3.LUT R2, R0, 0x1ffffff8, RZ, 0xc0, !PT ;  /* 0x1ffffff800027812 */ /* 0x000fe200078ec0ff */
[----:B------:R-:W-:Y:S01]  /*0d10*/  IMAD R6, R6, -0x3, R153 ;  /* 0xfffffffd06067824 */ /* 0x000fe200078e0299 */
[----:B------:R-:W-:Y:S01]  /*0d20*/  LOP3.LUT R3, R8, 0x7ffffffc, RZ, 0xc0, !PT ;  /* 0x7ffffffc08037812 */ /* 0x000fe200078ec0ff */
[----:B------:R-:W-:Y:S01]  /*0d30*/  IMAD R7, R7, 0x10, R10 ;  /* 0x0000001007077824 */ /* 0x000fe200078e020a */
[----:B------:R-:W-:Y:S01]  /*0d40*/  SHF.R.S32.HI R16, RZ, 0x3, R0 ;  /* 0x00000003ff107819 */ /* 0x000fe20000011400 */
[----:B------:R-:W-:-:S02]  /*0d50*/  IMAD.IADD R2, R155, 0x1, -R2 ;  /* 0x000000019b027824 */ /* 0x000fc400078e0a02 */
[----:B------:R-:W-:Y:S02]  /*0d60*/  IMAD R19, R6, 0x40, R7 ;  /* 0x0000004006137824 */ /* 0x000fe400078e0207 */
[----:B------:R-:W-:Y:S02]  /*0d70*/  IMAD.SHL.U32 R22, R2, 0x8, RZ ;  /* 0x0000000802167824 */ /* 0x000fe400078e00ff */
[----:B------:R-:W-:-:S07]  /*0d80*/  IMAD.IADD R18, R152, 0x1, -R3 ;  /* 0x0000000198127824 */ /* 0x000fce00078e0a03 */
.L_x_1749:
[----:B0-----:R-:W0:Y:S01]  /*0d90*/  LDC.64 R2, c[0x0][0xc60] ;  /* 0x00031800ff027b82 */ /* 0x001e220000000a00 */
        /* <DEDUP_REMOVED lines=13> */
[----:B------:R-:W-:-:S04]  /*0e70*/  @UP0 ULEA UR6, UP2, UR46, UR6, 0x2 ;  /* 0x000000062e060291 */ /* 0x000fc8000f84103f */
[----:B------:R-:W-:Y:S02]  /*0e80*/  @UP0 ULEA.HI.X UR7, UR46, UR7, UR45, 0x2, UP2 ;  /* 0x000000072e070291 */ /* 0x000fe400090f142d */
[----:B------:R-:W-:Y:S01]  /*0e90*/  @UP1 ULEA UR8, UP0, UR46, UR8, 0x2 ;  /* 0x000000082e081291 */ /* 0x000fe2000f80103f */
[----:B------:R-:W-:-:S03]  /*0ea0*/  IMAD.U32 R2, RZ, RZ, UR6 ;  /* 0x00000006ff027e24 */ /* 0x000fc6000f8e00ff */
[----:B------:R-:W-:Y:S01]  /*0eb0*/  @UP1 ULEA.HI.X UR9, UR46, UR9, UR45, 0x2, UP0 ;  /* 0x000000092e091291 */ /* 0x000fe200080f142d */
[----:B------:R-:W-:Y:S01]  /*0ec0*/  IMAD.U32 R3, RZ, RZ, UR7 ;  /* 0x00000007ff037e24 */ /* 0x000fe2000f8e00ff */
[----:B------:R-:W-:Y:S01]  /*0ed0*/  ULDC.64 UR6, c[0x0][0x3f8] ;  /* 0x0000fe0000067ab9 */ /* 0x000fe20000000a00 */
[----:B---345:R-:W-:-:S03]  /*0ee0*/  IMAD.U32 R4, RZ, RZ, UR8 ;  /* 0x00000008ff047e24 */ /* 0x038fc6000f8e00ff */
[----:B------:R-:W-:Y:S01]  /*0ef0*/  IMAD.U32 R5, RZ, RZ, UR9 ;  /* 0x00000009ff057e24 */ /* 0x000fe2000f8e00ff */
[----:B------:R-:W2:Y:S01]  /*0f00*/  @P0 LDG.E R2, desc[UR38][R2.64] ;  /* 0x0000002602020981 */ /* 0x000ea2000c1e1900 */
[----:B------:R-:W-:Y:S01]  /*0f10*/  UISETP.NE.U32.AND UP0, UPT, UR6, URZ, UPT ;  /* 0x0000003f0600728c */ /* 0x000fe2000bf05070 */
[----:B------:R-:W-:Y:S02]  /*0f20*/  ULDC.64 UR8, c[0x0][0xa20] ;  /* 0x0002880000087ab9 */ /* 0x000fe40000000a00 */
[----:B------:R-:W3:Y:S01]  /*0f30*/  @P2 LDG.E R4, desc[UR38][R4.64] ;  /* 0x0000002604042981 */ /* 0x000ee2000c1e1900 */
[----:B------:R-:W-:Y:S01]  /*0f40*/  UISETP.NE.AND.EX UP0, UPT, UR7, URZ, UPT, UP0 ;  /* 0x0000003f0700728c */ /* 0x000fe2000bf05300 */
[----:B------:R-:W-:Y:S01]  /*0f50*/  ISETP.NE.U32.AND P1, PT, RZ, UR8, PT ;  /* 0x00000008ff007c0c */ /* 0x000fe2000bf25070 */
[----:B------:R-:W-:Y:S01]  /*0f60*/  ULDC UR6, c[0x0][0x2e0] ;  /* 0x0000b80000067ab9 */ /* 0x000fe20000000800 */
[----:B------:R-:W-:Y:S01]  /*0f70*/  UMOV UR49, URZ ;  /* 0x0000003f00317c82 */ /* 0x000fe20008000000 */
[----:B------:R-:W-:Y:S01]  /*0f80*/  USEL UR4, UR4, 0x1, UP0 ;  /* 0x0000000104047887 */ /* 0x000fe20008000000 */
[----:B------:R-:W-:Y:S01]  /*0f90*/  ISETP.NE.AND.EX P1, PT, RZ, UR9, PT, P1 ;  /* 0x00000009ff007c0c */ /* 0x000fe2000bf25310 */
[----:B------:R-:W-:Y:S01]  /*0fa0*/  ULDC UR50, c[0x0][0x288] ;  /* 0x0000a20000327ab9 */ /* 0x000fe20000000800 */
[----:B------:R-:W-:Y:S01]  /*0fb0*/  UMOV UR44, UR5 ;  /* 0x00000005002c7c82 */ /* 0x000fe20008000000 */
[----:B------:R-:W-:Y:S01]  /*0fc0*/  UIMAD UR6, UR4, UR6, URZ ;  /* 0x00000006040672a4 */ /* 0x000fe2000f8e023f */
[----:B--2---:R-:W-:-:S02]  /*0fd0*/  @P0 R2UR UR49, R2 ;  /* 0x00000000023102ca */ /* 0x004fc400000e0000 */
[----:B---3--:R-:W-:Y:S01]  /*0fe0*/  @P2 R2UR UR50, R4 ;  /* 0x00000000043222ca */ /* 0x008fe200000e0000 */
[----:B-1----:R-:W-:-:S14]  /*0ff0*/  @P2 BRA `(.L_x_1696) ;  /* 0x0000000000342947 */ /* 0x002fdc0003800000 */
        /* <DEDUP_REMOVED lines=13> */
.L_x_1696:
[----:B------:R-:W-:Y:S01]  /*10d0*/  UMOV UR43, UR51 ;  /* 0x00000033002b7c82 */ /* 0x000fe20008000000 */
[----:B------:R-:W-:Y:S05]  /*10e0*/  @!P1 BRA `(.L_x_1697) ;  /* 0x00000000001c9947 */ /* 0x000fea0003800000 */
[----:B------:R-:W-:-:S04]  /*10f0*/  ULEA UR4, UP0, UR46, UR8, 0x2 ;  /* 0x000000082e047291 */ /* 0x000fc8000f80103f */
[----:B------:R-:W-:Y:S02]  /*1100*/  ULEA.HI.X UR5, UR46, UR9, UR45, 0x2, UP0 ;  /* 0x000000092e057291 */ /* 0x000fe400080f142d */
[----:B------:R-:W-:-:S04]  /*1110*/  IMAD.U32 R2, RZ, RZ, UR4 ;  /* 0x00000004ff027e24 */ /* 0x000fc8000f8e00ff */
[----:B------:R-:W-:-:S05]  /*1120*/  IMAD.U32 R3, RZ, RZ, UR5 ;  /* 0x00000005ff037e24 */ /* 0x000fca000f8e00ff */
[----:B------:R-:W2:Y:S02]  /*1130*/  LDG.E R2, desc[UR38][R2.64] ;  /* 0x0000002602027981 */ /* 0x000ea4000c1e1900 */
[----:B--2---:R-:W-:Y:S01]  /*1140*/  R2UR UR6, R2 ;  /* 0x00000000020672ca */ /* 0x004fe200000e0000 */
[----:B------:R-:W-:-:S14]  /*1150*/  BRA `(.L_x_1698) ;  /* 0x0000000000347947 */ /* 0x000fdc0003800000 */
.L_x_1697:
        /* <DEDUP_REMOVED lines=13> */
.L_x_1698:
[----:B------:R-:W-:Y:S01]  /*1230*/  UMOV UR5, 0xc0 ;  /* 0x000000c000057882 */ /* 0x000fe20000000000 */
[----:B------:R-:W-:Y:S01]  /*1240*/  UIADD3 UR49, -UR49, UR6, URZ ;  /* 0x0000000631317290 */ /* 0x000fe2000fffe13f */
[----:B------:R-:W-:Y:S01]  /*1250*/  PLOP3.LUT P0, PT, PT, PT, PT, 0x80, 0x0 ;  /* 0x000000000000781c */ /* 0x000fe20003f0f070 */
[----:B------:R-:W-:Y:S01]  /*1260*/  UIMAD UR5, UR51, UR5, 0x13f ;  /* 0x0000013f330574a4 */ /* 0x000fe2000f8e0205 */
[----:B------:R-:W-:Y:S01]  /*1270*/  CS2R R2, SRZ ;  /* 0x0000000000027805 */ /* 0x000fe2000001ff00 */
[----:B------:R-:W-:Y:S01]  /*1280*/  UIADD3 UR4, UR49, 0x7f, URZ ;  /* 0x0000007f31047890 */ /* 0x000fe2000fffe03f */
[----:B------:R-:W-:Y:S01]  /*1290*/  IMAD.MOV.U32 R119, RZ, RZ, RZ ;  /* 0x000000ffff777224 */ /* 0x000fe200078e00ff */
[----:B------:R-:W-:Y:S01]  /*12a0*/  UIADD3 UR6, UR49, UR5, -UR50 ;  /* 0x0000000531067290 */ /* 0x000fe2000fffe832 */
        /* <DEDUP_REMOVED lines=19> */
[----:B------:R-:W-:Y:S01]  /*13e0*/  USEL UR52, UR5, UR7, UP0 ;  /* 0x0000000705347287 */ /* 0x000fe20008000000 */
[----:B------:R-:W-:Y:S01]  /*13f0*/  CS2R R6, SRZ ;  /* 0x0000000000067805 */ /* 0x000fe2000001ff00 */
[----:B------:R-:W-:Y:S01]  /*1400*/  IMAD.MOV.U32 R14, RZ, RZ, RZ ;  /* 0x000000ffff0e7224 */ /* 0x000fe200078e00ff */
[----:B------:R-:W-:Y:S01]  /*1410*/  CS2R R50, SRZ ;  /* 0x0000000000327805 */ /* 0x000fe2000001ff00 */
[----:B------:R-:W-:Y:S01]  /*1420*/  UISETP.GE.AND UP0, UPT, UR52, 0x1, UPT ;  /* 0x000000013400788c */ /* 0x000fe2000bf06270 */
[----:B------:R-:W-:-:S05]  /*1430*/  CS2R R52, SRZ ;  /* 0x0000000000347805 */ /* 0x000fca000001ff00 */
[----:B------:R-:W-:-:S13]  /*1440*/  PLOP3.LUT P1, PT, PT, PT, UP0, 0x80, 0x0 ;  /* 0x000000000000781c */ /* 0x000fda0003f2f008 */
[----:B------:R-:W-:Y:S05]  /*1450*/  @!P1 BRA `(.L_x_1699) ;  /* 0x0000006c00cc9947 */ /* 0x000fea0003800000 */
[----:B------:R-:W0:Y:S01]  /*1460*/  SHFL.IDX PT, R0, R153, RZ, 0x1f ;  /* 0x00001fff99007589 */ /* 0x000e2200000e0000 */
[----:B------:R-:W1:Y:S01]  /*1470*/  S2UR UR6, SR_CgaCtaId ;  /* 0x00000000000679c3 */ /* 0x000e620000008800 */
[----:B------:R-:W-:Y:S01]  /*1480*/  UMOV UR41, 0x400 ;  /* 0x0000040000297882 */ /* 0x000fe20000000000 */
[----:B0-----:R-:W-:Y:S01]  /*1490*/  R2UR UR42, R0 ;  /* 0x00000000002a72ca */ /* 0x001fe200000e0000 */
[----:B-1----:R-:W-:-:S12]  /*14a0*/  ULEA UR41, UR6, UR41, 0x18 ;  /* 0x0000002906297291 */ /* 0x002fd8000f8ec03f */
        /* <DEDUP_REMOVED lines=26> */
.L_x_1700:
        /* <DEDUP_REMOVED lines=9> */
.L_x_1835:
[----:B------:R-:W-:Y:S05]  /*16e0*/  @!P0 BRA `(.L_x_1702) ;  /* 0x0000000000048947 */ /* 0x000fea0003800000 */
[----:B------:R-:W-:Y:S01]  /*16f0*/  BPT.TRAP 0x1 ;  /* 0x000000040000795c */ /* 0x000fe20000300000 */
.L_x_1702:
[----:B------:R-:W-:Y:S02]  /*1700*/  IMAD.U32 R2, RZ, RZ, UR37 ;  /* 0x00000025ff027e24 */ /* 0x000fe4000f8e00ff */
[----:B0-----:R-:W-:-:S03]  /*1710*/  IMAD.U32 R3, RZ, RZ, UR40 ;  /* 0x00000028ff037e24 */ /* 0x001fc6000f8e00ff */
[----:B------:R-:W-:Y:S02]  /*1720*/  LEA R2, R2, UR41, 0x3 ;  /* 0x0000002902027c11 */ /* 0x000fe4000f8e18ff */
[----:B------:R-:W-:-:S04]  /*1730*/  SHF.L.U32 R3, R3, 0x1f, RZ ;  /* 0x0000001f03037819 */ /* 0x000fc800000006ff */
[----:B------:R0:W1:Y:S01]  /*1740*/  SYNCS.PHASECHK.TRANS64.TRYWAIT P2, [R2+URZ+0x16830], R3 ;  /* 0x01683003020075a7 */ /* 0x000062000804017f */
[----:B------:R-:W-:Y:S05]  /*1750*/  @!P0 BRA `(.L_x_1703) ;  /* 0x0000000000048947 */ /* 0x000fea0003800000 */
[----:B------:R-:W-:Y:S01]  /*1760*/  BPT.TRAP 0x1 ;  /* 0x000000040000795c */ /* 0x000fe20000300000 */
.L_x_1703:
[----:B------:R-:W2:Y:S01]  /*1770*/  S2R R0, SR_TID.X ;  /* 0x0000000000007919 */ /* 0x000ea20000002100 */
[----:B------:R-:W-:Y:S01]  /*1780*/  IMAD.MOV.U32 R119, RZ, RZ, RZ ;  /* 0x000000ffff777224 */ /* 0x000fe200078e00ff */
[----:B--2---:R-:W-:Y:S01]  /*1790*/  LOP3.LUT P1, RZ, R0, 0x7f, RZ, 0xc0, !PT ;  /* 0x0000007f00ff7812 */ /* 0x004fe2000782c0ff */
[----:B-1----:R-:W-:-:S12]  /*17a0*/  @P2 BRA `(.L_x_1704) ;  /* 0x0000000000082947 */ /* 0x002fd80003800000 */
[----:B------:R-:W1:Y:S02]  /*17b0*/  SYNCS.PHASECHK.TRANS64.TRYWAIT P2, [R2+URZ+0x16830], R3 ;  /* 0x01683003020075a7 */ /* 0x000e64000804017f */
[----:B-1----:R-:W-:Y:S05]  /*17c0*/  @!P2 BRA `(.L_x_1705) ;  /* 0x000000c8002ca947 */ /* 0x002fea0003800000 */
.L_x_1704:
[----:B------:R-:W-:Y:S05]  /*17d0*/  WARPSYNC.ALL ;  /* 0x0000000000007948 */ /* 0x000fea0003800000 */
[----:B------:R-:W-:Y:S01]  /*17e0*/  UIADD3 UR4, UR41, 0xe400, URZ ;  /* 0x0000e40029047890 */ /* 0x000fe2000fffe03f */
[----:B------:R-:W-:Y:S01]  /*17f0*/  WARPGROUP.ARRIVE ;  /* 0x00000000000079c5 */ /* 0x000fe20000000000 */
[----:B------:R-:W-:Y:S01]  /*1800*/  ULOP3.LUT UR16, UR53, 0x10000, URZ, 0xfc, !UPT ;  /* 0x0001000035107892 */ /* 0x000fe2000f8efc3f */
[----:B------:R-:W-:Y:S01]  /*1810*/  IMAD.U32 R0, RZ, RZ, UR51 ;  /* 0x00000033ff007e24 */ /* 0x000fe2000f8e00ff */
[----:B------:R-:W-:Y:S01]  /*1820*/  USHF.R.U32.HI UR4, URZ, 0x4, UR4 ;  /* 0x000000043f047899 */ /* 0x000fe20008011604 */
[----:B01----:R-:W-:Y:S01]  /*1830*/  @!P1 VIADD R2, R2, 0x16840 ;  /* 0x0001684002029836 */ /* 0x003fe20000000000 */
[----:B------:R-:W-:Y:S01]  /*1840*/  UMOV UR17, 0x40000040 ;  /* 0x4000004000117882 */ /* 0x000fe20000000000 */
[----:B------:R-:W-:Y:S01]  /*1850*/  UMOV UR19, 0x40000040 ;  /* 0x4000004000137882 */ /* 0x000fe20000000000 */
[----:B------:R-:W-:Y:S01]  /*1860*/  ULOP3.LUT UR4, UR4, 0x3fff, URZ, 0xc0, !UPT ;  /* 0x00003fff04047892 */ /* 0x000fe2000f8ec03f */
[----:B------:R-:W-:Y:S01]  /*1870*/  IMAD R5, R0, 0xc0, R19 ;  /* 0x000000c000057824 */ /* 0x000fe200078e0213 */
        /* <DEDUP_REMOVED lines=40> */
[----:B------:R-:W-:Y:S02]  /*1b00*/  WARPGROUP.DEPBAR.LE gsb0, 0x0 ;  /* 0x00008000000079c5 */ /* 0x000fe40000010000 */
[----:B------:R-:W-:-:S06]  /*1b10*/  WARPGROUP.ARRIVE ;  /* 0x00000000000079c5 */ /* 0x000fcc0000000000 */
[----:B------:R-:W-:Y:S01]  /*1b20*/  HGMMA.64x128x16.F32 R24, gdesc[UR4], R24, gsb0 ;  /* 0x01e00000041879f0 */ /* 0x000fe20008000818 */
[----:B------:R-:W-:Y:S02]  /*1b30*/  UMOV UR6, 0xffffff80 ;  /* 0xffffff8000067882 */ /* 0x000fe40000000000 */
[----:B------:R-:W-:-:S04]  /*1b40*/  UIMAD UR6, UR52, UR6, 0x80 ;  /* 0x00000080340674a4 */ /* 0x000fc8000f8e0206 */
[----:B------:R-:W-:-:S04]  /*1b50*/  UIADD3 UR6, UR49, UR6, URZ ;  /* 0x0000000631067290 */ /* 0x000fc8000fffe03f */
[----:B------:R-:W-:Y:S02]  /*1b60*/  UIADD3 UR7, -UR50, 0x1, UR6 ;  /* 0x0000000132077890 */ /* 0x000fe4000fffe106 */
[----:B------:R-:W-:Y:S01]  /*1b70*/  IMAD.U32 R9, RZ, RZ, UR6 ;  /* 0x00000006ff097e24 */ /* 0x000fe2000f8e00ff */
[----:B------:R-:W-:-:S03]  /*1b80*/  UIADD3 UR6, UR49, -UR50, URZ ;  /* 0x8000003231067290 */ /* 0x000fc6000fffe03f */
[----:B------:R-:W-:Y:S01]  /*1b90*/  IMAD.U32 R3, RZ, RZ, UR7 ;  /* 0x00000007ff037e24 */ /* 0x000fe2000f8e00ff */
[----:B------:R-:W-:Y:S01]  /*1ba0*/  UIMAD UR6, UR51, 0xc0, UR6 ;  /* 0x000000c0330678a4 */ /* 0x000fe2000f8e0206 */
[C---:B------:R-:W-:Y:S02]  /*1bb0*/  IMAD R9, R18.reuse, -0x2, R9 ;  /* 0xfffffffe12097824 */ /* 0x040fe400078e0209 */
[----:B------:R-:W-:Y:S01]  /*1bc0*/  IMAD R8, R18, -0x2, R3 ;  /* 0xfffffffe12087824 */ /* 0x000fe200078e0203 */
[----:B------:R-:W-:-:S04]  /*1bd0*/  USHF.R.S32.HI UR7, URZ, 0x1f, UR6 ;  /* 0x0000001f3f077899 */ /* 0x000fc80008011406 */
[----:B------:R-:W-:Y:S01]  /*1be0*/  IADD3 R0, R8, 0x8, R5 ;  /* 0x0000000808007810 */ /* 0x000fe20007ffe005 */
[----:B------:R-:W-:-:S03]  /*1bf0*/  ULEA.HI UR7, UR7, UR6, URZ, 0x7 ;  /* 0x0000000607077291 */ /* 0x000fc6000f8f383f */
[----:B------:R-:W-:Y:S01]  /*1c00*/  VIMNMX R3, R9, R0, PT ;  /* 0x0000000009037248 */ /* 0x000fe20003fe0100 */
[----:B------:R-:W-:Y:S01]  /*1c10*/  USHF.R.S32.HI UR7, URZ, 0x7, UR7 ;  /* 0x000000073f077899 */ /* 0x000fe20008011407 */
[----:B------:R-:W-:Y:S02]  /*1c20*/  VIADDMNMX R9, R5, R8, R9, PT ;  /* 0x0000000805097246 */ /* 0x000fe40003800109 */
[C---:B------:R-:W-:Y:S01]  /*1c30*/  ISETP.GT.AND P2, PT, R3.reuse, RZ, PT ;  /* 0x000000ff0300720c */ /* 0x040fe20003f44270 */
[----:B------:R-:W-:Y:S01]  /*1c40*/  UISETP.LT.AND UP0, UPT, URZ, UR7, UPT ;  /* 0x000000073f00728c */ /* 0x000fe2000bf01270 */
[C---:B------:R-:W-:Y:S02]  /*1c50*/  ISETP.GT.AND P3, PT, R3.reuse, 0x1, PT ;  /* 0x000000010300780c */ /* 0x040fe40003f64270 */
[----:B------:R-:W-:Y:S01]  /*1c60*/  ISETP.GT.AND P4, PT, R3, 0x8, PT ;  /* 0x000000080300780c */ /* 0x000fe20003f84270 */
[----:B------:R-:W-:-:S04]  /*1c70*/  USEL UR22, URZ, UR7, !UP0 ;  /* 0x000000073f167287 */ /* 0x000fc8000c000000 */
[----:B------:R-:W-:Y:S01]  /*1c80*/  UISETP.GE.AND UP0, UPT, UR24, UR22, UPT ;  /* 0x000000161800728c */ /* 0x000fe2000bf06270 */
[----:B------:R-:W-:Y:S02]  /*1c90*/  WARPGROUP.DEPBAR.LE gsb0, 0x0 ;  /* 0x00008000000079c5 */ /* 0x000fe40000010000 */
[----:B------:R-:W-:-:S06]  /*1ca0*/  WARPGROUP.ARRIVE ;  /* 0x00000000000079c5 */ /* 0x000fcc0000000000 */
[----:B------:R-:W-:Y:S03]  /*1cb0*/  HGMMA.64x128x16.F32 R24, gdesc[UR8], R24, gsb0 ;  /* 0x01e00000081879f0 */ /* 0x000fe60008000818 */
[----:B------:R-:W-:Y:S02]  /*1cc0*/  WARPGROUP.DEPBAR.LE gsb0, 0x0 ;  /* 0x00008000000079c5 */ /* 0x000fe40000010000 */
[----:B------:R-:W-:-:S07]  /*1cd0*/  WARPGROUP.ARRIVE ;  /* 0x00000000000079c5 */ /* 0x000fce0000000000 */
        /* <DEDUP_REMOVED lines=92> */
[----:B------:R-:W-:Y:S02]  /*22a0*/  FSEL R87, R87, -INF , P2 ;  /* 0xff80000057577808 */ /* 0x000fe40001000000 */
[----:B------:R-:W-:Y:S02]  /*22b0*/  FMNMX.FTZ R6, R86, R7, !PT ;  /* 0x0000000756067209 */ /* 0x000fe40007810000 */
[----:B------:R-:W-:Y:S02]  /*22c0*/  ISETP.GT.AND P3, PT, R9, 0x1, PT ;  /* 0x000000010900780c */ /* 0x000fe40003f64270 */
[----:B------:R-:W-:Y:S02]  /*22d0*/  FMNMX.FTZ R7, R87, R6, !PT ;  /* 0x0000000657077209 */ /* 0x000fe40007810000 */
[----:B------:R-:W-:-:S02]  /*22e0*/  ISETP.GT.AND P4, PT, R9, 0x8, PT ;  /* 0x000000080900780c */ /* 0x000fc40003f84270 */
[----:B------:R-:W-:Y:S01]  /*22f0*/  FSEL R42, R25, -INF , P3 ;  /* 0xff800000192a7808 */ /* 0x000fe20001800000 */
[----:B------:R-:W1:Y:S01]  /*2300*/  SHFL.BFLY PT, R6, R7, 0x2, 0x1f ;  /* 0x0c401f0007067f89 */ /* 0x000e6200000e0000 */
[----:B------:R-:W-:Y:S02]  /*2310*/  FSEL R28, R28, -INF , P4 ;  /* 0xff8000001c1c7808 */ /* 0x000fe40002000000 */
[----:B------:R-:W-:-:S04]  /*2320*/  ISETP.GT.AND P3, PT, R9, 0x10, PT ;  /* 0x000000100900780c */ /* 0x000fc80003f64270 */
[----:B------:R-:W-:Y:S02]  /*2330*/  FSEL R32, R32, -INF , P3 ;  /* 0xff80000020207808 */ /* 0x000fe40001800000 */
[----:B------:R-:W-:Y:S02]  /*2340*/  ISETP.GT.AND P3, PT, R9, 0x18, PT ;  /* 0x000000180900780c */ /* 0x000fe40003f64270 */
[----:B-1----:R-:W-:-:S05]  /*2350*/  FMNMX.FTZ R11, R7, R6, !PT ;  /* 0x00000006070b7209 */ /* 0x002fca0007810000 */
[----:B------:R-:W1:Y:S02]  /*2360*/  SHFL.BFLY PT, R6, R11, 0x1, 0x1f ;  /* 0x0c201f000b067f89 */ /* 0x000e6400000e0000 */
[----:B-1----:R-:W-:-:S04]  /*2370*/  FMNMX.FTZ R6, R11, R6, !PT ;  /* 0x000000060b067209 */ /* 0x002fc80007810000 */
[C---:B------:R-:W-:Y:S01]  /*2380*/  FSETP.NEU.FTZ.AND P2, PT, R6.reuse, -INF , PT ;  /* 0xff8000000600780b */ /* 0x040fe20003f5d000 */
[----:B------:R-:W-:-:S05]  /*2390*/  FMUL.FTZ R3, R6, UR21 ;  /* 0x0000001506037c20 */ /* 0x000fca0008410000 */
[----:B------:R-:W-:Y:S02]  /*23a0*/  FSEL R3, R3, RZ, P2 ;  /* 0x000000ff03037208 */ /* 0x000fe40001000000 */
[----:B------:R-:W-:-:S03]  /*23b0*/  ISETP.GT.AND P2, PT, R9, RZ, PT ;  /* 0x000000ff0900720c */ /* 0x000fc60003f44270 */
[--C-:B------:R-:W-:Y:S01]  /*23c0*/  FFMA.FTZ R13, R90, UR21, -R3.reuse ;  /* 0x000000155a0d7c23 */ /* 0x100fe20008010803 */
[----:B------:R-:W-:Y:S01]  /*23d0*/  FSEL R5, R24, -INF , P2 ;  /* 0xff80000018057808 */ /* 0x000fe20001000000 */
[--C-:B------:R-:W-:Y:S01]  /*23e0*/  FFMA.FTZ R143, R88, UR21, -R3.reuse ;  /* 0x00000015588f7c23 */ /* 0x100fe20008010803 */
[----:B------:R-:W-:Y:S01]  /*23f0*/  ISETP.GT.AND P2, PT, R9, 0x9, PT ;  /* 0x000000090900780c */ /* 0x000fe20003f44270 */
[--C-:B------:R-:W-:Y:S01]  /*2400*/  FFMA.FTZ R137, R50, UR21, -R3.reuse ;  /* 0x0000001532897c23 */ /* 0x100fe20008010803 */
[----:B------:R-:W-:Y:S01]  /*2410*/  FMNMX.FTZ R7, R5, R42, !PT ;  /* 0x0000002a05077209 */ /* 0x000fe20007810000 */
[--C-:B------:R-:W-:Y:S01]  /*2420*/  FFMA.FTZ R139, R54, UR21, -R3.reuse ;  /* 0x00000015368b7c23 */ /* 0x100fe20008010803 */
[----:B------:R-:W-:Y:S01]  /*2430*/  FSEL R29, R29, -INF , P2 ;  /* 0xff8000001d1d7808 */ /* 0x000fe20001000000 */
[--C-:B------:R-:W-:Y:S01]  /*2440*/  FFMA.FTZ R4, R4, UR21, -R3.reuse ;  /* 0x0000001504047c23 */ /* 0x100fe20008010803 */
[----:B------:R-:W-:Y:S01]  /*2450*/  FMNMX.FTZ R24, R28, R7, !PT ;  /* 0x000000071c187209 */ /* 0x000fe20007810000 */
[--C-:B------:R-:W-:Y:S01]  /*2460*/  FFMA.FTZ R149, R100, UR21, -R3.reuse ;  /* 0x0000001564957c23 */ /* 0x100fe20008010803 */
[----:B------:R-:W-:Y:S01]  /*2470*/  ISETP.GT.AND P2, PT, R9, 0x11, PT ;  /* 0x000000110900780c */ /* 0x000fe20003f44270 */
[--C-:B------:R-:W-:Y:S01]  /*2480*/  FFMA.FTZ R151, R102, UR21, -R3.reuse ;  /* 0x0000001566977c23 */ /* 0x100fe20008010803 */
[----:B------:R-:W-:Y:S01]  /*2490*/  FMNMX.FTZ R7, R29, R24, !PT ;  /* 0x000000181d077209 */ /* 0x000fe20007810000 */
[----:B------:R-:W-:Y:S01]  /*24a0*/  MUFU.EX2 R4, R4 ;  /* 0x0000000400047308 */ /* 0x000fe20000000800 */
[----:B------:R-:W-:Y:S01]  /*24b0*/  FSEL R33, R33, -INF , P2 ;  /* 0xff80000021217808 */ /* 0x000fe20001000000 */
[--C-:B------:R-:W-:Y:S01]  /*24c0*/  FFMA.FTZ R135, R62, UR21, -R3.reuse ;  /* 0x000000153e877c23 */ /* 0x100fe20008010803 */
[----:B------:R-:W-:Y:S01]  /*24d0*/  FMNMX.FTZ R24, R32, R7, !PT ;  /* 0x0000000720187209 */ /* 0x000fe20007810000 */
[--C-:B------:R-:W-:Y:S01]  /*24e0*/  FFMA.FTZ R8, R104, UR21, -R3.reuse ;  /* 0x0000001568087c23 */ /* 0x100fe20008010803 */
[----:B------:R-:W-:Y:S01]  /*24f0*/  ISETP.GT.AND P2, PT, R9, 0x19, PT ;  /* 0x000000190900780c */ /* 0x000fe20003f44270 */
[--C-:B------:R-:W-:Y:S01]  /*2500*/  FFMA.FTZ R145, R98, UR21, -R3.reuse ;  /* 0x0000001562917c23 */ /* 0x100fe20008010803 */
[----:B------:R-:W-:Y:S01]  /*2510*/  FSEL R7, R36, -INF , P3 ;  /* 0xff80000024077808 */ /* 0x000fe20001800000 */
[----:B------:R-:W1:Y:S01]  /*2520*/  MUFU.EX2 R149, R149 ;  /* 0x0000009500957308 */ /* 0x000e620000000800 */
[----:B------:R-:W-:Y:S01]  /*2530*/  FMNMX.FTZ R24, R33, R24, !PT ;  /* 0x0000001821187209 */ /* 0x000fe20007810000 */
[--C-:B------:R-:W-:Y:S01]  /*2540*/  FFMA.FTZ R133, R58, UR21, -R3.reuse ;  /* 0x000000153a857c23 */ /* 0x100fe20008010803 */
[----:B------:R-:W-:Y:S01]  /*2550*/  ISETP.GT.AND P3, PT, R9, 0x20, PT ;  /* 0x000000200900780c */ /* 0x000fe20003f64270 */
[--C-:B------:R-:W-:Y:S01]  /*2560*/  FFMA.FTZ R10, R10, UR21, -R3.reuse ;  /* 0x000000150a0a7c23 */ /* 0x100fe20008010803 */
[----:B------:R-:W-:Y:S01]  /*2570*/  FSEL R37, R37, -INF , P2 ;  /* 0xff80000025257808 */ /* 0x000fe20001000000 */
[--C-:B------:R-:W-:Y:S01]  /*2580*/  FFMA.FTZ R147, R96, UR21, -R3.reuse ;  /* 0x0000001560937c23 */ /* 0x100fe20008010803 */
[----:B------:R-:W-:Y:S01]  /*2590*/  FMNMX.FTZ R24, R7, R24, !PT ;  /* 0x0000001807187209 */ /* 0x000fe20007810000 */
[----:B------:R-:W2:Y:S01]  /*25a0*/  MUFU.EX2 R151, R151 ;  /* 0x0000009700977308 */ /* 0x000ea20000000800 */
[----:B------:R-:W-:Y:S01]  /*25b0*/  ISETP.GT.AND P2, PT, R9, 0x21, PT ;  /* 0x000000210900780c */ /* 0x000fe20003f44270 */
[--C-:B------:R-:W-:Y:S01]  /*25c0*/  FFMA.FTZ R94, R94, UR21, -R3.reuse ;  /* 0x000000155e5e7c23 */ /* 0x100fe20008010803 */
[----:B------:R-:W-:Y:S01]  /*25d0*/  FSEL R40, R40, -INF , P3 ;  /* 0xff80000028287808 */ /* 0x000fe20001800000 */
[--C-:B------:R-:W-:Y:S01]  /*25e0*/  FFMA.FTZ R141, R92, UR21, -R3.reuse ;  /* 0x000000155c8d7c23 */ /* 0x100fe20008010803 */
[----:B------:R-:W-:Y:S01]  /*25f0*/  FMNMX.FTZ R11, R37, R24, !PT ;  /* 0x00000018250b7209 */ /* 0x000fe20007810000 */
[--C-:B------:R-:W-:Y:S01]  /*2600*/  FFMA.FTZ R46, R46, UR21, -R3.reuse ;  /* 0x000000152e2e7c23 */ /* 0x100fe20008010803 */
[----:B------:R-:W-:Y:S01]  /*2610*/  ISETP.GT.AND P3, PT, R9, 0x28, PT ;  /* 0x000000280900780c */ /* 0x000fe20003f64270 */
[----:B------:R-:W3:Y:S01]  /*2620*/  MUFU.EX2 R8, R8 ;  /* 0x0000000800087308 */ /* 0x000ee20000000800 */
[----:B------:R-:W-:Y:S01]  /*2630*/  FSEL R41, R41, -INF , P2 ;  /* 0xff80000029297808 */ /* 0x000fe20001000000 */
[--C-:B------:R-:W-:Y:S01]  /*2640*/  FFMA.FTZ R38, R38, UR21, -R3.reuse ;  /* 0x0000001526267c23 */ /* 0x100fe20008010803 */
[----:B------:R-:W-:Y:S01]  /*2650*/  FMNMX.FTZ R24, R40, R11, !PT ;  /* 0x0000000b28187209 */ /* 0x000fe20007810000 */
[--C-:B------:R-:W-:Y:S01]  /*2660*/  FFMA.FTZ R34, R34, UR21, -R3.reuse ;  /* 0x0000001522227c23 */ /* 0x100fe20008010803 */
[----:B------:R-:W-:Y:S01]  /*2670*/  ISETP.GT.AND P2, PT, R9, 0x29, PT ;  /* 0x000000290900780c */ /* 0x000fe20003f44270 */
[--C-:B------:R-:W-:Y:S01]  /*2680*/  FFMA.FTZ R30, R30, UR21, -R3.reuse ;  /* 0x000000151e1e7c23 */ /* 0x100fe20008010803 */
        /* <DEDUP_REMOVED lines=21> */
[----:B------:R-:W-:Y:S01]  /*27e0*/  FFMA.FTZ R58, R87, UR21, -R3 ;  /* 0x00000015573a7c23 */ /* 0x000fe20008010803 */
[----:B------:R-:W-:Y:S01]  /*27f0*/  ISETP.GT.AND P2, PT, R9, 0x39, PT ;  /* 0x000000390900780c */ /* 0x000fe20003f44270 */
[----:B------:R-:W4:Y:S01]  /*2800*/  MUFU.EX2 R145, R145 ;  /* 0x0000009100917308 */ /* 0x000f220000000800 */
[----:B------:R-:W-:Y:S01]  /*2810*/  FSEL R52, R52, -INF , P3 ;  /* 0xff80000034347808 */ /* 0x000fe20001800000 */
[--C-:B------:R-:W-:Y:S01]  /*2820*/  IMAD.MOV.U32 R104, RZ, RZ, R119.reuse ;  /* 0x000000ffff687224 */ /* 0x100fe200078e0077 */
[----:B------:R-:W-:Y:S01]  /*2830*/  FMNMX.FTZ R11, R49, R36, !PT ;  /* 0x00000024310b7209 */ /* 0x000fe20007810000 */
[--C-:B------:R-:W-:Y:S01]  /*2840*/  IMAD.MOV.U32 R102, RZ, RZ, R119.reuse ;  /* 0x000000ffff667224 */ /* 0x100fe200078e0077 */
[----:B------:R-:W-:Y:S01]  /*2850*/  ISETP.GT.AND P3, PT, R9, 0x40, PT ;  /* 0x000000400900780c */ /* 0x000fe20003f64270 */
[--C-:B------:R-:W-:Y:S01]  /*2860*/  IMAD.MOV.U32 R100, RZ, RZ, R119.reuse ;  /* 0x000000ffff647224 */ /* 0x100fe200078e0077 */
[----:B------:R-:W-:Y:S01]  /*2870*/  FSEL R53, R53, -INF , P2 ;  /* 0xff80000035357808 */ /* 0x000fe20001000000 */
[----:B------:R-:W5:Y:S01]  /*2880*/  MUFU.EX2 R10, R10 ;  /* 0x0000000a000a7308 */ /* 0x000f620000000800 */
[----:B------:R-:W-:Y:S01]  /*2890*/  FMNMX.FTZ R90, R52, R11, !PT ;  /* 0x0000000b345a7209 */ /* 0x000fe20007810000 */
[--C-:B------:R-:W-:Y:S01]  /*28a0*/  IMAD.MOV.U32 R98, RZ, RZ, R119.reuse ;  /* 0x000000ffff627224 */ /* 0x100fe200078e0077 */
[----:B------:R-:W-:Y:S01]  /*28b0*/  ISETP.GT.AND P2, PT, R9, 0x41, PT ;  /* 0x000000410900780c */ /* 0x000fe20003f44270 */
[--C-:B------:R-:W-:Y:S01]  /*28c0*/  IMAD.MOV.U32 R96, RZ, RZ, R119.reuse ;  /* 0x000000ffff607224 */ /* 0x100fe200078e0077 */
[----:B------:R-:W-:Y:S01]  /*28d0*/  FSEL R56, R56, -INF , P3 ;  /* 0xff80000038387808 */ /* 0x000fe20001800000 */
[--C-:B------:R-:W-:Y:S01]  /*28e0*/  IMAD.MOV.U32 R92, RZ, RZ, R119.reuse ;  /* 0x000000ffff5c7224 */ /* 0x100fe200078e0077 */
[----:B------:R-:W-:Y:S01]  /*28f0*/  FMNMX.FTZ R11, R53, R90, !PT ;  /* 0x0000005a350b7209 */ /* 0x000fe20007810000 */
[----:B------:R-:W0:Y:S01]  /*2900*/  MUFU.EX2 R147, R147 ;  /* 0x0000009300937308 */ /* 0x000e220000000800 */
[----:B------:R-:W-:Y:S01]  /*2910*/  ISETP.GT.AND P3, PT, R9, 0x48, PT ;  /* 0x000000480900780c */ /* 0x000fe20003f64270 */
[----:B------:R-:W-:Y:S01]  /*2920*/  IMAD.MOV.U32 R90, RZ, RZ, R119 ;  /* 0x000000ffff5a7224 */ /* 0x000fe200078e0077 */
[----:B------:R-:W-:-:S02]  /*2930*/  FSEL R57, R57, -INF , P2 ;  /* 0xff80000039397808 */ /* 0x000fc40001000000 */
[----:B------:R-:W-:Y:S02]  /*2940*/  FMNMX.FTZ R88, R56, R11, !PT ;  /* 0x0000000b38587209 */ /* 0x000fe40007810000 */
[----:B------:R-:W-:Y:S01]  /*2950*/  ISETP.GT.AND P2, PT, R9, 0x49, PT ;  /* 0x000000490900780c */ /* 0x000fe20003f44270 */
[----:B------:R1:W0:Y:S01]  /*2960*/  MUFU.EX2 R24, R94 ;  /* 0x0000005e00187308 */ /* 0x0002220000000800 */
[----:B------:R-:W-:Y:S02]  /*2970*/  FSEL R60, R60, -INF , P3 ;  /* 0xff8000003c3c7808 */ /* 0x000fe40001800000 */
[----:B------:R-:W-:Y:S02]  /*2980*/  FMNMX.FTZ R11, R57, R88, !PT ;  /* 0x00000058390b7209 */ /* 0x000fe40007810000 */
[----:B------:R-:W-:Y:S02]  /*2990*/  ISETP.GT.AND P3, PT, R9, 0x50, PT ;  /* 0x000000500900780c */ /* 0x000fe40003f64270 */
[----:B------:R-:W-:Y:S01]  /*29a0*/  FSEL R61, R61, -INF , P2 ;  /* 0xff8000003d3d7808 */ /* 0x000fe20001000000 */
[----:B------:R-:W-:Y:S01]  /*29b0*/  MUFU.EX2 R141, R141 ;  /* 0x0000008d008d7308 */ /* 0x000fe20000000800 */
[----:B------:R-:W-:Y:S01]  /*29c0*/  FMNMX.FTZ R88, R60, R11, !PT ;  /* 0x0000000b3c587209 */ /* 0x000fe20007810000 */
[----:B-1----:R-:W-:Y:S01]  /*29d0*/  IMAD.MOV.U32 R94, RZ, RZ, R119 ;  /* 0x000000ffff5e7224 */ /* 0x002fe200078e0077 */
[----:B------:R-:W-:-:S02]  /*29e0*/  ISETP.GT.AND P2, PT, R9, 0x51, PT ;  /* 0x000000510900780c */ /* 0x000fc40003f44270 */
[----:B------:R-:W-:Y:S02]  /*29f0*/  FSEL R64, R64, -INF , P3 ;  /* 0xff80000040407808 */ /* 0x000fe40001800000 */
[----:B------:R-:W-:Y:S01]  /*2a00*/  FMNMX.FTZ R11, R61, R88, !PT ;  /* 0x000000583d0b7209 */ /* 0x000fe20007810000 */
[----:B------:R-:W-:Y:S01]  /*2a10*/  MUFU.EX2 R36, R13 ;  /* 0x0000000d00247308 */ /* 0x000fe20000000800 */
[----:B------:R-:W-:Y:S01]  /*2a20*/  ISETP.GT.AND P3, PT, R9, 0x58, PT ;  /* 0x000000580900780c */ /* 0x000fe20003f64270 */
[----:B------:R-:W-:Y:S01]  /*2a30*/  IMAD.MOV.U32 R88, RZ, RZ, R119 ;  /* 0x000000ffff587224 */ /* 0x000fe200078e0077 */
[----:B------:R-:W-:Y:S02]  /*2a40*/  FSEL R65, R65, -INF , P2 ;  /* 0xff80000041417808 */ /* 0x000fe40001000000 */
[----:B------:R-:W-:Y:S02]  /*2a50*/  FMNMX.FTZ R50, R64, R11, !PT ;  /* 0x0000000b40327209 */ /* 0x000fe40007810000 */
[----:B------:R-:W-:Y:S01]  /*2a60*/  ISETP.GT.AND P2, PT, R9, 0x59, PT ;  /* 0x000000590900780c */ /* 0x000fe20003f44270 */
[----:B------:R-:W-:Y:S01]  /*2a70*/  MUFU.EX2 R143, R143 ;  /* 0x0000008f008f7308 */ /* 0x000fe20000000800 */
[----:B------:R-:W-:-:S02]  /*2a80*/  FSEL R68, R68, -INF , P3 ;  /* 0xff80000044447808 */ /* 0x000fc40001800000 */
[----:B------:R-:W-:Y:S02]  /*2a90*/  FMNMX.FTZ R11, R65, R50, !PT ;  /* 0x00000032410b7209 */ /* 0x000fe40007810000 */
[----:B------:R-:W-:Y:S02]  /*2aa0*/  ISETP.GT.AND P3, PT, R9, 0x60, PT ;  /* 0x000000600900780c */ /* 0x000fe40003f64270 */
[----:B------:R-:W-:Y:S01]  /*2ab0*/  FSEL R69, R69, -INF , P2 ;  /* 0xff80000045457808 */ /* 0x000fe20001000000 */
[----:B------:R-:W-:Y:S01]  /*2ac0*/  MUFU.EX2 R46, R46 ;  /* 0x0000002e002e7308 */ /* 0x000fe20000000800 */
[----:B------:R-:W-:Y:S02]  /*2ad0*/  FMNMX.FTZ R50, R68, R11, !PT ;  /* 0x0000000b44327209 */ /* 0x000fe40007810000 */
[----:B------:R-:W-:Y:S02]  /*2ae0*/  ISETP.GT.AND P2, PT, R9, 0x61, PT ;  /* 0x000000610900780c */ /* 0x000fe40003f44270 */
[----:B------:R-:W-:-:S02]  /*2af0*/  FSEL R72, R72, -INF , P3 ;  /* 0xff80000048487808 */ /* 0x000fc40001800000 */
[----:B------:R-:W-:Y:S01]  /*2b00*/  FMNMX.FTZ R11, R69, R50, !PT ;  /* 0x00000032450b7209 */ /* 0x000fe20007810000 */
[----:B------:R-:W-:Y:S01]  /*2b10*/  MUFU.EX2 R137, R137 ;  /* 0x0000008900897308 */ /* 0x000fe20000000800 */
[----:B------:R-:W-:Y:S02]  /*2b20*/  ISETP.GT.AND P3, PT, R9, 0x68, PT ;  /* 0x000000680900780c */ /* 0x000fe40003f64270 */
        /* <DEDUP_REMOVED lines=16> */
[----:B------:R-:W-:Y:S01]  /*2c30*/  FMNMX.FTZ R50, R80, R11, !PT ;  /* 0x0000000b50327209 */ /* 0x000fe20007810000 */
[----:B------:R-:W-:Y:S01]  /*2c40*/  FFMA.FTZ R11, R0, UR21, -R3 ;  /* 0x00000015000b7c23 */ /* 0x000fe20008010803 */
[----:B------:R-:W-:Y:S01]  /*2c50*/  ISETP.GT.AND P2, PT, R9, 0x79, PT ;  /* 0x000000790900780c */ /* 0x000fe20003f44270 */
[----:B------:R-:W-:Y:S01]  /*2c60*/  MUFU.EX2 R133, R133 ;  /* 0x0000008500857308 */ /* 0x000fe20000000800 */
[----:B------:R-:W-:-:S02]  /*2c70*/  FSEL R84, R84, -INF , P3 ;  /* 0xff80000054547808 */ /* 0x000fc40001800000 */
[----:B------:R-:W-:Y:S02]  /*2c80*/  FMNMX.FTZ R9, R81, R50, !PT ;  /* 0x0000003251097209 */ /* 0x000fe40007810000 */
[----:B------:R-:W-:Y:S02]  /*2c90*/  FSEL R85, R85, -INF , P2 ;  /* 0xff80000055557808 */ /* 0x000fe40001000000 */
[----:B------:R-:W-:Y:S01]  /*2ca0*/  FMNMX.FTZ R50, R84, R9, !PT ;  /* 0x0000000954327209 */ /* 0x000fe20007810000 */
[----:B------:R-:W-:Y:S03]  /*2cb0*/  MUFU.EX2 R30, R30 ;  /* 0x0000001e001e7308 */ /* 0x000fe60000000800 */
[----:B------:R-:W-:-:S05]  /*2cc0*/  FMNMX.FTZ R50, R85, R50, !PT ;  /* 0x0000003255327209 */ /* 0x000fca0007810000 */
[----:B------:R-:W1:Y:S01]  /*2cd0*/  SHFL.BFLY PT, R9, R50, 0x2, 0x1f ;  /* 0x0c401f0032097f89 */ /* 0x000e6200000e0000 */
[----:B------:R-:W-:Y:S08]  /*2ce0*/  MUFU.EX2 R135, R135 ;  /* 0x0000008700877308 */ /* 0x000ff00000000800 */
[----:B------:R-:W-:Y:S08]  /*2cf0*/  MUFU.EX2 R26, R26 ;  /* 0x0000001a001a7308 */ /* 0x000ff00000000800 */
[----:B------:R-:W-:Y:S01]  /*2d00*/  MUFU.EX2 R129, R129 ;  /* 0x0000008100817308 */ /* 0x000fe20000000800 */
[----:B-1----:R-:W-:Y:S01]  /*2d10*/  FMNMX.FTZ R9, R50, R9, !PT ;  /* 0x0000000932097209 */ /* 0x002fe20007810000 */
[----:B------:R-:W-:-:S06]  /*2d20*/  FFMA.FTZ R50, R75, UR21, -R3 ;  /* 0x000000154b327c23 */ /* 0x000fcc0008010803 */
        /* <DEDUP_REMOVED lines=8> */
[----:B------:R1:W-:Y:S03]  /*2db0*/  MUFU.EX2 R54, R11 ;  /* 0x0000000b00367308 */ /* 0x0003e60000000800 */
[----:B------:R-:W-:Y:S02]  /*2dc0*/  FSEL R62, R62, RZ, P2 ;  /* 0x000000ff3e3e7208 */ /* 0x000fe40001000000 */
[----:B------:R-:W-:-:S03]  /*2dd0*/  PLOP3.LUT P2, PT, PT, PT, UP0, 0x80, 0x0 ;  /* 0x000000000000781c */ /* 0x000fc60003f4f008 */
[----:B------:R-:W-:Y:S01]  /*2de0*/  MUFU.EX2 R50, R50 ;  /* 0x0000003200327308 */ /* 0x000fe20000000800 */
[--C-:B------:R-:W-:Y:S01]  /*2df0*/  FFMA.FTZ R148, R5, UR21, -R62.reuse ;  /* 0x0000001505947c23 */ /* 0x100fe2000801083e */
[--C-:B------:R-:W-:Y:S01]  /*2e00*/  FFMA.FTZ R3, R42, UR21, -R62.reuse ;  /* 0x000000152a037c23 */ /* 0x100fe2000801083e */
[--C-:B------:R-:W-:Y:S01]  /*2e10*/  FFMA.FTZ R150, R28, UR21, -R62.reuse ;  /* 0x000000151c967c23 */ /* 0x100fe2000801083e */
[----:B------:R-:W-:Y:S01]  /*2e20*/  FADD.FTZ R28, R4, R149 ;  /* 0x00000095041c7221 */ /* 0x000fe20000010000 */
[--C-:B------:R-:W-:Y:S01]  /*2e30*/  FFMA.FTZ R5, R29, UR21, -R62.reuse ;  /* 0x000000151d057c23 */ /* 0x100fe2000801083e */
[--C-:B------:R-:W-:Y:S01]  /*2e40*/  FFMA.FTZ R144, R32, UR21, -R62.reuse ;  /* 0x0000001520907c23 */ /* 0x100fe2000801083e */
[----:B------:R-:W-:Y:S01]  /*2e50*/  FFMA.FTZ R9, R33, UR21, -R62 ;  /* 0x0000001521097c23 */ /* 0x000fe2000801083e */
[----:B------:R-:W-:Y:S01]  /*2e60*/  MUFU.EX2 R148, R148 ;  /* 0x0000009400947308 */ /* 0x000fe20000000800 */
[----:B--2---:R-:W-:Y:S01]  /*2e70*/  FADD.FTZ R25, R151, R28 ;  /* 0x0000001c97197221 */ /* 0x004fe20000010000 */
[--C-:B------:R-:W-:Y:S01]  /*2e80*/  FFMA.FTZ R146, R7, UR21, -R62.reuse ;  /* 0x0000001507927c23 */ /* 0x100fe2000801083e */
[--C-:B------:R-:W-:Y:S01]  /*2e90*/  FFMA.FTZ R7, R37, UR21, -R62.reuse ;  /* 0x0000001525077c23 */ /* 0x100fe2000801083e */
[--C-:B------:R-:W-:Y:S01]  /*2ea0*/  FFMA.FTZ R140, R40, UR21, -R62.reuse ;  /* 0x00000015288c7c23 */ /* 0x100fe2000801083e */
[----:B---3--:R-:W-:Y:S01]  /*2eb0*/  FADD.FTZ R28, R8, R25 ;  /* 0x00000019081c7221 */ /* 0x008fe20000010000 */
[--C-:B-1----:R-:W-:Y:S01]  /*2ec0*/  FFMA.FTZ R11, R41, UR21, -R62.reuse ;  /* 0x00000015290b7c23 */ /* 0x102fe2000801083e */
[----:B------:R-:W-:Y:S01]  /*2ed0*/  FFMA.FTZ R142, R44, UR21, -R62 ;  /* 0x000000152c8e7c23 */ /* 0x000fe2000801083e */
[----:B------:R-:W1:Y:S01]  /*2ee0*/  MUFU.EX2 R3, R3 ;  /* 0x0000000300037308 */ /* 0x000e620000000800 */
[----:B----4-:R-:W-:Y:S01]  /*2ef0*/  FADD.FTZ R27, R145, R28 ;  /* 0x0000001c911b7221 */ /* 0x010fe20000010000 */
[--C-:B------:R-:W-:Y:S01]  /*2f00*/  FFMA.FTZ R13, R45, UR21, -R62.reuse ;  /* 0x000000152d0d7c23 */ /* 0x100fe2000801083e */
[--C-:B------:R-:W-:Y:S01]  /*2f10*/  FFMA.FTZ R136, R48, UR21, -R62.reuse ;  /* 0x0000001530887c23 */ /* 0x100fe2000801083e */
[--C-:B------:R-:W-:Y:S01]  /*2f20*/  FFMA.FTZ R15, R49, UR21, -R62.reuse ;  /* 0x00000015310f7c23 */ /* 0x100fe2000801083e */
[----:B-----5:R-:W-:Y:S01]  /*2f30*/  FADD.FTZ R28, R10, R27 ;  /* 0x0000001b0a1c7221 */ /* 0x020fe20000010000 */
[--C-:B------:R-:W-:Y:S01]  /*2f40*/  FFMA.FTZ R138, R52, UR21, -R62.reuse ;  /* 0x00000015348a7c23 */ /* 0x100fe2000801083e */
[----:B------:R-:W-:Y:S01]  /*2f50*/  FFMA.FTZ R21, R53, UR21, -R62 ;  /* 0x0000001535157c23 */ /* 0x000fe2000801083e */
[----:B------:R-:W2:Y:S01]  /*2f60*/  MUFU.EX2 R150, R150 ;  /* 0x0000009600967308 */ /* 0x000ea20000000800 */
[----:B0-----:R-:W-:Y:S01]  /*2f70*/  FADD.FTZ R27, R147, R28 ;  /* 0x0000001c931b7221 */ /* 0x001fe20000010000 */
[--C-:B------:R-:W-:Y:S01]  /*2f80*/  FFMA.FTZ R132, R56, UR21, -R62.reuse ;  /* 0x0000001538847c23 */ /* 0x100fe2000801083e */
[--C-:B------:R-:W-:Y:S01]  /*2f90*/  FFMA.FTZ R25, R57, UR21, -R62.reuse ;  /* 0x0000001539197c23 */ /* 0x100fe2000801083e */
[--C-:B------:R-:W-:Y:S01]  /*2fa0*/  FFMA.FTZ R134, R60, UR21, -R62.reuse ;  /* 0x000000153c867c23 */ /* 0x100fe2000801083e */
[----:B------:R-:W-:Y:S01]  /*2fb0*/  FADD.FTZ R32, R24, R27 ;  /* 0x0000001b18207221 */ /* 0x000fe20000010000 */
[--C-:B------:R-:W-:Y:S01]  /*2fc0*/  FFMA.FTZ R27, R61, UR21, -R62.reuse ;  /* 0x000000153d1b7c23 */ /* 0x100fe2000801083e */
[----:B------:R-:W-:Y:S01]  /*2fd0*/  FFMA.FTZ R128, R64, UR21, -R62 ;  /* 0x0000001540807c23 */ /* 0x000fe2000801083e */
[----:B------:R-:W0:Y:S01]  /*2fe0*/  MUFU.EX2 R5, R5 ;  /* 0x0000000500057308 */ /* 0x000e220000000800 */
[----:B-1----:R-:W-:Y:S01]  /*2ff0*/  FADD.FTZ R29, R148, R3 ;  /* 0x00000003941d7221 */ /* 0x002fe20000010000 */
[----:B------:R-:W-:Y:S01]  /*3000*/  FADD.FTZ R31, R141, R32 ;  /* 0x000000208d1f7221 */ /* 0x000fe20000010000 */
[--C-:B------:R-:W-:Y:S01]  /*3010*/  FFMA.FTZ R130, R68, UR21, -R62.reuse ;  /* 0x0000001544827c23 */ /* 0x100fe2000801083e */
[--C-:B------:R-:W-:Y:S01]  /*3020*/  FFMA.FTZ R69, R69, UR21, -R62.reuse ;  /* 0x0000001545457c23 */ /* 0x100fe2000801083e */
[--C-:B------:R-:W-:Y:S01]  /*3030*/  FFMA.FTZ R72, R72, UR21, -R62.reuse ;  /* 0x0000001548487c23 */ /* 0x100fe2000801083e */
[----:B------:R-:W-:Y:S01]  /*3040*/  FADD.FTZ R32, R36, R31 ;  /* 0x0000001f24207221 */ /* 0x000fe20000010000 */
[----:B------:R-:W-:Y:S01]  /*3050*/  F2FP.F16.F32.PACK_AB R149, R149, R4 ;  /* 0x000000049595723e */ /* 0x000fe200000000ff */
[----:B------:R-:W1:Y:S01]  /*3060*/  MUFU.EX2 R144, R144 ;  /* 0x0000009000907308 */ /* 0x000e620000000800 */
[----:B--2---:R-:W-:Y:S01]  /*3070*/  FADD.FTZ R28, R150, R29 ;  /* 0x0000001d961c7221 */ /* 0x004fe20000010000 */
[--C-:B------:R-:W-:Y:S01]  /*3080*/  FFMA.FTZ R73, R73, UR21, -R62.reuse ;  /* 0x0000001549497c23 */ /* 0x100fe2000801083e */
[--C-:B------:R-:W-:Y:S01]  /*3090*/  FFMA.FTZ R76, R76, UR21, -R62.reuse ;  /* 0x000000154c4c7c23 */ /* 0x100fe2000801083e */
[--C-:B------:R-:W-:Y:S01]  /*30a0*/  FFMA.FTZ R77, R77, UR21, -R62.reuse ;  /* 0x000000154d4d7c23 */ /* 0x100fe2000801083e */
[--C-:B------:R-:W-:Y:S01]  /*30b0*/  FFMA.FTZ R80, R80, UR21, -R62.reuse ;  /* 0x0000001550507c23 */ /* 0x100fe2000801083e */
[--C-:B------:R-:W-:Y:S01]  /*30c0*/  FFMA.FTZ R81, R81, UR21, -R62.reuse ;  /* 0x0000001551517c23 */ /* 0x100fe2000801083e */
[----:B------:R-:W-:Y:S01]  /*30d0*/  FFMA.FTZ R84, R84, UR21, -R62 ;  /* 0x0000001554547c23 */ /* 0x000fe2000801083e */
[----:B------:R-:W2:Y:S01]  /*30e0*/  MUFU.EX2 R9, R9 ;  /* 0x0000000900097308 */ /* 0x000ea20000000800 */
[C---:B0-----:R-:W-:Y:S01]  /*30f0*/  FADD.FTZ R29, R5.reuse, R28 ;  /* 0x0000001c051d7221 */ /* 0x041fe20000010000 */
[----:B------:R-:W-:-:S02]  /*3100*/  F2FP.F16.F32.PACK_AB R150, R5, R150 ;  /* 0x000000960596723e */ /* 0x000fc400000000ff */
[----:B------:R-:W-:Y:S02]  /*3110*/  F2FP.F16.F32.PACK_AB R148, R3, R148 ;  /* 0x000000940394723e */ /* 0x000fe400000000ff */
[----:B------:R-:W-:Y:S02]  /*3120*/  F2FP.F16.F32.PACK_AB R151, R8, R151 ;  /* 0x000000970897723e */ /* 0x000fe400000000ff */
[----:B------:R-:W0:Y:S01]  /*3130*/  MUFU.EX2 R146, R146 ;  /* 0x0000009200927308 */ /* 0x000e220000000800 */
[----:B-1----:R-:W-:Y:S01]  /*3140*/  FADD.FTZ R28, R144, R29 ;  /* 0x0000001d901c7221 */ /* 0x002fe20000010000 */
[----:B------:R-:W-:Y:S01]  /*3150*/  FADD.FTZ R29, R143, R32 ;  /* 0x000000208f1d7221 */ /* 0x000fe20000010000 */
[----:B------:R-:W-:Y:S02]  /*3160*/  F2FP.F16.F32.PACK_AB R145, R10, R145 ;  /* 0x000000910a91723e */ /* 0x000fe400000000ff */
[----:B------:R-:W-:Y:S01]  /*3170*/  F2FP.F16.F32.PACK_AB R147, R24, R147 ;  /* 0x000000931893723e */ /* 0x000fe200000000ff */
[----:B------:R-:W-:Y:S01]  /*3180*/  FADD.FTZ R32, R46, R29 ;  /* 0x0000001d2e207221 */ /* 0x000fe20000010000 */
[----:B------:R-:W-:Y:S01]  /*3190*/  FFMA.FTZ R29, R65, UR21, -R62 ;  /* 0x00000015411d7c23 */ /* 0x000fe2000801083e */
[----:B------:R-:W1:Y:S01]  /*31a0*/  MUFU.EX2 R7, R7 ;  /* 0x0000000700077308 */ /* 0x000e620000000800 */
[----:B--2---:R-:W-:Y:S01]  /*31b0*/  FADD.FTZ R31, R9, R28 ;  /* 0x0000001c091f7221 */ /* 0x004fe20000010000 */
[----:B------:R-:W-:Y:S01]  /*31c0*/  FADD.FTZ R33, R137, R32 ;  /* 0x0000002089217221 */ /* 0x000fe20000010000 */
[----:B------:R-:W-:Y:S01]  /*31d0*/  FFMA.FTZ R62, R85, UR21, -R62 ;  /* 0x00000015553e7c23 */ /* 0x000fe2000801083e */
[----:B------:R-:W-:-:S02]  /*31e0*/  F2FP.F16.F32.PACK_AB R141, R36, R141 ;  /* 0x0000008d248d723e */ /* 0x000fc400000000ff */
[----:B------:R-:W-:Y:S01]  /*31f0*/  FADD.FTZ R32, R38, R33 ;  /* 0x0000002126207221 */ /* 0x000fe20000010000 */
[----:B------:R-:W-:Y:S01]  /*3200*/  F2FP.F16.F32.PACK_AB R143, R46, R143 ;  /* 0x0000008f2e8f723e */ /* 0x000fe200000000ff */
[----:B------:R-:W2:Y:S01]  /*3210*/  MUFU.EX2 R140, R140 ;  /* 0x0000008c008c7308 */ /* 0x000ea20000000800 */
[----:B0-----:R-:W-:Y:S01]  /*3220*/  FADD.FTZ R28, R146, R31 ;  /* 0x0000001f921c7221 */ /* 0x001fe20000010000 */
[----:B------:R-:W-:Y:S01]  /*3230*/  FADD.FTZ R33, R139, R32 ;  /* 0x000000208b217221 */ /* 0x000fe20000010000 */
[----:B------:R-:W-:Y:S02]  /*3240*/  F2FP.F16.F32.PACK_AB R137, R38, R137 ;  /* 0x000000892689723e */ /* 0x000fe400000000ff */
[----:B------:R-:W-:Y:S02]  /*3250*/  F2FP.F16.F32.PACK_AB R139, R34, R139 ;  /* 0x0000008b228b723e */ /* 0x000fe400000000ff */
[----:B------:R-:W-:Y:S01]  /*3260*/  F2FP.F16.F32.PACK_AB R144, R9, R144 ;  /* 0x000000900990723e */ /* 0x000fe200000000ff */
[----:B------:R-:W0:Y:S01]  /*3270*/  MUFU.EX2 R11, R11 ;  /* 0x0000000b000b7308 */ /* 0x000e220000000800 */
[C---:B-1----:R-:W-:Y:S01]  /*3280*/  FADD.FTZ R31, R7.reuse, R28 ;  /* 0x0000001c071f7221 */ /* 0x042fe20000010000 */
[----:B------:R-:W-:-:S06]  /*3290*/  F2FP.F16.F32.PACK_AB R146, R7, R146 ;  /* 0x000000920792723e */ /* 0x000fcc00000000ff */
[----:B------:R-:W1:Y:S01]  /*32a0*/  MUFU.EX2 R142, R142 ;  /* 0x0000008e008e7308 */ /* 0x000e620000000800 */
[----:B--2---:R-:W-:-:S07]  /*32b0*/  FADD.FTZ R28, R140, R31 ;  /* 0x0000001f8c1c7221 */ /* 0x004fce0000010000 */
        /* <DEDUP_REMOVED lines=8> */
[----:B------:R-:W-:-:S04]  /*3340*/  FADD.FTZ R28, R30, R33 ;  /* 0x000000211e1c7221 */ /* 0x000fc80000010000 */
[----:B------:R-:W-:Y:S01]  /*3350*/  FADD.FTZ R33, R135, R28 ;  /* 0x0000001c87217221 */ /* 0x000fe20000010000 */
[C---:B------:R-:W-:Y:S01]  /*3360*/  F2FP.F16.F32.PACK_AB R135, R26.reuse, R135 ;  /* 0x000000871a87723e */ /* 0x040fe200000000ff */
[----:B------:R-:W1:Y:S01]  /*3370*/  MUFU.EX2 R15, R15 ;  /* 0x0000000f000f7308 */ /* 0x000e620000000800 */
[C---:B--2---:R-:W-:Y:S01]  /*3380*/  FADD.FTZ R31, R13.reuse, R2 ;  /* 0x000000020d1f7221 */ /* 0x044fe20000010000 */
[----:B------:R-:W-:Y:S01]  /*3390*/  FADD.FTZ R28, R26, R33 ;  /* 0x000000211a1c7221 */ /* 0x000fe20000010000 */
[----:B------:R-:W-:-:S03]  /*33a0*/  F2FP.F16.F32.PACK_AB R142, R13, R142 ;  /* 0x0000008e0d8e723e */ /* 0x000fc600000000ff */
[----:B------:R-:W-:Y:S01]  /*33b0*/  FADD.FTZ R33, R129, R28 ;  /* 0x0000001c81217221 */ /* 0x000fe20000010000 */
[----:B------:R-:W-:Y:S01]  /*33c0*/  F2FP.F16.F32.PACK_AB R129, R20, R129 ;  /* 0x000000811481723e */ /* 0x000fe200000000ff */
[----:B------:R-:W2:Y:S01]  /*33d0*/  MUFU.EX2 R138, R138 ;  /* 0x0000008a008a7308 */ /* 0x000ea20000000800 */
[----:B0-----:R-:W-:Y:S01]  /*33e0*/  FADD.FTZ R2, R136, R31 ;  /* 0x0000001f88027221 */ /* 0x001fe20000010000 */
[----:B------:R-:W-:-:S04]  /*33f0*/  FADD.FTZ R28, R20, R33 ;  /* 0x00000021141c7221 */ /* 0x000fc80000010000 */
[----:B------:R-:W-:Y:S01]  /*3400*/  FADD.FTZ R33, R131, R28 ;  /* 0x0000001c83217221 */ /* 0x000fe20000010000 */
[C---:B------:R-:W-:Y:S01]  /*3410*/  F2FP.F16.F32.PACK_AB R131, R14.reuse, R131 ;  /* 0x000000830e83723e */ /* 0x040fe200000000ff */
[----:B------:R-:W0:Y:S01]  /*3420*/  MUFU.EX2 R21, R21 ;  /* 0x0000001500157308 */ /* 0x000e220000000800 */
        /* <DEDUP_REMOVED lines=37> */
[----:B--2---:R-:W-:Y:S01]  /*3680*/  FADD.FTZ R33, R121, R4 ;  /* 0x0000000479217221 */ /* 0x004fe20000010000 */
[----:B------:R-:W-:-:S03]  /*3690*/  F2FP.F16.F32.PACK_AB R121, R54, R121 ;  /* 0x000000793679723e */ /* 0x000fc600000000ff */
[----:B------:R-:W-:-:S03]  /*36a0*/  FADD.FTZ R4, R54, R33 ;  /* 0x0000002136047221 */ /* 0x000fc60000010000 */
        /* <DEDUP_REMOVED lines=18> */
[----:B-1----:R-:W-:Y:S01]  /*37d0*/  FADD.FTZ R4, R84, R3 ;  /* 0x0000000354047221 */ /* 0x002fe20000010000 */
[C---:B--2---:R-:W-:Y:S01]  /*37e0*/  FADD.FTZ R2, R58.reuse, R33 ;  /* 0x000000213a027221 */ /* 0x044fe20000010000 */
[----:B------:R-:W-:Y:S02]  /*37f0*/  F2FP.F16.F32.PACK_AB R123, R58, R123 ;  /* 0x0000007b3a7b723e */ /* 0x000fe400000000ff */
[C---:B0-----:R-:W-:Y:S01]  /*3800*/  FADD.FTZ R3, R5.reuse, R4 ;  /* 0x0000000405037221 */ /* 0x041fe20000010000 */
        /* <DEDUP_REMOVED lines=22> */
[----:B------:R-:W-:-:S05]  /*3970*/  ULDC UR21, c[0x0][0x988] ;  /* 0x0002620000157ab9 */ /* 0x000fca0000000800 */
.L_x_1715:
        /* <DEDUP_REMOVED lines=9> */
.L_x_1708:
[----:B------:R-:W-:Y:S01]  /*3a10*/  ULEA UR6, UR37, UR41, 0x3 ;  /* 0x0000002925067291 */ /* 0x000fe2000f8e183f */
[----:B------:R-:W-:-:S05]  /*3a20*/  IMAD.U32 R0, RZ, RZ, UR40 ;  /* 0x00000028ff007e24 */ /* 0x000fca000f8e00ff */
[----:B------:R-:W-:-:S04]  /*3a30*/  SHF.L.U32 R0, R0, 0x1f, RZ ;  /* 0x0000001f00007819 */ /* 0x000fc800000006ff */
[----:B------:R0:W1:Y:S01]  /*3a40*/  SYNCS.PHASECHK.TRANS64.TRYWAIT P2, [UR6+0x16830], R0 ;  /* 0x01683000ff0075a7 */ /* 0x0000620008040146 */
[----:B------:R-:W-:Y:S05]  /*3a50*/  @!P0 BRA `(.L_x_1709) ;  /* 0x0000000000048947 */ /* 0x000fea0003800000 */
[----:B------:R-:W-:Y:S01]  /*3a60*/  BPT.TRAP 0x1 ;  /* 0x000000040000795c */ /* 0x000fe20000300000 */
.L_x_1709:
[----:B-1----:R-:W-:Y:S05]  /*3a70*/  @P2 BRA `(.L_x_1707) ;  /* 0x0000000000082947 */ /* 0x002fea0003800000 */
[----:B------:R-:W1:Y:S02]  /*3a80*/  SYNCS.PHASECHK.TRANS64.TRYWAIT P2, [UR6+0x16830], R0 ;  /* 0x01683000ff0075a7 */ /* 0x000e640008040146 */
[----:B-1----:R-:W-:Y:S05]  /*3a90*/  @!P2 BRA `(.L_x_1710) ;  /* 0x000000a4008ca947 */ /* 0x002fea0003800000 */
.L_x_1707:
[----:B01----:R-:W-:Y:S01]  /*3aa0*/  VIADD R0, R23, 0x8 ;  /* 0x0000000817007836 */ /* 0x003fe20000000000 */
        /* <DEDUP_REMOVED lines=24> */
.L_x_1712:
[----:B------:R-:W-:Y:S01]  /*3c30*/  ULEA UR6, UR23, UR41, 0x3 ;  /* 0x0000002917067291 */ /* 0x000fe2000f8e183f */
[----:B------:R-:W-:-:S05]  /*3c40*/  IMAD.U32 R0, RZ, RZ, UR25 ;  /* 0x00000019ff007e24 */ /* 0x000fca000f8e00ff */
[----:B------:R-:W-:-:S04]  /*3c50*/  SHF.L.U32 R0, R0, 0x1f, RZ ;  /* 0x0000001f00007819 */ /* 0x000fc800000006ff */
[----:B------:R0:W1:Y:S01]  /*3c60*/  SYNCS.PHASECHK.TRANS64.TRYWAIT P2, [UR6+0x16850], R0 ;  /* 0x01685000ff0075a7 */ /* 0x0000620008040146 */
[----:B------:R-:W-:Y:S05]  /*3c70*/  @!P0 BRA `(.L_x_1713) ;  /* 0x0000000000048947 */ /* 0x000fea0003800000 */
[----:B------:R-:W-:Y:S01]  /*3c80*/  BPT.TRAP 0x1 ;  /* 0x000000040000795c */ /* 0x000fe20000300000 */
.L_x_1713:
[----:B-1----:R-:W-:Y:S05]  /*3c90*/  @P2 BRA `(.L_x_1711) ;  /* 0x0000000000082947 */ /* 0x002fea0003800000 */
[----:B------:R-:W1:Y:S02]  /*3ca0*/  SYNCS.PHASECHK.TRANS64.TRYWAIT P2, [UR6+0x16850], R0 ;  /* 0x01685000ff0075a7 */ /* 0x000e640008040146 */
[----:B-1----:R-:W-:Y:S05]  /*3cb0*/  @!P2 BRA `(.L_x_1714) ;  /* 0x000000a4001ca947 */ /* 0x002fea0003800000 */
.L_x_1711:
[----:B------:R-:W-:Y:S01]  /*3cc0*/  UIADD3 UR6, UR41, 0x400, URZ ;  /* 0x0000040029067890 */ /* 0x000fe2000fffe03f */
[----:B------:R-:W-:Y:S01]  /*3cd0*/  WARPGROUP.ARRIVE ;  /* 0x00000000000079c5 */ /* 0x000fe20000000000 */
[----:B------:R-:W-:Y:S01]  /*3ce0*/  UMOV UR7, 0x40000040 ;  /* 0x4000004000077882 */ /* 0x000fe20000000000 */
[----:B-1----:R-:W-:Y:S01]  /*3cf0*/  IMAD.MOV.U32 R7, RZ, RZ, -0x2 ;  /* 0xfffffffeff077424 */ /* 0x002fe200078e00ff */
[----:B------:R-:W-:Y:S02]  /*3d00*/  USHF.R.U32.HI UR6, URZ, 0x4, UR6 ;  /* 0x000000043f067899 */ /* 0x000fe40008011606 */
[----:B------:R-:W-:Y:S02]  /*3d10*/  UISETP.GT.AND UP0, UPT, UR24, UR22, UPT ;  /* 0x000000161800728c */ /* 0x000fe4000bf04270 */
[----:B------:R-:W-:Y:S01]  /*3d20*/  ULOP3.LUT UR6, UR6, 0x3fff, URZ, 0xc0, !UPT ;  /* 0x00003fff06067892 */ /* 0x000fe2000f8ec03f */
[----:B------:R-:W-:-:S03]  /*3d30*/  UMOV UR25, UR40 ;  /* 0x0000002800197c82 */ /* 0x000fc60008000000 */
[----:B------:R-:W-:-:S07]  /*3d40*/  ULEA UR10, UR23, UR6, 0xa ;  /* 0x00000006170a7291 */ /* 0x000fce000f8e503f */
[----:B------:R-:W-:Y:S02]  /*3d50*/  UMOV UR6, UR10 ;  /* 0x0000000a00067c82 */ /* 0x000fe40008000000 */
[----:B------:R-:W-:Y:S01]  /*3d60*/  HGMMA.64x64x16.F32 R88, R148, gdesc[UR4].tnspB, R88, gsb0 ;  /* 0x40e0000494587df0 */ /* 0x000fe20008000858 */
[----:B------:R-:W-:Y:S01]  /*3d70*/  UMOV UR6, 0xffffff80 ;  /* 0xffffff8000067882 */ /* 0x000fe20000000000 */
[----:B------:R-:W-:Y:S01]  /*3d80*/  UMOV UR7, 0x40000040 ;  /* 0x4000004000077882 */ /* 0x000fe20000000000 */
[----:B------:R-:W-:Y:S02]  /*3d90*/  UIMAD UR6, UR24, UR6, 0x1 ;  /* 0x00000001180674a4 */ /* 0x000fe4000f8e0206 */
[----:B------:R-:W-:Y:S02]  /*3da0*/  UIADD3 UR24, UR24, -0x1, URZ ;  /* 0xffffffff18187890 */ /* 0x000fe4000fffe03f */
[----:B------:R-:W-:-:S04]  /*3db0*/  UIMAD UR6, UR51, 0xc0, UR6 ;  /* 0x000000c0330678a4 */ /* 0x000fc8000f8e0206 */
[----:B------:R-:W-:-:S06]  /*3dc0*/  UIADD3 UR6, -UR50, UR6, UR49 ;  /* 0x0000000632067290 */ /* 0x000fcc000fffe131 */
[----:B------:R-:W-:Y:S01]  /*3dd0*/  IMAD R6, R18, R7, UR6 ;  /* 0x0000000612067e24 */ /* 0x000fe2000f8e0207 */
[----:B------:R-:W-:-:S03]  /*3de0*/  UIADD3 UR6, UR10, 0x80, URZ ;  /* 0x000000800a067890 */ /* 0x000fc6000fffe03f */
[----:B------:R-:W-:-:S05]  /*3df0*/  IMAD.IADD R6, R19, 0x1, R6 ;  /* 0x0000000113067824 */ /* 0x000fca00078e0206 */
[C---:B------:R-:W-:Y:S02]  /*3e00*/  ISETP.GT.AND P2, PT, R6.reuse, RZ, PT ;  /* 0x000000ff0600720c */ /* 0x040fe40003f44270 */
[----:B------:R-:W-:Y:S02]  /*3e10*/  ISETP.GT.AND P3, PT, R6, 0x1, PT ;  /* 0x000000010600780c */ /* 0x000fe40003f64270 */
[----:B------:R-:W-:Y:S02]  /*3e20*/  FSEL R7, R24, -INF , P2 ;  /* 0xff80000018077808 */ /* 0x000fe40001000000 */
[----:B------:R-:W-:Y:S02]  /*3e30*/  ISETP.GT.AND P2, PT, R6, 0x8, PT ;  /* 0x000000080600780c */ /* 0x000fe40003f44270 */
[----:B------:R-:W-:Y:S02]  /*3e40*/  FSEL R25, R25, -INF , P3 ;  /* 0xff80000019197808 */ /* 0x000fe40001800000 */
[----:B0-----:R-:W-:-:S02]  /*3e50*/  FMNMX.FTZ R0, R7, R4, !PT ;  /* 0x0000000407007209 */ /* 0x001fc40007810000 */
        /* <DEDUP_REMOVED lines=19> */
[----:B------:R-:W-:Y:S01]  /*3f90*/  FSEL R40, R40, -INF , P2 ;  /* 0xff80000028287808 */ /* 0x000fe20001000000 */
[----:B------:R-:W-:Y:S02]  /*3fa0*/  WARPGROUP.DEPBAR.LE gsb0, 0x0 ;  /* 0x00008000000079c5 */ /* 0x000fe40000010000 */
[----:B------:R-:W-:Y:S01]  /*3fb0*/  WARPGROUP.ARRIVE ;  /* 0x00000000000079c5 */ /* 0x000fe20000000000 */
[----:B------:R-:W-:Y:S02]  /*3fc0*/  FMNMX.FTZ R9, R37, R0, !PT ;  /* 0x0000000025097209 */ /* 0x000fe40007810000 */
[----:B------:R-:W-:Y:S02]  /*3fd0*/  ISETP.GT.AND P2, PT, R6, 0x28, PT ;  /* 0x000000280600780c */ /* 0x000fe40003f44270 */
[----:B------:R-:W-:Y:S01]  /*3fe0*/  FSEL R41, R41, -INF , P3 ;  /* 0xff80000029297808 */ /* 0x000fe20001800000 */
[----:B------:R-:W-:Y:S01]  /*3ff0*/  HGMMA.64x64x16.F32 R88, R144, gdesc[UR4].tnspB, R88, gsb0 ;  /* 0x40e0000490587df0 */ /* 0x000fe20008000858 */
[----:B------:R-:W-:Y:S01]  /*4000*/  UIADD3 UR6, UR10, 0x100, URZ ;  /* 0x000001000a067890 */ /* 0x000fe2000fffe03f */
[----:B------:R-:W-:Y:S01]  /*4010*/  FMNMX.FTZ R0, R40, R9, !PT ;  /* 0x0000000928007209 */ /* 0x000fe20007810000 */
[----:B------:R-:W-:Y:S01]  /*4020*/  UMOV UR7, 0x40000040 ;  /* 0x4000004000077882 */ /* 0x000fe20000000000 */
[----:B------:R-:W-:-:S02]  /*4030*/  ISETP.GT.AND P3, PT, R6, 0x29, PT ;  /* 0x000000290600780c */ /* 0x000fc40003f64270 */
[----:B------:R-:W-:Y:S02]  /*4040*/  FSEL R44, R44, -INF , P2 ;  /* 0xff8000002c2c7808 */ /* 0x000fe40001000000 */
[----:B------:R-:W-:Y:S02]  /*4050*/  FMNMX.FTZ R9, R41, R0, !PT ;  /* 0x0000000029097209 */ /* 0x000fe40007810000 */
[----:B------:R-:W-:Y:S02]  /*4060*/  ISETP.GT.AND P2, PT, R6, 0x30, PT ;  /* 0x000000300600780c */ /* 0x000fe40003f44270 */
[----:B------:R-:W-:Y:S02]  /*4070*/  FSEL R45, R45, -INF , P3 ;  /* 0xff8000002d2d7808 */ /* 0x000fe40001800000 */
[----:B------:R-:W-:Y:S02]  /*4080*/  FMNMX.FTZ R0, R44, R9, !PT ;  /* 0x000000092c007209 */ /* 0x000fe40007810000 */
        /* <DEDUP_REMOVED lines=30> */
[----:B------:R-:W-:Y:S01]  /*4270*/  ISETP.GT.AND P3, PT, R6, 0x59, PT ;  /* 0x000000590600780c */ /* 0x000fe20003f64270 */
[----:B------:R-:W-:-:S02]  /*4280*/  WARPGROUP.DEPBAR.LE gsb0, 0x0 ;  /* 0x00008000000079c5 */ /* 0x000fc40000010000 */
[----:B------:R-:W-:Y:S01]  /*4290*/  WARPGROUP.ARRIVE ;  /* 0x00000000000079c5 */ /* 0x000fe20000000000 */
[----:B------:R-:W-:Y:S02]  /*42a0*/  FSEL R68, R68, -INF , P2 ;  /* 0xff80000044447808 */ /* 0x000fe40001000000 */
[----:B------:R-:W-:Y:S02]  /*42b0*/  FMNMX.FTZ R9, R65, R0, !PT ;  /* 0x0000000041097209 */ /* 0x000fe40007810000 */
[----:B------:R-:W-:Y:S01]  /*42c0*/  ISETP.GT.AND P2, PT, R6, 0x60, PT ;  /* 0x000000600600780c */ /* 0x000fe20003f44270 */
[----:B------:R-:W-:Y:S01]  /*42d0*/  HGMMA.64x64x16.F32 R88, R140, gdesc[UR4].tnspB, R88, gsb0 ;  /* 0x40e000048c587df0 */ /* 0x000fe20008000858 */
[----:B------:R-:W-:Y:S01]  /*42e0*/  UIADD3 UR6, UR10, 0x180, URZ ;  /* 0x000001800a067890 */ /* 0x000fe2000fffe03f */
[----:B------:R-:W-:Y:S01]  /*42f0*/  FSEL R69, R69, -INF , P3 ;  /* 0xff80000045457808 */ /* 0x000fe20001800000 */
[----:B------:R-:W-:Y:S01]  /*4300*/  UMOV UR7, 0x40000040 ;  /* 0x4000004000077882 */ /* 0x000fe20000000000 */
        /* <DEDUP_REMOVED lines=19> */
[C---:B------:R-:W-:Y:S01]  /*4440*/  ISETP.GT.AND P3, PT, R6.reuse, 0x79, PT ;  /* 0x000000790600780c */ /* 0x040fe20003f64270 */
[----:B------:R-:W-:Y:S01]  /*4450*/  VIADD R6, R6, 0x8 ;  /* 0x0000000806067836 */ /* 0x000fe20000000000 */
[----:B------:R-:W-:Y:S02]  /*4460*/  FSEL R84, R84, -INF , P2 ;  /* 0xff80000054547808 */ /* 0x000fe40001000000 */
[----:B------:R-:W-:Y:S02]  /*4470*/  FMNMX.FTZ R9, R81, R0, !PT ;  /* 0x0000000051097209 */ /* 0x000fe40007810000 */
[----:B------:R-:W-:Y:S02]  /*4480*/  FSEL R85, R85, -INF , P3 ;  /* 0xff80000055557808 */ /* 0x000fe40001800000 */
[----:B------:R-:W-:Y:S02]  /*4490*/  FMNMX.FTZ R0, R84, R9, !PT ;  /* 0x0000000954007209 */ /* 0x000fe40007810000 */
[----:B------:R-:W-:-:S02]  /*44a0*/  ISETP.GT.AND P3, PT, R6, RZ, PT ;  /* 0x000000ff0600720c */ /* 0x000fc40003f64270 */
[----:B------:R-:W-:Y:S02]  /*44b0*/  FMNMX.FTZ R9, R85, R0, !PT ;  /* 0x0000000055097209 */ /* 0x000fe40007810000 */
[----:B------:R-:W-:Y:S02]  /*44c0*/  ISETP.GT.AND P4, PT, R6, 0x1, PT ;  /* 0x000000010600780c */ /* 0x000fe40003f84270 */
[----:B------:R-:W-:Y:S01]  /*44d0*/  FSEL R26, R26, -INF , P3 ;  /* 0xff8000001a1a7808 */ /* 0x000fe20001800000 */
[----:B------:R-:W0:Y:S01]  /*44e0*/  SHFL.BFLY PT, R0, R9, 0x2, 0x1f ;  /* 0x0c401f0009007f89 */ /* 0x000e2200000e0000 */
[C---:B------:R-:W-:Y:S02]  /*44f0*/  ISETP.GT.AND P3, PT, R6.reuse, 0x8, PT ;  /* 0x000000080600780c */ /* 0x040fe40003f64270 */
[----:B------:R-:W-:Y:S02]  /*4500*/  FSEL R27, R27, -INF , P4 ;  /* 0xff8000001b1b7808 */ /* 0x000fe40002000000 */
[----:B------:R-:W-:-:S02]  /*4510*/  ISETP.GT.AND P4, PT, R6, 0x9, PT ;  /* 0x000000090600780c */ /* 0x000fc40003f84270 */
[----:B------:R-:W-:Y:S02]  /*4520*/  FSEL R30, R30, -INF , P3 ;  /* 0xff8000001e1e7808 */ /* 0x000fe40001800000 */
[C---:B------:R-:W-:Y:S02]  /*4530*/  ISETP.GT.AND P3, PT, R6.reuse, 0x10, PT ;  /* 0x000000100600780c */ /* 0x040fe40003f64270 */
[----:B------:R-:W-:Y:S02]  /*4540*/  FSEL R31, R31, -INF , P4 ;  /* 0xff8000001f1f7808 */ /* 0x000fe40002000000 */
[----:B------:R-:W-:Y:S02]  /*4550*/  ISETP.GT.AND P4, PT, R6, 0x11, PT ;  /* 0x000000110600780c */ /* 0x000fe40003f84270 */
[----:B------:R-:W-:Y:S02]  /*4560*/  FSEL R34, R34, -INF , P3 ;  /* 0xff80000022227808 */ /* 0x000fe40001800000 */
[----:B------:R-:W-:Y:S01]  /*4570*/  ISETP.GT.AND P3, PT, R6, 0x18, PT ;  /* 0x000000180600780c */ /* 0x000fe20003f64270 */
[----:B------:R-:W-:-:S02]  /*4580*/  WARPGROUP.DEPBAR.LE gsb0, 0x0 ;  /* 0x00008000000079c5 */ /* 0x000fc40000010000 */
[----:B------:R-:W-:Y:S01]  /*4590*/  WARPGROUP.ARRIVE ;  /* 0x00000000000079c5 */ /* 0x000fe20000000000 */
[----:B------:R-:W-:Y:S02]  /*45a0*/  FSEL R35, R35, -INF , P4 ;  /* 0xff80000023237808 */ /* 0x000fe40002000000 */
[----:B0-----:R-:W-:Y:S02]  /*45b0*/  FMNMX.FTZ R10, R9, R0, !PT ;  /* 0x00000000090a7209 */ /* 0x001fe40007810000 */
[----:B------:R-:W-:Y:S01]  /*45c0*/  ISETP.GT.AND P4, PT, R6, 0x19, PT ;  /* 0x000000190600780c */ /* 0x000fe20003f84270 */
[----:B------:R-:W-:Y:S01]  /*45d0*/  HGMMA.64x64x16.F32 R88, R136, gdesc[UR4].tnspB, R88, gsb0 ;  /* 0x40e0000488587df0 */ /* 0x000fe20008000858 */
[----:B------:R-:W-:Y:S01]  /*45e0*/  UIADD3 UR6, UR10, 0x200, URZ ;  /* 0x000002000a067890 */ /* 0x000fe2000fffe03f */
[----:B------:R-:W0:Y:S01]  /*45f0*/  SHFL.BFLY PT, R11, R10, 0x1, 0x1f ;  /* 0x0c201f000a0b7f89 */ /* 0x000e2200000e0000 */
[----:B------:R-:W-:Y:S01]  /*4600*/  UMOV UR7, 0x40000040 ;  /* 0x4000004000077882 */ /* 0x000fe20000000000 */
[----:B------:R-:W-:-:S02]  /*4610*/  FSEL R38, R38, -INF , P3 ;  /* 0xff80000026267808 */ /* 0x000fc40001800000 */
[C---:B------:R-:W-:Y:S02]  /*4620*/  ISETP.GT.AND P3, PT, R6.reuse, 0x20, PT ;  /* 0x000000200600780c */ /* 0x040fe40003f64270 */
[----:B------:R-:W-:Y:S02]  /*4630*/  FSEL R39, R39, -INF , P4 ;  /* 0xff80000027277808 */ /* 0x000fe40002000000 */
[----:B------:R-:W-:Y:S02]  /*4640*/  ISETP.GT.AND P4, PT, R6, 0x21, PT ;  /* 0x000000210600780c */ /* 0x000fe40003f84270 */
[----:B------:R-:W-:Y:S02]  /*4650*/  FSEL R42, R42, -INF , P3 ;  /* 0xff8000002a2a7808 */ /* 0x000fe40001800000 */
[----:B------:R-:W-:Y:S02]  /*4660*/  ISETP.GT.AND P3, PT, R6, 0x28, PT ;  /* 0x000000280600780c */ /* 0x000fe40003f64270 */
[----:B------:R-:W-:-:S02]  /*4670*/  FSEL R43, R43, -INF , P4 ;  /* 0xff8000002b2b7808 */ /* 0x000fc40002000000 */
[----:B------:R-:W-:Y:S02]  /*4680*/  ISETP.GT.AND P4, PT, R6, 0x29, PT ;  /* 0x000000290600780c */ /* 0x000fe40003f84270 */
[----:B------:R-:W-:Y:S02]  /*4690*/  FSEL R46, R46, -INF , P3 ;  /* 0xff8000002e2e7808 */ /* 0x000fe40001800000 */
[----:B------:R-:W-:Y:S02]  /*46a0*/  ISETP.GT.AND P3, PT, R6, 0x30, PT ;  /* 0x000000300600780c */ /* 0x000fe40003f64270 */
[----:B------:R-:W-:Y:S02]  /*46b0*/  FSEL R47, R47, -INF , P4 ;  /* 0xff8000002f2f7808 */ /* 0x000fe40002000000 */
[----:B0-----:R-:W-:Y:S02]  /*46c0*/  FMNMX.FTZ R0, R10, R11, !PT ;  /* 0x0000000b0a007209 */ /* 0x001fe40007810000 */
[----:B------:R-:W-:-:S02]  /*46d0*/  FMNMX.FTZ R10, R26, R5, !PT ;  /* 0x000000051a0a7209 */ /* 0x000fc40007810000 */
[----:B------:R-:W-:Y:S01]  /*46e0*/  ISETP.GT.AND P4, PT, R6, 0x31, PT ;  /* 0x000000310600780c */ /* 0x000fe20003f84270 */
[----:B------:R-:W-:Y:S01]  /*46f0*/  FMUL.FTZ R8, R0, UR21 ;  /* 0x0000001500087c20 */ /* 0x000fe20008410000 */
[----:B------:R-:W-:Y:S02]  /*4700*/  FMNMX.FTZ R11, R27, R10, !PT ;  /* 0x0000000a1b0b7209 */ /* 0x000fe40007810000 */
[----:B------:R-:W-:Y:S02]  /*4710*/  FSEL R50, R50, -INF , P3 ;  /* 0xff80000032327808 */ /* 0x000fe40001800000 */
[----:B------:R-:W-:Y:S02]  /*4720*/  FMNMX.FTZ R10, R30, R11, !PT ;  /* 0x0000000b1e0a7209 */ /* 0x000fe40007810000 */
[----:B------:R-:W-:Y:S02]  /*4730*/  ISETP.GT.AND P3, PT, R6, 0x38, PT ;  /* 0x000000380600780c */ /* 0x000fe40003f64270 */
[----:B------:R-:W-:-:S02]  /*4740*/  FMNMX.FTZ R13, R31, R10, !PT ;  /* 0x0000000a1f0d7209 */ /* 0x000fc40007810000 */
[----:B------:R-:W-:Y:S02]  /*4750*/  FSEL R51, R51, -INF , P4 ;  /* 0xff80000033337808 */ /* 0x000fe40002000000 */
[----:B------:R-:W-:Y:S02]  /*4760*/  FMNMX.FTZ R10, R34, R13, !PT ;  /* 0x0000000d220a7209 */ /* 0x000fe40007810000 */
[----:B------:R-:W-:Y:S02]  /*4770*/  FSETP.NEU.FTZ.AND P2, PT, R0, -INF , PT ;  /* 0xff8000000000780b */ /* 0x000fe40003f5d000 */
[----:B------:R-:W-:Y:S02]  /*4780*/  FMNMX.FTZ R13, R35, R10, !PT ;  /* 0x0000000a230d7209 */ /* 0x000fe40007810000 */
[----:B------:R-:W-:Y:S02]  /*4790*/  ISETP.GT.AND P4, PT, R6, 0x39, PT ;  /* 0x000000390600780c */ /* 0x000fe40003f84270 */
[----:B------:R-:W-:-:S02]  /*47a0*/  FMNMX.FTZ R10, R38, R13, !PT ;  /* 0x0000000d260a7209 */ /* 0x000fc40007810000 */
[----:B------:R-:W-:Y:S02]  /*47b0*/  FSEL R54, R54, -INF , P3 ;  /* 0xff80000036367808 */ /* 0x000fe40001800000 */
[----:B------:R-:W-:Y:S02]  /*47c0*/  FMNMX.FTZ R15, R39, R10, !PT ;  /* 0x0000000a270f7209 */ /* 0x000fe40007810000 */
[----:B------:R-:W-:Y:S02]  /*47d0*/  FSEL R8, R8, RZ, P2 ;  /* 0x000000ff08087208 */ /* 0x000fe40001000000 */
[----:B------:R-:W-:Y:S02]  /*47e0*/  FMNMX.FTZ R10, R42, R15, !PT ;  /* 0x0000000f2a0a7209 */ /* 0x000fe40007810000 */
        /* <DEDUP_REMOVED lines=11> */
[----:B------:R0:W-:Y:S01]  /*48a0*/  MUFU.EX2 R11, R33 ;  /* 0x00000021000b7308 */ /* 0x0001e20000000800 */
[----:B------:R-:W-:Y:S01]  /*48b0*/  FSEL R58, R58, -INF , P3 ;  /* 0xff8000003a3a7808 */ /* 0x000fe20001800000 */
[--C-:B------:R-:W-:Y:S01]  /*48c0*/  FFMA.FTZ R49, R49, UR21, -R8.reuse ;  /* 0x0000001531317c23 */ /* 0x100fe20008010808 */
[----:B------:R-:W-:Y:S01]  /*48d0*/  FMNMX.FTZ R10, R50, R21, !PT ;  /* 0x00000015320a7209 */ /* 0x000fe20007810000 */
[----:B------:R-:W-:Y:S01]  /*48e0*/  FFMA.FTZ R150, R28, UR21, -R8 ;  /* 0x000000151c967c23 */ /* 0x000fe20008010808 */
[----:B------:R-:W-:-:S02]  /*48f0*/  WARPGROUP.DEPBAR.LE gsb0, 0x0 ;  /* 0x00008000000079c5 */ /* 0x000fc40000010000 */
[----:B------:R-:W-:Y:S01]  /*4900*/  WARPGROUP.ARRIVE ;  /* 0x00000000000079c5 */ /* 0x000fe20000000000 */
[----:B------:R-:W-:Y:S01]  /*4910*/  FMNMX.FTZ R21, R51, R10, !PT ;  /* 0x0000000a33157209 */ /* 0x000fe20007810000 */
[----:B------:R1:W-:Y:S01]  /*4920*/  MUFU.EX2 R13, R37 ;  /* 0x00000025000d7308 */ /* 0x0003e20000000800 */
[----:B------:R-:W-:Y:S01]  /*4930*/  ISETP.GT.AND P3, PT, R6, 0x48, PT ;  /* 0x000000480600780c */ /* 0x000fe20003f64270 */
[--C-:B------:R-:W-:Y:S01]  /*4940*/  FFMA.FTZ R61, R61, UR21, -R8.reuse ;  /* 0x000000153d3d7c23 */ /* 0x100fe20008010808 */
[----:B------:R-:W-:Y:S01]  /*4950*/  FMNMX.FTZ R10, R54, R21, !PT ;  /* 0x00000015360a7209 */ /* 0x000fe20007810000 */
[----:B------:R-:W-:Y:S01]  /*4960*/  HGMMA.64x64x16.F32 R88, R132, gdesc[UR4].tnspB, R88, gsb0 ;  /* 0x40e0000484587df0 */ /* 0x000fe20008000858 */
[----:B------:R-:W-:Y:S01]  /*4970*/  UIADD3 UR6, UR10, 0x280, URZ ;  /* 0x000002800a067890 */ /* 0x000fe2000fffe03f */
[----:B------:R-:W-:Y:S01]  /*4980*/  FSEL R59, R59, -INF , P4 ;  /* 0xff8000003b3b7808 */ /* 0x000fe20002000000 */
[----:B------:R-:W-:Y:S01]  /*4990*/  UMOV UR7, 0x40000040 ;  /* 0x4000004000077882 */ /* 0x000fe20000000000 */
[----:B------:R-:W-:Y:S01]  /*49a0*/  FMNMX.FTZ R25, R55, R10, !PT ;  /* 0x0000000a37197209 */ /* 0x000fe20007810000 */
[----:B------:R-:W-:Y:S01]  /*49b0*/  MUFU.EX2 R148, R148 ;  /* 0x0000009400947308 */ /* 0x000fe20000000800 */
[----:B------:R-:W-:Y:S01]  /*49c0*/  ISETP.GT.AND P4, PT, R6, 0x49, PT ;  /* 0x000000490600780c */ /* 0x000fe20003f84270 */
[--C-:B------:R-:W-:Y:S01]  /*49d0*/  FFMA.FTZ R142, R44, UR21, -R8.reuse ;  /* 0x000000152c8e7c23 */ /* 0x100fe20008010808 */
[----:B------:R-:W-:Y:S01]  /*49e0*/  FMNMX.FTZ R10, R58, R25, !PT ;  /* 0x000000193a0a7209 */ /* 0x000fe20007810000 */
[--C-:B------:R-:W-:Y:S01]  /*49f0*/  FFMA.FTZ R144, R32, UR21, -R8.reuse ;  /* 0x0000001520907c23 */ /* 0x100fe20008010808 */
[----:B------:R-:W-:Y:S01]  /*4a00*/  FSEL R62, R62, -INF , P3 ;  /* 0xff8000003e3e7808 */ /* 0x000fe20001800000 */
[--C-:B------:R-:W-:Y:S01]  /*4a10*/  FFMA.FTZ R146, R36, UR21, -R8.reuse ;  /* 0x0000001524927c23 */ /* 0x100fe20008010808 */
[----:B------:R-:W-:Y:S01]  /*4a20*/  FMNMX.FTZ R25, R59, R10, !PT ;  /* 0x0000000a3b197209 */ /* 0x000fe20007810000 */
[----:B------:R-:W-:Y:S01]  /*4a30*/  MUFU.EX2 R7, R7 ;  /* 0x0000000700077308 */ /* 0x000fe20000000800 */
[----:B------:R-:W-:Y:S01]  /*4a40*/  ISETP.GT.AND P3, PT, R6, 0x50, PT ;  /* 0x000000500600780c */ /* 0x000fe20003f64270 */
[--C-:B------:R-:W-:Y:S01]  /*4a50*/  FFMA.FTZ R140, R40, UR21, -R8.reuse ;  /* 0x00000015288c7c23 */ /* 0x100fe20008010808 */
[----:B------:R-:W-:Y:S01]  /*4a60*/  FSEL R63, R63, -INF , P4 ;  /* 0xff8000003f3f7808 */ /* 0x000fe20002000000 */
[--C-:B------:R-:W-:Y:S01]  /*4a70*/  FFMA.FTZ R41, R41, UR21, -R8.reuse ;  /* 0x0000001529297c23 */ /* 0x100fe20008010808 */
[----:B------:R-:W-:Y:S01]  /*4a80*/  FMNMX.FTZ R10, R62, R25, !PT ;  /* 0x000000193e0a7209 */ /* 0x000fe20007810000 */
[--C-:B------:R-:W-:Y:S01]  /*4a90*/  FFMA.FTZ R45, R45, UR21, -R8.reuse ;  /* 0x000000152d2d7c23 */ /* 0x100fe20008010808 */
[----:B------:R-:W-:Y:S01]  /*4aa0*/  ISETP.GT.AND P4, PT, R6, 0x51, PT ;  /* 0x000000510600780c */ /* 0x000fe20003f84270 */
        /* <DEDUP_REMOVED lines=8> */
[----:B------:R-:W-:Y:S01]  /*4b30*/  MUFU.EX2 R150, R150 ;  /* 0x0000009600967308 */ /* 0x000fe20000000800 */
[----:B------:R-:W-:Y:S01]  /*4b40*/  FMNMX.FTZ R10, R66, R29, !PT ;  /* 0x0000001d420a7209 */ /* 0x000fe20007810000 */
[--C-:B------:R-:W-:Y:S01]  /*4b50*/  FFMA.FTZ R138, R52, UR21, -R8.reuse ;  /* 0x00000015348a7c23 */ /* 0x100fe20008010808 */
[----:B------:R-:W-:Y:S01]  /*4b60*/  ISETP.GT.AND P4, PT, R6, 0x59, PT ;  /* 0x000000590600780c */ /* 0x000fe20003f84270 */
        /* <DEDUP_REMOVED lines=14> */
[----:B------:R-:W-:Y:S01]  /*4c50*/  FFMA.FTZ R84, R84, UR21, -R8 ;  /* 0x0000001554547c23 */ /* 0x000fe20008010808 */
[----:B0-----:R-:W-:-:S02]  /*4c60*/  FMNMX.FTZ R33, R71, R10, !PT ;  /* 0x0000000a47217209 */ /* 0x001fc40007810000 */
[----:B------:R-:W-:Y:S02]  /*4c70*/  ISETP.GT.AND P3, PT, R6, 0x68, PT ;  /* 0x000000680600780c */ /* 0x000fe40003f64270 */
[----:B------:R-:W-:Y:S01]  /*4c80*/  FSEL R75, R75, -INF , P4 ;  /* 0xff8000004b4b7808 */ /* 0x000fe20002000000 */
[----:B------:R-:W-:Y:S01]  /*4c90*/  MUFU.EX2 R146, R146 ;  /* 0x0000009200927308 */ /* 0x000fe20000000800 */
[----:B------:R-:W-:Y:S02]  /*4ca0*/  FMNMX.FTZ R10, R74, R33, !PT ;  /* 0x000000214a0a7209 */ /* 0x000fe40007810000 */
[----:B------:R-:W-:Y:S02]  /*4cb0*/  ISETP.GT.AND P4, PT, R6, 0x69, PT ;  /* 0x000000690600780c */ /* 0x000fe40003f84270 */
[----:B------:R-:W-:Y:S02]  /*4cc0*/  FSEL R78, R78, -INF , P3 ;  /* 0xff8000004e4e7808 */ /* 0x000fe40001800000 */
[----:B------:R-:W-:Y:S01]  /*4cd0*/  FMNMX.FTZ R33, R75, R10, !PT ;  /* 0x0000000a4b217209 */ /* 0x000fe20007810000 */
[----:B------:R-:W-:Y:S01]  /*4ce0*/  MUFU.EX2 R140, R140 ;  /* 0x0000008c008c7308 */ /* 0x000fe20000000800 */
[----:B------:R-:W-:-:S02]  /*4cf0*/  ISETP.GT.AND P3, PT, R6, 0x70, PT ;  /* 0x000000700600780c */ /* 0x000fc40003f64270 */
[----:B------:R-:W-:Y:S02]  /*4d00*/  FSEL R79, R79, -INF , P4 ;  /* 0xff8000004f4f7808 */ /* 0x000fe40002000000 */
[----:B------:R-:W-:Y:S02]  /*4d10*/  FMNMX.FTZ R10, R78, R33, !PT ;  /* 0x000000214e0a7209 */ /* 0x000fe40007810000 */
[----:B------:R-:W-:Y:S01]  /*4d20*/  ISETP.GT.AND P4, PT, R6, 0x71, PT ;  /* 0x000000710600780c */ /* 0x000fe20003f84270 */
[----:B------:R0:W-:Y:S01]  /*4d30*/  MUFU.EX2 R15, R41 ;  /* 0x00000029000f7308 */ /* 0x0001e20000000800 */
[----:B------:R-:W-:Y:S02]  /*4d40*/  FSEL R82, R82, -INF , P3 ;  /* 0xff80000052527808 */ /* 0x000fe40001800000 */
[----:B-1----:R-:W-:Y:S02]  /*4d50*/  FMNMX.FTZ R37, R79, R10, !PT ;  /* 0x0000000a4f257209 */ /* 0x002fe40007810000 */
[----:B------:R-:W-:-:S02]  /*4d60*/  ISETP.GT.AND P3, PT, R6, 0x78, PT ;  /* 0x000000780600780c */ /* 0x000fc40003f64270 */
[----:B------:R-:W-:Y:S01]  /*4d70*/  FSEL R83, R83, -INF , P4 ;  /* 0xff80000053537808 */ /* 0x000fe20002000000 */
[----:B------:R-:W-:Y:S01]  /*4d80*/  MUFU.EX2 R142, R142 ;  /* 0x0000008e008e7308 */ /* 0x000fe20000000800 */
[----:B------:R-:W-:Y:S02]  /*4d90*/  WARPGROUP.DEPBAR.LE gsb0, 0x0 ;  /* 0x00008000000079c5 */ /* 0x000fe40000010000 */
[----:B------:R-:W-:Y:S01]  /*4da0*/  WARPGROUP.ARRIVE ;  /* 0x00000000000079c5 */ /* 0x000fe20000000000 */
[----:B------:R-:W-:-:S05]  /*4db0*/  FMNMX.FTZ R10, R82, R37, !PT ;  /* 0x00000025520a7209 */ /* 0x000fca0007810000 */
[----:B------:R-:W1:Y:S01]  /*4dc0*/  S2R R135, SR_TID.X ;  /* 0x0000000000877919 */ /* 0x000e620000002100 */
[----:B------:R-:W-:Y:S01]  /*4dd0*/  ISETP.GT.AND P4, PT, R6, 0x79, PT ;  /* 0x000000790600780c */ /* 0x000fe20003f84270 */
[--C-:B0-----:R-:W-:Y:S01]  /*4de0*/  FFMA.FTZ R41, R65, UR21, -R8.reuse ;  /* 0x0000001541297c23 */ /* 0x101fe20008010808 */
[----:B------:R-:W-:Y:S01]  /*4df0*/  FSEL R86, R86, -INF , P3 ;  /* 0xff80000056567808 */ /* 0x000fe20001800000 */
[----:B------:R-:W-:Y:S01]  /*4e00*/  HGMMA.64x64x16.F32 R88, R128, gdesc[UR4].tnspB, R88, gsb0 ;  /* 0x40e0000480587df0 */ /* 0x000fe20008000858 */
[----:B------:R-:W-:Y:S01]  /*4e10*/  UIADD3 UR6, UR10, 0x300, URZ ;  /* 0x000003000a067890 */ /* 0x000fe2000fffe03f */
[----:B------:R-:W-:Y:S01]  /*4e20*/  FMNMX.FTZ R37, R83, R10, !PT ;  /* 0x0000000a53257209 */ /* 0x000fe20007810000 */
[----:B------:R-:W-:Y:S01]  /*4e30*/  UMOV UR7, 0x40000040 ;  /* 0x4000004000077882 */ /* 0x000fe20000000000 */
[----:B------:R-:W-:Y:S01]  /*4e40*/  FSEL R87, R87, -INF , P4 ;  /* 0xff80000057577808 */ /* 0x000fe20002000000 */
[----:B------:R0:W-:Y:S01]  /*4e50*/  MUFU.EX2 R21, R45 ;  /* 0x0000002d00157308 */ /* 0x0001e20000000800 */
[----:B------:R-:W-:Y:S01]  /*4e60*/  FMNMX.FTZ R6, R86, R37, !PT ;  /* 0x0000002556067209 */ /* 0x000fe20007810000 */
[--C-:B------:R-:W-:Y:S01]  /*4e70*/  FFMA.FTZ R132, R56, UR21, -R8.reuse ;  /* 0x0000001538847c23 */ /* 0x100fe20008010808 */
[--C-:B------:R-:W-:Y:S01]  /*4e80*/  FFMA.FTZ R134, R60, UR21, -R8.reuse ;  /* 0x000000153c867c23 */ /* 0x100fe20008010808 */
[--C-:B------:R-:W-:Y:S01]  /*4e90*/  FFMA.FTZ R10, R64, UR21, -R8.reuse ;  /* 0x00000015400a7c23 */ /* 0x100fe20008010808 */
[----:B------:R-:W-:Y:S01]  /*4ea0*/  FMNMX.FTZ R6, R87, R6, !PT ;  /* 0x0000000657067209 */ /* 0x000fe20007810000 */
[----:B------:R-:W-:-:S02]  /*4eb0*/  FFMA.FTZ R65, R85, UR21, -R8 ;  /* 0x0000001555417c23 */ /* 0x000fc40008010808 */
[----:B------:R-:W-:Y:S01]  /*4ec0*/  MUFU.EX2 R37, R61 ;  /* 0x0000003d00257308 */ /* 0x000fe20000000800 */
[--C-:B0-----:R-:W-:Y:S01]  /*4ed0*/  FFMA.FTZ R45, R69, UR21, -R8.reuse ;  /* 0x00000015452d7c23 */ /* 0x101fe20008010808 */
[----:B------:R-:W0:Y:S06]  /*4ee0*/  SHFL.BFLY PT, R49, R6, 0x2, 0x1f ;  /* 0x0c401f0006317f89 */ /* 0x000e2c00000e0000 */
[----:B------:R2:W-:Y:S08]  /*4ef0*/  MUFU.EX2 R29, R53 ;  /* 0x00000035001d7308 */ /* 0x0005f00000000800 */
[----:B------:R3:W-:Y:S01]  /*4f00*/  MUFU.EX2 R33, R57 ;  /* 0x0000003900217308 */ /* 0x0007e20000000800 */
[----:B--2---:R-:W-:-:S07]  /*4f10*/  FFMA.FTZ R53, R77, UR21, -R8 ;  /* 0x000000154d357c23 */ /* 0x004fce0008010808 */
[----:B------:R-:W-:Y:S01]  /*4f20*/  MUFU.EX2 R136, R136 ;  /* 0x0000008800887308 */ /* 0x000fe20000000800 */
[----:B---3--:R-:W-:Y:S01]  /*4f30*/  FFMA.FTZ R57, R81, UR21, -R8 ;  /* 0x0000001551397c23 */ /* 0x008fe20008010808 */
[----:B0-----:R-:W-:-:S05]  /*4f40*/  FMNMX.FTZ R28, R6, R49, !PT ;  /* 0x00000031061c7209 */ /* 0x001fca0007810000 */
[----:B------:R-:W0:Y:S01]  /*4f50*/  SHFL.BFLY PT, R61, R28, 0x1, 0x1f ;  /* 0x0c201f001c3d7f89 */ /* 0x000e2200000e0000 */
[----:B------:R-:W-:Y:S08]  /*4f60*/  MUFU.EX2 R138, R138 ;  /* 0x0000008a008a7308 */ /* 0x000ff00000000800 */
[----:B------:R-:W-:Y:S08]  /*4f70*/  MUFU.EX2 R132, R132 ;  /* 0x0000008400847308 */ /* 0x000ff00000000800 */
[----:B------:R-:W-:Y:S01]  /*4f80*/  MUFU.EX2 R134, R134 ;  /* 0x0000008600867308 */ /* 0x000fe20000000800 */
[----:B0-----:R-:W-:-:S07]  /*4f90*/  FMNMX.FTZ R6, R28, R61, !PT ;  /* 0x0000003d1c067209 */ /* 0x001fce0007810000 */
[----:B------:R-:W-:Y:S01]  /*4fa0*/  MUFU.EX2 R10, R10 ;  /* 0x0000000a000a7308 */ /* 0x000fe20000000800 */
[----:B------:R-:W-:Y:S02]  /*4fb0*/  FSEL R61, R0, RZ, P2 ;  /* 0x000000ff003d7208 */ /* 0x000fe40001000000 */
[C---:B------:R-:W-:Y:S01]  /*4fc0*/  FSETP.NEU.FTZ.AND P2, PT, R6.reuse, -INF , PT ;  /* 0xff8000000600780b */ /* 0x040fe20003f5d000 */
[----:B------:R-:W-:Y:S02]  /*4fd0*/  FMUL.FTZ R44, R6, UR21 ;  /* 0x00000015062c7c20 */ /* 0x000fe40008410000 */
[----:B------:R-:W-:Y:S02]  /*4fe0*/  FADD.FTZ R61, -R61, R4 ;  /* 0x000000043d3d7221 */ /* 0x000fe40000010100 */
[----:B------:R-:W-:Y:S01]  /*4ff0*/  MUFU.EX2 R41, R41 ;  /* 0x0000002900297308 */ /* 0x000fe20000000800 */
[----:B------:R-:W-:Y:S02]  /*5000*/  WARPGROUP.DEPBAR.LE gsb0, 0x0 ;  /* 0x00008000000079c5 */ /* 0x000fe40000010000 */
[----:B------:R-:W-:Y:S01]  /*5010*/  WARPGROUP.ARRIVE ;  /* 0x00000000000079c5 */ /* 0x000fe20000000000 */
[----:B------:R-:W-:Y:S01]  /*5020*/  FMUL.FTZ R61, R61, UR21 ;  /* 0x000000153d3d7c20 */ /* 0x000fe20008410000 */
[----:B------:R-:W-:-:S03]  /*5030*/  FSEL R44, R44, RZ, P2 ;  /* 0x000000ff2c2c7208 */ /* 0x000fc60001000000 */
[----:B------:R-:W-:Y:S01]  /*5040*/  MUFU.EX2 R12, R12 ;  /* 0x0000000c000c7308 */ /* 0x000fe20000000800 */
[----:B------:R-:W-:Y:S01]  /*5050*/  HGMMA.64x64x16.F32 R88, R124, gdesc[UR4].tnspB, R88, gsb0 ;  /* 0x40e000047c587df0 */ /* 0x000fe20008000858 */
[----:B------:R-:W-:Y:S01]  /*5060*/  UIADD3 UR6, UR10, 0x380, URZ ;  /* 0x000003800a067890 */ /* 0x000fe2000fffe03f */
[--C-:B------:R-:W-:Y:S01]  /*5070*/  FFMA.FTZ R147, R38, UR21, -R44.reuse ;  /* 0x0000001526937c23 */ /* 0x100fe2000801082c */
[----:B------:R-:W-:Y:S01]  /*5080*/  UMOV UR7, 0x40000040 ;  /* 0x4000004000077882 */ /* 0x000fe20000000000 */
[--C-:B------:R-:W-:Y:S01]  /*5090*/  FFMA.FTZ R143, R46, UR21, -R44.reuse ;  /* 0x000000152e8f7c23 */ /* 0x100fe2000801082c */
[--C-:B------:R-:W-:Y:S01]  /*50a0*/  FFMA.FTZ R149, R26, UR21, -R44.reuse ;  /* 0x000000151a957c23 */ /* 0x100fe2000801082c */
[--C-:B------:R-:W-:Y:S01]  /*50b0*/  FFMA.FTZ R4, R27, UR21, -R44.reuse ;  /* 0x000000151b047c23 */ /* 0x100fe2000801082c */
[----:B------:R-:W0:Y:S01]  /*50c0*/  MUFU.EX2 R61, R61 ;  /* 0x0000003d003d7308 */ /* 0x000e220000000800 */
[----:B------:R-:W-:Y:S02]  /*50d0*/  IMAD.U32 R27, RZ, RZ, UR37 ;  /* 0x00000025ff1b7e24 */ /* 0x000fe4000f8e00ff */
[--C-:B------:R-:W-:Y:S01]  /*50e0*/  FFMA.FTZ R151, R30, UR21, -R44.reuse ;  /* 0x000000151e977c23 */ /* 0x100fe2000801082c */
[----:B------:R-:W-:Y:S01]  /*50f0*/  FFMA.FTZ R8, R31, UR21, -R44 ;  /* 0x000000151f087c23 */ /* 0x000fe2000801082c */
[----:B------:R-:W-:-:S02]  /*5100*/  IMAD.U32 R31, RZ, RZ, UR23 ;  /* 0x00000017ff1f7e24 */ /* 0x000fc4000f8e00ff */
[--C-:B------:R-:W-:Y:S01]  /*5110*/  FFMA.FTZ R145, R34, UR21, -R44.reuse ;  /* 0x0000001522917c23 */ /* 0x100fe2000801082c */
[----:B------:R-:W-:Y:S01]  /*5120*/  @!P1 LEA R27, R27, UR41, 0x3 ;  /* 0x000000291b1b9c11 */ /* 0x000fe2000f8e18ff */
[--C-:B------:R-:W-:Y:S01]  /*5130*/  FFMA.FTZ R26, R35, UR21, -R44.reuse ;  /* 0x00000015231a7c23 */ /* 0x100fe2000801082c */
[----:B------:R-:W-:Y:S01]  /*5140*/  MUFU.EX2 R149, R149 ;  /* 0x0000009500957308 */ /* 0x000fe20000000800 */
[----:B------:R-:W-:Y:S01]  /*5150*/  @!P1 LEA R31, R31, UR41, 0x3 ;  /* 0x000000291f1f9c11 */ /* 0x000fe2000f8e18ff */
[--C-:B------:R-:W-:Y:S01]  /*5160*/  FFMA.FTZ R30, R39, UR21, -R44.reuse ;  /* 0x00000015271e7c23 */ /* 0x100fe2000801082c */
[--C-:B------:R-:W-:Y:S01]  /*5170*/  FFMA.FTZ R137, R50, UR21, -R44.reuse ;  /* 0x0000001532897c23 */ /* 0x100fe2000801082c */
[--C-:B------:R-:W-:Y:S01]  /*5180*/  FFMA.FTZ R141, R42, UR21, -R44.reuse ;  /* 0x000000152a8d7c23 */ /* 0x100fe2000801082c */
[--C-:B------:R-:W-:Y:S01]  /*5190*/  FFMA.FTZ R32, R43, UR21, -R44.reuse ;  /* 0x000000152b207c23 */ /* 0x100fe2000801082c */
[--C-:B------:R-:W-:Y:S01]  /*51a0*/  FFMA.FTZ R34, R47, UR21, -R44.reuse ;  /* 0x000000152f227c23 */ /* 0x100fe2000801082c */
[----:B------:R-:W-:Y:S01]  /*51b0*/  FFMA.FTZ R36, R51, UR21, -R44 ;  /* 0x0000001533247c23 */ /* 0x000fe2000801082c */
[----:B------:R-:W-:Y:S01]  /*51c0*/  MUFU.EX2 R4, R4 ;  /* 0x0000000400047308 */ /* 0x000fe20000000800 */
[----:B0-----:R-:W-:Y:S01]  /*51d0*/  FFMA.FTZ R38, R61, R3, R148 ;  /* 0x000000033d267223 */ /* 0x001fe20000010094 */
        /* <DEDUP_REMOVED lines=8> */
[--C-:B------:R-:W-:Y:S01]  /*5260*/  FFMA.FTZ R131, R70, UR21, -R44.reuse ;  /* 0x0000001546837c23 */ /* 0x100fe2000801082c */
[----:B------:R-:W-:Y:S01]  /*5270*/  F2FP.F16.F32.PACK_AB R128, R41, R10 ;  /* 0x0000000a2980723e */ /* 0x000fe200000000ff */
[----:B------:R-:W-:Y:S01]  /*5280*/  FFMA.FTZ R75, R75, UR21, -R44 ;  /* 0x000000154b4b7c23 */ /* 0x000fe2000801082c */
[----:B------:R-:W-:Y:S01]  /*5290*/  FADD.FTZ R3, R9, R38 ;  /* 0x0000002609037221 */ /* 0x000fe20000010000 */
[----:B------:R-:W-:Y:S01]  /*52a0*/  FSEL R38, R6, RZ, P2 ;  /* 0x000000ff06267208 */ /* 0x000fe20001000000 */
[--C-:B------:R-:W-:Y:S01]  /*52b0*/  FFMA.FTZ R79, R79, UR21, -R44.reuse ;  /* 0x000000154f4f7c23 */ /* 0x100fe2000801082c */
[----:B-1----:R-:W-:Y:S01]  /*52c0*/  ISETP.GE.U32.AND P2, PT, R135, 0x180, PT ;  /* 0x000001808700780c */ /* 0x002fe20003f46070 */
[----:B------:R-:W-:Y:S01]  /*52d0*/  FADD.FTZ R46, R144, R3 ;  /* 0x00000003902e7221 */ /* 0x000fe20000010000 */
[----:B------:R-:W-:Y:S01]  /*52e0*/  MUFU.EX2 R8, R8 ;  /* 0x0000000800087308 */ /* 0x000fe20000000800 */
[----:B------:R-:W-:Y:S01]  /*52f0*/  FADD.FTZ R38, -R38, R5 ;  /* 0x0000000526267221 */ /* 0x000fe20000010100 */
[----:B------:R-:W-:Y:S01]  /*5300*/  FFMA.FTZ R135, R62, UR21, -R44 ;  /* 0x000000153e877c23 */ /* 0x000fe2000801082c */
[----:B------:R-:W-:Y:S01]  /*5310*/  FADD.FTZ R3, R11, R46 ;  /* 0x0000002e0b037221 */ /* 0x000fe20000010000 */
[--C-:B------:R-:W-:Y:S01]  /*5320*/  FFMA.FTZ R82, R82, UR21, -R44.reuse ;  /* 0x0000001552527c23 */ /* 0x100fe2000801082c */
[----:B------:R-:W-:Y:S01]  /*5330*/  FMUL.FTZ R38, R38, UR21 ;  /* 0x0000001526267c20 */ /* 0x000fe20008410000 */
[--C-:B------:R-:W-:Y:S01]  /*5340*/  FFMA.FTZ R83, R83, UR21, -R44.reuse ;  /* 0x0000001553537c23 */ /* 0x100fe2000801082c */
[----:B------:R-:W-:Y:S01]  /*5350*/  FADD.FTZ R46, R146, R3 ;  /* 0x00000003922e7221 */ /* 0x000fe20000010000 */
[----:B------:R-:W-:Y:S01]  /*5360*/  VIADD R3, R23, 0x9 ;  /* 0x0000000917037836 */ /* 0x000fe20000000000 */
[----:B------:R-:W-:Y:S01]  /*5370*/  MUFU.EX2 R145, R145 ;  /* 0x0000009100917308 */ /* 0x000fe20000000800 */
[----:B------:R-:W-:Y:S01]  /*5380*/  FFMA.FTZ R86, R86, UR21, -R44 ;  /* 0x0000001556567c23 */ /* 0x000fe2000801082c */
[----:B------:R-:W-:Y:S01]  /*5390*/  FADD.FTZ R5, R13, R46 ;  /* 0x0000002e0d057221 */ /* 0x000fe20000010000 */
[--C-:B------:R-:W-:Y:S01]  /*53a0*/  FFMA.FTZ R46, R63, UR21, -R44.reuse ;  /* 0x000000153f2e7c23 */ /* 0x100fe2000801082c */
[----:B------:R-:W-:Y:S01]  /*53b0*/  SEL R3, R3, 0x9, !P2 ;  /* 0x0000000903037807 */ /* 0x000fe20005000000 */
[----:B------:R-:W-:Y:S01]  /*53c0*/  FFMA.FTZ R87, R87, UR21, -R44 ;  /* 0x0000001557577c23 */ /* 0x000fe2000801082c */
[----:B------:R-:W-:Y:S01]  /*53d0*/  FADD.FTZ R48, R140, R5 ;  /* 0x000000058c307221 */ /* 0x000fe20000010000 */
[----:B------:R-:W-:Y:S01]  /*53e0*/  @!P1 VIADD R5, R27, 0x16840 ;  /* 0x000168401b059836 */ /* 0x000fe20000000000 */
[----:B------:R-:W-:Y:S01]  /*53f0*/  MUFU.EX2 R38, R38 ;  /* 0x0000002600267308 */ /* 0x000fe20000000800 */
[----:B------:R-:W-:Y:S01]  /*5400*/  PLOP3.LUT P2, PT, PT, PT, UP0, 0x80, 0x0 ;  /* 0x000000000000781c */ /* 0x000fe20003f4f008 */
[----:B------:R-:W-:Y:S01]  /*5410*/  FADD.FTZ R27, R15, R48 ;  /* 0x000000300f1b7221 */ /* 0x000fe20000010000 */
[----:B------:R-:W-:Y:S01]  /*5420*/  UMOV UR23, UR37 ;  /* 0x0000002500177c82 */ /* 0x000fe20008000000 */
[----:B------:R-:W-:-:S02]  /*5430*/  @!P1 PRMT R5, RZ, 0x654, R5 ;  /* 0x00000654ff059816 */ /* 0x000fc40000000005 */
[----:B------:R-:W-:Y:S01]  /*5440*/  FADD.FTZ R48, R142, R27 ;  /* 0x0000001b8e307221 */ /* 0x000fe20000010000 */
[----:B------:R-:W-:Y:S01]  /*5450*/  F2FP.F16.F32.PACK_AB R148, R7, R148 ;  /* 0x000000940794723e */ /* 0x000fe200000000ff */
[----:B------:R-:W-:Y:S01]  /*5460*/  MUFU.EX2 R26, R26 ;  /* 0x0000001a001a7308 */ /* 0x000fe20000000800 */
[----:B------:R-:W-:Y:S01]  /*5470*/  F2FP.F16.F32.PACK_AB R150, R9, R150 ;  /* 0x000000960996723e */ /* 0x000fe200000000ff */
[----:B------:R-:W-:Y:S01]  /*5480*/  FADD.FTZ R27, R21, R48 ;  /* 0x00000030151b7221 */ /* 0x000fe20000010000 */
[----:B------:R-:W-:Y:S02]  /*5490*/  F2FP.F16.F32.PACK_AB R144, R11, R144 ;  /* 0x000000900b90723e */ /* 0x000fe400000000ff */
[----:B------:R-:W-:Y:S01]  /*54a0*/  F2FP.F16.F32.PACK_AB R146, R13, R146 ;  /* 0x000000920d92723e */ /* 0x000fe200000000ff */
[----:B------:R-:W-:Y:S01]  /*54b0*/  FADD.FTZ R50, R136, R27 ;  /* 0x0000001b88327221 */ /* 0x000fe20000010000 */
[----:B------:R-:W-:Y:S01]  /*54c0*/  F2FP.F16.F32.PACK_AB R140, R15, R140 ;  /* 0x0000008c0f8c723e */ /* 0x000fe200000000ff */
[----:B------:R-:W-:Y:S01]  /*54d0*/  MUFU.EX2 R147, R147 ;  /* 0x0000009300937308 */ /* 0x000fe20000000800 */
[----:B------:R-:W-:-:S02]  /*54e0*/  F2FP.F16.F32.PACK_AB R142, R21, R142 ;  /* 0x0000008e158e723e */ /* 0x000fc400000000ff */
[----:B------:R-:W-:Y:S01]  /*54f0*/  F2FP.F16.F32.PACK_AB R136, R25, R136 ;  /* 0x000000881988723e */ /* 0x000fe200000000ff */
[----:B------:R-:W-:Y:S02]  /*5500*/  WARPGROUP.DEPBAR.LE gsb0, 0x0 ;  /* 0x00008000000079c5 */ /* 0x000fe40000010000 */
[----:B------:R-:W-:Y:S01]  /*5510*/  WARPGROUP.ARRIVE ;  /* 0x00000000000079c5 */ /* 0x000fe20000000000 */
[--C-:B------:R-:W-:Y:S01]  /*5520*/  FFMA.FTZ R125, R74, UR21, -R44.reuse ;  /* 0x000000154a7d7c23 */ /* 0x100fe2000801082c */
[----:B------:R-:W-:Y:S01]  /*5530*/  MUFU.EX2 R30, R30 ;  /* 0x0000001e001e7308 */ /* 0x000fe20000000800 */
[----:B------:R-:W-:-:S03]  /*5540*/  FFMA.FTZ R127, R78, UR21, -R44 ;  /* 0x000000154e7f7c23 */ /* 0x000fc6000801082c */
[----:B------:R-:W-:Y:S04]  /*5550*/  HGMMA.64x64x16.F32 R88, R120, gdesc[UR4].tnspB, R88, gsb0 ;  /* 0x40e0000478587df0 */ /* 0x000fe80008000858 */
        /* <DEDUP_REMOVED lines=10> */
[----:B------:R-:W0:Y:S01]  /*5600*/  MUFU.EX2 R49, R73 ;  /* 0x0000004900317308 */ /* 0x000e220000000800 */
[----:B------:R-:W-:Y:S02]  /*5610*/  WARPGROUP.DEPBAR.LE gsb0, 0x0 ;  /* 0x00008000000079c5 */ /* 0x000fe40000010000 */
[----:B------:R1:W-:Y:S06]  /*5620*/  BAR.ARV R3, 0x100 ;  /* 0x000400030000751d */ /* 0x0003ec0000002000 */
[----:B------:R2:W-:Y:S01]  /*5630*/  @!P1 SYNCS.ARRIVE.TRANS64.RED.A1T0 RZ, [R5+URZ], RZ ;  /* 0x000000ff05ff99a7 */ /* 0x0005e2000810043f */
[----:B------:R-:W-:Y:S01]  /*5640*/  MUFU.EX2 R40, R40 ;  /* 0x0000002800287308 */ /* 0x000fe20000000800 */
[----:B-1----:R-:W-:-:S02]  /*5650*/  @!P1 VIADD R3, R31, 0x16860 ;  /* 0x000168601f039836 */ /* 0x002fc40000000000 */
[-C--:B------:R-:W-:Y:S01]  /*5660*/  FMUL.FTZ R88, R88, R61.reuse ;  /* 0x0000003d58587220 */ /* 0x080fe20000410000 */
[-C--:B------:R-:W-:Y:S01]  /*5670*/  FMUL.FTZ R89, R89, R61.reuse ;  /* 0x0000003d59597220 */ /* 0x080fe20000410000 */
[-C--:B------:R-:W-:Y:S01]  /*5680*/  FMUL.FTZ R92, R92, R61.reuse ;  /* 0x0000003d5c5c7220 */ /* 0x080fe20000410000 */
[----:B------:R-:W-:Y:S01]  /*5690*/  FMUL.FTZ R93, R93, R61 ;  /* 0x0000003d5d5d7220 */ /* 0x000fe20000410000 */
[----:B------:R-:W-:Y:S01]  /*56a0*/  @!P1 PRMT R27, RZ, 0x654, R3 ;  /* 0x00000654ff1b9816 */ /* 0x000fe20000000003 */
[----:B--2---:R-:W-:Y:S01]  /*56b0*/  FFMA.FTZ R5, R38, R2, R149 ;  /* 0x0000000226057223 */ /* 0x004fe20000010095 */
[----:B------:R-:W-:Y:S01]  /*56c0*/  MUFU.EX2 R20, R20 ;  /* 0x0000001400147308 */ /* 0x000fe20000000800 */
[----:B------:R-:W-:Y:S01]  /*56d0*/  FFMA.FTZ R2, R67, UR21, -R44 ;  /* 0x0000001543027c23 */ /* 0x000fe2000801082c */
[----:B------:R1:W-:Y:S01]  /*56e0*/  @!P1 SYNCS.ARRIVE.TRANS64.RED.A1T0 RZ, [R27+URZ], RZ ;  /* 0x000000ff1bff99a7 */ /* 0x0003e2000810043f */
[C---:B------:R-:W-:Y:S01]  /*56f0*/  FADD.FTZ R48, R4.reuse, R5 ;  /* 0x0000000504307221 */ /* 0x040fe20000010000 */
[----:B------:R-:W-:Y:S01]  /*5700*/  FADD.FTZ R5, R25, R50 ;  /* 0x0000003219057221 */ /* 0x000fe20000010000 */
[----:B------:R-:W-:Y:S01]  /*5710*/  F2FP.F16.F32.PACK_AB R149, R4, R149 ;  /* 0x000000950495723e */ /* 0x000fe200000000ff */
[-C--:B------:R-:W-:Y:S01]  /*5720*/  FMUL.FTZ R96, R96, R61.reuse ;  /* 0x0000003d60607220 */ /* 0x080fe20000410000 */
[----:B------:R-:W-:Y:S01]  /*5730*/  FADD.FTZ R3, R151, R48 ;  /* 0x0000003097037221 */ /* 0x000fe20000010000 */
[----:B------:R-:W-:Y:S01]  /*5740*/  FADD.FTZ R48, R138, R5 ;  /* 0x000000058a307221 */ /* 0x000fe20000010000 */
[----:B------:R-:W-:Y:S01]  /*5750*/  MUFU.EX2 R133, R133 ;  /* 0x0000008500857308 */ /* 0x000fe20000000800 */
[C---:B------:R-:W-:Y:S01]  /*5760*/  F2FP.F16.F32.PACK_AB R138, R29.reuse, R138 ;  /* 0x0000008a1d8a723e */ /* 0x040fe200000000ff */
[----:B------:R-:W-:Y:S01]  /*5770*/  FADD.FTZ R50, R8, R3 ;  /* 0x0000000308327221 */ /* 0x000fe20000010000 */
[----:B------:R-:W-:Y:S01]  /*5780*/  FADD.FTZ R5, R29, R48 ;  /* 0x000000301d057221 */ /* 0x000fe20000010000 */
[----:B------:R-:W-:Y:S01]  /*5790*/  FFMA.FTZ R48, R71, UR21, -R44 ;  /* 0x0000001547307c23 */ /* 0x000fe2000801082c */
[----:B0-----:R-:W-:Y:S01]  /*57a0*/  F2FP.F16.F32.PACK_AB R124, R49, R14 ;  /* 0x0000000e317c723e */ /* 0x001fe200000000ff */
[----:B------:R-:W-:Y:S01]  /*57b0*/  FADD.FTZ R3, R145, R50 ;  /* 0x0000003291037221 */ /* 0x000fe20000010000 */
[----:B------:R-:W-:Y:S01]  /*57c0*/  FADD.FTZ R52, R132, R5 ;  /* 0x0000000584347221 */ /* 0x000fe20000010000 */
[----:B------:R-:W0:Y:S01]  /*57d0*/  MUFU.EX2 R53, R53 ;  /* 0x0000003500357308 */ /* 0x000e220000000800 */
[C---:B------:R-:W-:Y:S01]  /*57e0*/  F2FP.F16.F32.PACK_AB R132, R33.reuse, R132 ;  /* 0x000000842184723e */ /* 0x040fe200000000ff */
[----:B------:R-:W-:Y:S01]  /*57f0*/  FADD.FTZ R50, R26, R3 ;  /* 0x000000031a327221 */ /* 0x000fe20000010000 */
[----:B------:R-:W-:Y:S01]  /*5800*/  FADD.FTZ R5, R33, R52 ;  /* 0x0000003421057221 */ /* 0x000fe20000010000 */
[-C--:B------:R-:W-:Y:S01]  /*5810*/  FMUL.FTZ R97, R97, R61.reuse ;  /* 0x0000003d61617220 */ /* 0x080fe20000410000 */
[-C--:B------:R-:W-:Y:S01]  /*5820*/  FMUL.FTZ R100, R100, R61.reuse ;  /* 0x0000003d64647220 */ /* 0x080fe20000410000 */
[----:B------:R-:W-:Y:S01]  /*5830*/  FADD.FTZ R3, R147, R50 ;  /* 0x0000003293037221 */ /* 0x000fe20000010000 */
[----:B------:R-:W-:Y:S01]  /*5840*/  FADD.FTZ R52, R134, R5 ;  /* 0x0000000586347221 */ /* 0x000fe20000010000 */
[----:B------:R-:W-:Y:S01]  /*5850*/  MUFU.EX2 R42, R42 ;  /* 0x0000002a002a7308 */ /* 0x000fe20000000800 */
[C---:B------:R-:W-:Y:S01]  /*5860*/  F2FP.F16.F32.PACK_AB R134, R37.reuse, R134 ;  /* 0x000000862586723e */ /* 0x040fe200000000ff */
[----:B------:R-:W-:Y:S01]  /*5870*/  FADD.FTZ R50, R30, R3 ;  /* 0x000000031e327221 */ /* 0x000fe20000010000 */
[----:B------:R-:W-:Y:S01]  /*5880*/  FADD.FTZ R5, R37, R52 ;  /* 0x0000003425057221 */ /* 0x000fe20000010000 */
[-C--:B------:R-:W-:Y:S01]  /*5890*/  FMUL.FTZ R101, R101, R61.reuse ;  /* 0x0000003d65657220 */ /* 0x080fe20000410000 */
[-C--:B------:R-:W-:Y:S01]  /*58a0*/  FMUL.FTZ R104, R104, R61.reuse ;  /* 0x0000003d68687220 */ /* 0x080fe20000410000 */
[----:B------:R-:W-:Y:S01]  /*58b0*/  FADD.FTZ R3, R141, R50 ;  /* 0x000000328d037221 */ /* 0x000fe20000010000 */
[----:B------:R-:W-:Y:S01]  /*58c0*/  FADD.FTZ R52, R10, R5 ;  /* 0x000000050a347221 */ /* 0x000fe20000010000 */
[----:B------:R-:W2:Y:S01]  /*58d0*/  MUFU.EX2 R24, R24 ;  /* 0x0000001800187308 */ /* 0x000ea20000000800 */
[----:B0-----:R-:W-:Y:S01]  /*58e0*/  F2FP.F16.F32.PACK_AB R126, R53, R20 ;  /* 0x00000014357e723e */ /* 0x001fe200000000ff */
[----:B------:R-:W-:Y:S01]  /*58f0*/  FADD.FTZ R50, R32, R3 ;  /* 0x0000000320327221 */ /* 0x000fe20000010000 */
[----:B------:R-:W-:Y:S01]  /*5900*/  FADD.FTZ R5, R41, R52 ;  /* 0x0000003429057221 */ /* 0x000fe20000010000 */
[-C--:B------:R-:W-:Y:S01]  /*5910*/  FMUL.FTZ R105, R105, R61.reuse ;  /* 0x0000003d69697220 */ /* 0x080fe20000410000 */
[-C--:B------:R-:W-:Y:S01]  /*5920*/  FMUL.FTZ R108, R108, R61.reuse ;  /* 0x0000003d6c6c7220 */ /* 0x080fe20000410000 */
[----:B------:R-:W-:Y:S01]  /*5930*/  FADD.FTZ R3, R143, R50 ;  /* 0x000000328f037221 */ /* 0x000fe20000010000 */
[----:B------:R-:W-:Y:S01]  /*5940*/  FADD.FTZ R52, R12, R5 ;  /* 0x000000050c347221 */ /* 0x000fe20000010000 */
[----:B------:R-:W-:Y:S01]  /*5950*/  MUFU.EX2 R135, R135 ;  /* 0x0000008700877308 */ /* 0x000fe20000000800 */
[-C--:B------:R-:W-:Y:S01]  /*5960*/  FMUL.FTZ R109, R109, R61.reuse ;  /* 0x0000003d6d6d7220 */ /* 0x080fe20000410000 */
[----:B------:R-:W-:Y:S01]  /*5970*/  FADD.FTZ R50, R34, R3 ;  /* 0x0000000322327221 */ /* 0x000fe20000010000 */
[----:B------:R-:W-:Y:S01]  /*5980*/  FADD.FTZ R5, R45, R52 ;  /* 0x000000342d057221 */ /* 0x000fe20000010000 */
[-C--:B------:R-:W-:Y:S01]  /*5990*/  FMUL.FTZ R112, R112, R61.reuse ;  /* 0x0000003d70707220 */ /* 0x080fe20000410000 */
[-C--:B------:R-:W-:Y:S01]  /*59a0*/  FMUL.FTZ R113, R113, R61.reuse ;  /* 0x0000003d71717220 */ /* 0x080fe20000410000 */
[----:B------:R-:W-:Y:S01]  /*59b0*/  FADD.FTZ R3, R137, R50 ;  /* 0x0000003289037221 */ /* 0x000fe20000010000 */
[----:B------:R-:W-:Y:S01]  /*59c0*/  FADD.FTZ R52, R14, R5 ;  /* 0x000000050e347221 */ /* 0x000fe20000010000 */
[----:B------:R-:W0:Y:S01]  /*59d0*/  MUFU.EX2 R57, R57 ;  /* 0x0000003900397308 */ /* 0x000e220000000800 */
[-C--:B------:R-:W-:Y:S01]  /*59e0*/  FMUL.FTZ R116, R116, R61.reuse ;  /* 0x0000003d74747220 */ /* 0x080fe20000410000 */
[----:B------:R-:W-:Y:S01]  /*59f0*/  FADD.FTZ R50, R36, R3 ;  /* 0x0000000324327221 */ /* 0x000fe20000010000 */
[----:B------:R-:W-:Y:S01]  /*5a00*/  FADD.FTZ R5, R49, R52 ;  /* 0x0000003431057221 */ /* 0x000fe20000010000 */
[----:B------:R-:W-:Y:S01]  /*5a10*/  FMUL.FTZ R117, R117, R61 ;  /* 0x0000003d75757220 */ /* 0x000fe20000410000 */
[----:B------:R-:W-:Y:S01]  /*5a20*/  F2FP.F16.F32.PACK_AB R151, R8, R151 ;  /* 0x000000970897723e */ /* 0x000fe200000000ff */
[----:B------:R-:W-:Y:S01]  /*5a30*/  FADD.FTZ R3, R139, R50 ;  /* 0x000000328b037221 */ /* 0x000fe20000010000 */
[----:B------:R-:W-:Y:S01]  /*5a40*/  FADD.FTZ R52, R20, R5 ;  /* 0x0000000514347221 */ /* 0x000fe20000010000 */
[----:B------:R-:W3:Y:S01]  /*5a50*/  MUFU.EX2 R46, R46 ;  /* 0x0000002e002e7308 */ /* 0x000ee20000000800 */
[----:B------:R-:W-:Y:S01]  /*5a60*/  F2FP.F16.F32.PACK_AB R145, R26, R145 ;  /* 0x000000911a91723e */ /* 0x000fe200000000ff */
[----:B------:R-:W-:Y:S01]  /*5a70*/  FADD.FTZ R50, R40, R3 ;  /* 0x0000000328327221 */ /* 0x000fe20000010000 */
[----:B------:R-:W-:Y:S01]  /*5a80*/  FADD.FTZ R5, R53, R52 ;  /* 0x0000003435057221 */ /* 0x000fe20000010000 */
[----:B------:R-:W-:Y:S01]  /*5a90*/  F2FP.F16.F32.PACK_AB R147, R30, R147 ;  /* 0x000000931e93723e */ /* 0x000fe200000000ff */
[----:B------:R-:W-:Y:S01]  /*5aa0*/  FMUL.FTZ R90, R90, R38 ;  /* 0x000000265a5a7220 */ /* 0x000fe20000410000 */
[----:B------:R-:W-:Y:S01]  /*5ab0*/  FADD.FTZ R3, R133, R50 ;  /* 0x0000003285037221 */ /* 0x000fe20000010000 */
[----:B--2---:R-:W-:Y:S01]  /*5ac0*/  FADD.FTZ R50, R24, R5 ;  /* 0x0000000518327221 */ /* 0x004fe20000010000 */
[----:B------:R-:W2:Y:S01]  /*5ad0*/  MUFU.EX2 R28, R84 ;  /* 0x00000054001c7308 */ /* 0x000ea20000000800 */
[C---:B0-----:R-:W-:Y:S01]  /*5ae0*/  F2FP.F16.F32.PACK_AB R120, R57.reuse, R24 ;  /* 0x000000183978723e */ /* 0x041fe200000000ff */
[----:B------:R-:W-:Y:S01]  /*5af0*/  FADD.FTZ R10, R42, R3 ;  /* 0x000000032a0a7221 */ /* 0x000fe20000010000 */
[----:B------:R-:W-:Y:S01]  /*5b00*/  FADD.FTZ R5, R57, R50 ;  /* 0x0000003239057221 */ /* 0x000fe20000010000 */
[----:B------:R-:W-:Y:S01]  /*5b10*/  F2FP.F16.F32.PACK_AB R141, R32, R141 ;  /* 0x0000008d208d723e */ /* 0x000fe200000000ff */
[-C--:B------:R-:W-:Y:S01]  /*5b20*/  FMUL.FTZ R91, R91, R38.reuse ;  /* 0x000000265b5b7220 */ /* 0x080fe20000410000 */
[----:B------:R-:W-:Y:S01]  /*5b30*/  FADD.FTZ R3, R135, R10 ;  /* 0x0000000a87037221 */ /* 0x000fe20000010000 */
[----:B------:R-:W-:Y:S01]  /*5b40*/  F2FP.F16.F32.PACK_AB R143, R34, R143 ;  /* 0x0000008f228f723e */ /* 0x000fe200000000ff */
[----:B------:R-:W0:Y:S01]  /*5b50*/  MUFU.EX2 R129, R129 ;  /* 0x0000008100817308 */ /* 0x000e220000000800 */
[----:B------:R-:W-:Y:S01]  /*5b60*/  F2FP.F16.F32.PACK_AB R137, R36, R137 ;  /* 0x000000892489723e */ /* 0x000fe200000000ff */
[----:B---3--:R-:W-:Y:S01]  /*5b70*/  FADD.FTZ R10, R46, R3 ;  /* 0x000000032e0a7221 */ /* 0x008fe20000010000 */
[----:B------:R-:W-:Y:S01]  /*5b80*/  F2FP.F16.F32.PACK_AB R139, R40, R139 ;  /* 0x0000008b288b723e */ /* 0x000fe200000000ff */
[-C--:B------:R-:W-:Y:S01]  /*5b90*/  FMUL.FTZ R94, R94, R38.reuse ;  /* 0x000000265e5e7220 */ /* 0x080fe20000410000 */
[----:B------:R-:W-:Y:S01]  /*5ba0*/  F2FP.F16.F32.PACK_AB R133, R42, R133 ;  /* 0x000000852a85723e */ /* 0x000fe200000000ff */
[-C--:B------:R-:W-:Y:S01]  /*5bb0*/  FMUL.FTZ R95, R95, R38.reuse ;  /* 0x000000265f5f7220 */ /* 0x080fe20000410000 */
[----:B------:R-:W-:Y:S01]  /*5bc0*/  F2FP.F16.F32.PACK_AB R135, R46, R135 ;  /* 0x000000872e87723e */ /* 0x000fe200000000ff */
        /* <DEDUP_REMOVED lines=13> */
[-C--:B------:R-:W-:Y:S01]  /*5ca0*/  FMUL.FTZ R115, R115, R38.reuse ;  /* 0x0000002673737220 */ /* 0x080fe20000410000 */
[-C--:B------:R-:W-:Y:S01]  /*5cb0*/  FMUL.FTZ R118, R118, R38.reuse ;  /* 0x0000002676767220 */ /* 0x080fe20000410000 */
[----:B------:R-:W-:Y:S01]  /*5cc0*/  FMUL.FTZ R119, R119, R38 ;  /* 0x0000002677777220 */ /* 0x000fe20000410000 */
[----:B------:R-:W0:Y:S01]  /*5cd0*/  MUFU.EX2 R48, R48 ;  /* 0x0000003000307308 */ /* 0x000e220000000800 */
[C---:B---3--:R-:W-:Y:S01]  /*5ce0*/  FADD.FTZ R10, R2.reuse, R5 ;  /* 0x00000005020a7221 */ /* 0x048fe20000010000 */
[----:B------:R-:W-:Y:S01]  /*5cf0*/  F2FP.F16.F32.PACK_AB R129, R2, R129 ;  /* 0x000000810281723e */ /* 0x000fe200000000ff */
[----:B------:R-:W-:-:S05]  /*5d00*/  IMAD.MOV.U32 R4, RZ, RZ, R0 ;  /* 0x000000ffff047224 */ /* 0x000fca00078e0000 */
        /* <DEDUP_REMOVED lines=9> */
[----:B------:R-:W-:Y:S01]  /*5da0*/  F2FP.F16.F32.PACK_AB R125, R44, R125 ;  /* 0x0000007d2c7d723e */ /* 0x000fe200000000ff */
[----:B------:R-:W-:-:S05]  /*5db0*/  IMAD.MOV.U32 R5, RZ, RZ, R6 ;  /* 0x000000ffff057224 */ /* 0x000fca00078e0006 */
        /* <DEDUP_REMOVED lines=11> */
[----:B---3--:R-:W-:Y:S01]  /*5e70*/  FADD.FTZ R10, R123, R10 ;  /* 0x0000000a7b0a7221 */ /* 0x008fe20000010000 */
[C---:B--2---:R-:W-:Y:S01]  /*5e80*/  FADD.FTZ R3, R65.reuse, R12 ;  /* 0x0000000c41037221 */ /* 0x044fe20000010000 */
[----:B------:R-:W-:Y:S02]  /*5e90*/  F2FP.F16.F32.PACK_AB R122, R65, R28 ;  /* 0x0000001c417a723e */ /* 0x000fe400000000ff */
[C---:B0-----:R-:W-:Y:S01]  /*5ea0*/  FADD.FTZ R2, R87.reuse, R10 ;  /* 0x0000000a57027221 */ /* 0x041fe20000010000 */
[----:B------:R-:W-:Y:S01]  /*5eb0*/  F2FP.F16.F32.PACK_AB R123, R87, R123 ;  /* 0x0000007b577b723e */ /* 0x000fe200000000ff */
[----:B-1----:R-:W-:Y:S06]  /*5ec0*/  @P2 BRA `(.L_x_1715) ;  /* 0xffffffd800ac2947 */ /* 0x002fec000383ffff */
.L_x_1706:
[----:B------:R-:W-:-:S13]  /*5ed0*/  ISETP.LE.AND P2, PT, RZ, UR24, PT ;  /* 0x00000018ff007c0c */ /* 0x000fda000bf43270 */
[----:B------:R-:W-:Y:S05]  /*5ee0*/  @!P2 BRA `(.L_x_1716) ;  /* 0x0000001c0030a947 */ /* 0x000fea0003800000 */
[----:B------:R-:W-:Y:S01]  /*5ef0*/  IMAD.MOV.U32 R5, RZ, RZ, R6 ;  /* 0x000000ffff057224 */ /* 0x000fe200078e0006 */
[----:B------:R-:W-:Y:S01]  /*5f00*/  UMOV UR23, UR40 ;  /* 0x0000002800177c82 */ /* 0x000fe20008000000 */
[----:B------:R-:W-:Y:S01]  /*5f10*/  IMAD.MOV.U32 R7, RZ, RZ, R0 ;  /* 0x000000ffff077224 */ /* 0x000fe200078e0000 */
[----:B------:R-:W-:Y:S01]  /*5f20*/  UMOV UR22, UR37 ;  /* 0x0000002500167c82 */ /* 0x000fe20008000000 */
[----:B------:R-:W-:-:S05]  /*5f30*/  ULDC UR21, c[0x0][0x988] ;  /* 0x0002620000157ab9 */ /* 0x000fca0000000800 */
.L_x_1725:
        /* <DEDUP_REMOVED lines=9> */
.L_x_1718:
[----:B------:R-:W-:Y:S01]  /*5fd0*/  ULEA UR6, UR37, UR41, 0x3 ;  /* 0x0000002925067291 */ /* 0x000fe2000f8e183f */
[----:B------:R-:W-:-:S05]  /*5fe0*/  IMAD.U32 R0, RZ, RZ, UR40 ;  /* 0x00000028ff007e24 */ /* 0x000fca000f8e00ff */
[----:B------:R-:W-:-:S04]  /*5ff0*/  SHF.L.U32 R0, R0, 0x1f, RZ ;  /* 0x0000001f00007819 */ /* 0x000fc800000006ff */
[----:B------:R0:W1:Y:S01]  /*6000*/  SYNCS.PHASECHK.TRANS64.TRYWAIT P2, [UR6+0x16830], R0 ;  /* 0x01683000ff0075a7 */ /* 0x0000620008040146 */
[----:B------:R-:W-:Y:S05]  /*6010*/  @!P0 BRA `(.L_x_1719) ;  /* 0x0000000000048947 */ /* 0x000fea0003800000 */
[----:B------:R-:W-:Y:S01]  /*6020*/  BPT.TRAP 0x1 ;  /* 0x000000040000795c */ /* 0x000fe20000300000 */
.L_x_1719:
[----:B-1----:R-:W-:Y:S05]  /*6030*/  @P2 BRA `(.L_x_1717) ;  /* 0x0000000000082947 */ /* 0x002fea0003800000 */
[----:B------:R-:W1:Y:S02]  /*6040*/  SYNCS.PHASECHK.TRANS64.TRYWAIT P2, [UR6+0x16830], R0 ;  /* 0x01683000ff0075a7 */ /* 0x000e640008040146 */
[----:B-1----:R-:W-:Y:S05]  /*6050*/  @!P2 BRA `(.L_x_1720) ;  /* 0x00000080004ca947 */ /* 0x002fea0003800000 */
.L_x_1717:
        /* <DEDUP_REMOVED lines=25> */
.L_x_1722:
[----:B------:R-:W-:Y:S01]  /*61f0*/  ULEA UR6, UR22, UR41, 0x3 ;  /* 0x0000002916067291 */ /* 0x000fe2000f8e183f */
[----:B------:R-:W-:-:S05]  /*6200*/  IMAD.U32 R0, RZ, RZ, UR23 ;  /* 0x00000017ff007e24 */ /* 0x000fca000f8e00ff */
[----:B------:R-:W-:-:S04]  /*6210*/  SHF.L.U32 R0, R0, 0x1f, RZ ;  /* 0x0000001f00007819 */ /* 0x000fc800000006ff */
[----:B------:R0:W1:Y:S01]  /*6220*/  SYNCS.PHASECHK.TRANS64.TRYWAIT P2, [UR6+0x16850], R0 ;  /* 0x01685000ff0075a7 */ /* 0x0000620008040146 */
[----:B------:R-:W-:Y:S05]  /*6230*/  @!P0 BRA `(.L_x_1723) ;  /* 0x0000000000048947 */ /* 0x000fea0003800000 */
[----:B------:R-:W-:Y:S01]  /*6240*/  BPT.TRAP 0x1 ;  /* 0x000000040000795c */ /* 0x000fe20000300000 */
.L_x_1723:
[----:B-1----:R-:W-:Y:S05]  /*6250*/  @P2 BRA `(.L_x_1721) ;  /* 0x0000000000082947 */ /* 0x002fea0003800000 */
[----:B------:R-:W1:Y:S02]  /*6260*/  SYNCS.PHASECHK.TRANS64.TRYWAIT P2, [UR6+0x16850], R0 ;  /* 0x01685000ff0075a7 */ /* 0x000e640008040146 */
[----:B-1----:R-:W-:Y:S05]  /*6270*/  @!P2 BRA `(.L_x_1724) ;  /* 0x0000007c00dca947 */ /* 0x002fea0003800000 */
.L_x_1721:
[----:B------:R-:W-:Y:S01]  /*6280*/  UIADD3 UR6, UR41, 0x400, URZ ;  /* 0x0000040029067890 */ /* 0x000fe2000fffe03f */
[----:B------:R-:W-:Y:S01]  /*6290*/  WARPGROUP.ARRIVE ;  /* 0x00000000000079c5 */ /* 0x000fe20000000000 */
[----:B------:R-:W-:Y:S01]  /*62a0*/  UMOV UR7, 0x40000040 ;  /* 0x4000004000077882 */ /* 0x000fe20000000000 */
[----:B01----:R-:W-:Y:S01]  /*62b0*/  FMNMX.FTZ R0, R24, R7, !PT ;  /* 0x0000000718007209 */ /* 0x003fe20007810000 */
[----:B------:R-:W-:Y:S01]  /*62c0*/  USHF.R.U32.HI UR6, URZ, 0x4, UR6 ;  /* 0x000000043f067899 */ /* 0x000fe20008011606 */
[----:B------:R-:W-:Y:S02]  /*62d0*/  UMOV UR23, UR40 ;  /* 0x0000002800177c82 */ /* 0x000fe40008000000 */
        /* <DEDUP_REMOVED lines=43> */
[----:B0-----:R-:W-:-:S05]  /*6590*/  FMNMX.FTZ R9, R4, R9, !PT ;  /* 0x0000000904097209 */ /* 0x001fca0007810000 */
[----:B------:R-:W0:Y:S01]  /*65a0*/  SHFL.BFLY PT, R0, R9, 0x1, 0x1f ;  /* 0x0c201f0009007f89 */ /* 0x000e2200000e0000 */
[----:B------:R-:W-:Y:S02]  /*65b0*/  WARPGROUP.DEPBAR.LE gsb0, 0x0 ;  /* 0x00008000000079c5 */ /* 0x000fe40000010000 */
[----:B------:R-:W-:Y:S01]  /*65c0*/  WARPGROUP.ARRIVE ;  /* 0x00000000000079c5 */ /* 0x000fe20000000000 */
[----:B0-----:R-:W-:-:S05]  /*65d0*/  FMNMX.FTZ R0, R9, R0, !PT ;  /* 0x0000000009007209 */ /* 0x001fca0007810000 */
[----:B------:R-:W-:Y:S01]  /*65e0*/  HGMMA.64x64x16.F32 R88, R140, gdesc[UR4].tnspB, R88, gsb0 ;  /* 0x40e000048c587df0 */ /* 0x000fe20008000858 */
[----:B------:R-:W-:Y:S01]  /*65f0*/  UIADD3 UR6, UR10, 0x180, URZ ;  /* 0x000001800a067890 */ /* 0x000fe2000fffe03f */
[C---:B------:R-:W-:Y:S01]  /*6600*/  FADD.FTZ R6, -R0.reuse, R7 ;  /* 0x0000000700067221 */ /* 0x040fe20000010100 */
[----:B------:R-:W-:Y:S01]  /*6610*/  UMOV UR7, 0x40000040 ;  /* 0x4000004000077882 */ /* 0x000fe20000000000 */
[----:B------:R-:W-:Y:S02]  /*6620*/  FMUL.FTZ R7, R0, UR21 ;  /* 0x0000001500077c20 */ /* 0x000fe40008410000 */
[----:B------:R-:W-:Y:S01]  /*6630*/  FMUL.FTZ R8, R6, UR21 ;  /* 0x0000001506087c20 */ /* 0x000fe20008410000 */
        /* <DEDUP_REMOVED lines=31> */
[----:B------:R-:W-:Y:S01]  /*6830*/  FFMA.FTZ R85, R85, UR21, -R7 ;  /* 0x0000001555557c23 */ /* 0x000fe20008010807 */
[----:B------:R-:W-:-:S02]  /*6840*/  FMNMX.FTZ R6, R42, R21, !PT ;  /* 0x000000152a067209 */ /* 0x000fc40007810000 */
[----:B------:R0:W1:Y:S02]  /*6850*/  MUFU.EX2 R4, R8 ;  /* 0x0000000800047308 */ /* 0x0000640000000800 */
[----:B------:R-:W-:-:S04]  /*6860*/  FMNMX.FTZ R21, R43, R6, !PT ;  /* 0x000000062b157209 */ /* 0x000fc80007810000 */
[----:B------:R-:W-:Y:S02]  /*6870*/  FMNMX.FTZ R6, R46, R21, !PT ;  /* 0x000000152e067209 */ /* 0x000fe40007810000 */
[----:B------:R2:W-:Y:S01]  /*6880*/  MUFU.EX2 R21, R41 ;  /* 0x0000002900157308 */ /* 0x0005e20000000800 */
[----:B0-----:R-:W-:Y:S01]  /*6890*/  FFMA.FTZ R8, R64, UR21, -R7 ;  /* 0x0000001540087c23 */ /* 0x001fe20008010807 */
[----:B------:R-:W-:-:S04]  /*68a0*/  FMNMX.FTZ R25, R47, R6, !PT ;  /* 0x000000062f197209 */ /* 0x000fc80007810000 */
[----:B------:R-:W-:Y:S02]  /*68b0*/  FMNMX.FTZ R6, R50, R25, !PT ;  /* 0x0000001932067209 */ /* 0x000fe40007810000 */
[----:B------:R-:W0:Y:S01]  /*68c0*/  MUFU.EX2 R148, R148 ;  /* 0x0000009400947308 */ /* 0x000e220000000800 */
[----:B--2---:R-:W-:Y:S01]  /*68d0*/  FFMA.FTZ R41, R65, UR21, -R7 ;  /* 0x0000001541297c23 */ /* 0x004fe20008010807 */
[----:B------:R-:W-:Y:S01]  /*68e0*/  FMNMX.FTZ R25, R51, R6, !PT ;  /* 0x0000000633197209 */ /* 0x000fe20007810000 */
[----:B-1----:R-:W-:-:S03]  /*68f0*/  FFMA.FTZ R3, R4, R3, R9 ;  /* 0x0000000304037223 */ /* 0x002fc60000010009 */
[----:B------:R-:W-:Y:S02]  /*6900*/  FMNMX.FTZ R6, R54, R25, !PT ;  /* 0x0000001936067209 */ /* 0x000fe40007810000 */
[----:B------:R-:W1:Y:S02]  /*6910*/  MUFU.EX2 R150, R150 ;  /* 0x0000009600967308 */ /* 0x000e640000000800 */
[----:B------:R-:W-:-:S04]  /*6920*/  FMNMX.FTZ R25, R55, R6, !PT ;  /* 0x0000000637197209 */ /* 0x000fc80007810000 */
[----:B------:R-:W-:Y:S02]  /*6930*/  FMNMX.FTZ R6, R58, R25, !PT ;  /* 0x000000193a067209 */ /* 0x000fe40007810000 */
[----:B------:R-:W2:Y:S01]  /*6940*/  MUFU.EX2 R13, R13 ;  /* 0x0000000d000d7308 */ /* 0x000ea20000000800 */
[C---:B0-----:R-:W-:Y:S01]  /*6950*/  FADD.FTZ R3, R148.reuse, R3 ;  /* 0x0000000394037221 */ /* 0x041fe20000010000 */
[----:B------:R-:W-:Y:S02]  /*6960*/  FMNMX.FTZ R25, R59, R6, !PT ;  /* 0x000000063b197209 */ /* 0x000fe40007810000 */
[----:B------:R-:W-:Y:S01]  /*6970*/  F2FP.F16.F32.PACK_AB R148, R148, R9 ;  /* 0x000000099494723e */ /* 0x000fe200000000ff */
[----:B------:R-:W-:Y:S02]  /*6980*/  WARPGROUP.DEPBAR.LE gsb0, 0x0 ;  /* 0x00008000000079c5 */ /* 0x000fe40000010000 */
[----:B------:R-:W-:Y:S01]  /*6990*/  WARPGROUP.ARRIVE ;  /* 0x00000000000079c5 */ /* 0x000fe20000000000 */
[----:B------:R-:W-:Y:S01]  /*69a0*/  FMNMX.FTZ R6, R62, R25, !PT ;  /* 0x000000193e067209 */ /* 0x000fe20007810000 */
[--C-:B------:R-:W-:Y:S01]  /*69b0*/  FFMA.FTZ R142, R44, UR21, -R7.reuse ;  /* 0x000000152c8e7c23 */ /* 0x100fe20008010807 */
[----:B------:R0:W-:Y:S03]  /*69c0*/  MUFU.EX2 R25, R49 ;  /* 0x0000003100197308 */ /* 0x0001e60000000800 */
[----:B------:R-:W3:Y:S01]  /*69d0*/  S2R R44, SR_TID.X ;  /* 0x00000000002c7919 */ /* 0x000ee20000002100 */
[----:B------:R-:W-:Y:S01]  /*69e0*/  FMNMX.FTZ R33, R63, R6, !PT ;  /* 0x000000063f217209 */ /* 0x000fe20007810000 */
[----:B------:R-:W-:Y:S01]  /*69f0*/  HGMMA.64x64x16.F32 R88, R136, gdesc[UR4].tnspB, R88, gsb0 ;  /* 0x40e0000488587df0 */ /* 0x000fe20008000858 */
[----:B------:R-:W-:Y:S01]  /*6a00*/  UIADD3 UR6, UR10, 0x200, URZ ;  /* 0x000002000a067890 */ /* 0x000fe2000fffe03f */
[--C-:B------:R-:W-:Y:S01]  /*6a10*/  FFMA.FTZ R140, R40, UR21, -R7.reuse ;  /* 0x00000015288c7c23 */ /* 0x100fe20008010807 */
[----:B------:R-:W-:Y:S01]  /*6a20*/  UMOV UR7, 0x40000040 ;  /* 0x4000004000077882 */ /* 0x000fe20000000000 */
[----:B------:R-:W-:Y:S01]  /*6a30*/  FMNMX.FTZ R6, R66, R33, !PT ;  /* 0x0000002142067209 */ /* 0x000fe20007810000 */
[----:B------:R-:W-:Y:S01]  /*6a40*/  MUFU.EX2 R144, R144 ;  /* 0x0000009000907308 */ /* 0x000fe20000000800 */
[----:B0-----:R-:W-:-:S02]  /*6a50*/  FFMA.FTZ R49, R69, UR21, -R7 ;  /* 0x0000001545317c23 */ /* 0x001fc40008010807 */
[----:B------:R-:W-:-:S04]  /*6a60*/  FMNMX.FTZ R33, R67, R6, !PT ;  /* 0x0000000643217209 */ /* 0x000fc80007810000 */
[----:B------:R-:W-:Y:S01]  /*6a70*/  FMNMX.FTZ R6, R70, R33, !PT ;  /* 0x0000002146067209 */ /* 0x000fe20007810000 */
[----:B------:R-:W-:Y:S03]  /*6a80*/  MUFU.EX2 R146, R146 ;  /* 0x0000009200927308 */ /* 0x000fe60000000800 */
[----:B------:R-:W-:-:S04]  /*6a90*/  FMNMX.FTZ R37, R71, R6, !PT ;  /* 0x0000000647257209 */ /* 0x000fc80007810000 */
[----:B------:R-:W-:Y:S01]  /*6aa0*/  FMNMX.FTZ R6, R74, R37, !PT ;  /* 0x000000254a067209 */ /* 0x000fe20007810000 */
[----:B------:R0:W-:Y:S03]  /*6ab0*/  MUFU.EX2 R33, R53 ;  /* 0x0000003500217308 */ /* 0x0001e60000000800 */
[----:B------:R-:W-:-:S04]  /*6ac0*/  FMNMX.FTZ R37, R75, R6, !PT ;  /* 0x000000064b257209 */ /* 0x000fc80007810000 */
[----:B------:R-:W-:Y:S01]  /*6ad0*/  FMNMX.FTZ R6, R78, R37, !PT ;  /* 0x000000254e067209 */ /* 0x000fe20007810000 */
[----:B------:R-:W-:Y:S01]  /*6ae0*/  MUFU.EX2 R140, R140 ;  /* 0x0000008c008c7308 */ /* 0x000fe20000000800 */
[----:B---3--:R-:W-:Y:S02]  /*6af0*/  ISETP.GE.U32.AND P2, PT, R44, 0x180, PT ;  /* 0x000001802c00780c */ /* 0x008fe40003f46070 */
[----:B------:R-:W-:-:S04]  /*6b00*/  FMNMX.FTZ R37, R79, R6, !PT ;  /* 0x000000064f257209 */ /* 0x000fc80007810000 */
[----:B------:R-:W-:Y:S01]  /*6b10*/  FMNMX.FTZ R6, R82, R37, !PT ;  /* 0x0000002552067209 */ /* 0x000fe20007810000 */
[----:B------:R-:W-:Y:S03]  /*6b20*/  MUFU.EX2 R142, R142 ;  /* 0x0000008e008e7308 */ /* 0x000fe60000000800 */
[----:B------:R-:W-:-:S04]  /*6b30*/  FMNMX.FTZ R37, R83, R6, !PT ;  /* 0x0000000653257209 */ /* 0x000fc80007810000 */
[----:B------:R-:W-:Y:S01]  /*6b40*/  FMNMX.FTZ R6, R86, R37, !PT ;  /* 0x0000002556067209 */ /* 0x000fe20007810000 */
[----:B------:R-:W-:Y:S03]  /*6b50*/  MUFU.EX2 R29, R29 ;  /* 0x0000001d001d7308 */ /* 0x000fe60000000800 */
[----:B------:R-:W-:-:S05]  /*6b60*/  FMNMX.FTZ R6, R87, R6, !PT ;  /* 0x0000000657067209 */ /* 0x000fca0007810000 */
[----:B0-----:R-:W0:Y:S01]  /*6b70*/  SHFL.BFLY PT, R53, R6, 0x2, 0x1f ;  /* 0x0c401f0006357f89 */ /* 0x001e2200000e0000 */
[----:B------:R3:W-:Y:S08]  /*6b80*/  MUFU.EX2 R37, R61 ;  /* 0x0000003d00257308 */ /* 0x0007f00000000800 */
[----:B------:R-:W-:Y:S01]  /*6b90*/  MUFU.EX2 R45, R45 ;  /* 0x0000002d002d7308 */ /* 0x000fe20000000800 */
[----:B---3--:R-:W-:-:S07]  /*6ba0*/  FFMA.FTZ R61, R81, UR21, -R7 ;  /* 0x00000015513d7c23 */ /* 0x008fce0008010807 */
[----:B------:R-:W-:Y:S01]  /*6bb0*/  MUFU.EX2 R8, R8 ;  /* 0x0000000800087308 */ /* 0x000fe20000000800 */
[----:B0-----:R-:W-:Y:S01]  /*6bc0*/  FMNMX.FTZ R24, R6, R53, !PT ;  /* 0x0000003506187209 */ /* 0x001fe20007810000 */
[----:B------:R-:W-:Y:S02]  /*6bd0*/  WARPGROUP.DEPBAR.LE gsb0, 0x0 ;  /* 0x00008000000079c5 */ /* 0x000fe40000010000 */
[----:B------:R-:W-:Y:S01]  /*6be0*/  WARPGROUP.ARRIVE ;  /* 0x00000000000079c5 */ /* 0x000fe20000000000 */
[--C-:B------:R-:W-:Y:S01]  /*6bf0*/  FFMA.FTZ R136, R48, UR21, -R7.reuse ;  /* 0x0000001530887c23 */ /* 0x100fe20008010807 */
[----:B------:R-:W0:Y:S01]  /*6c00*/  SHFL.BFLY PT, R65, R24, 0x1, 0x1f ;  /* 0x0c201f0018417f89 */ /* 0x000e2200000e0000 */
[--C-:B------:R-:W-:Y:S01]  /*6c10*/  FFMA.FTZ R138, R52, UR21, -R7.reuse ;  /* 0x00000015348a7c23 */ /* 0x100fe20008010807 */
[----:B------:R-:W-:Y:S01]  /*6c20*/  FFMA.FTZ R53, R73, UR21, -R7 ;  /* 0x0000001549357c23 */ /* 0x000fe20008010807 */
[----:B-1----:R-:W-:Y:S01]  /*6c30*/  FADD.FTZ R48, R150, R3 ;  /* 0x0000000396307221 */ /* 0x002fe20000010000 */
[----:B------:R-:W-:Y:S01]  /*6c40*/  HGMMA.64x64x16.F32 R88, R132, gdesc[UR4].tnspB, R88, gsb0 ;  /* 0x40e0000484587df0 */ /* 0x000fe20008000858 */
[----:B------:R-:W-:Y:S01]  /*6c50*/  UIADD3 UR6, UR10, 0x280, URZ ;  /* 0x000002800a067890 */ /* 0x000fe2000fffe03f */
[----:B------:R-:W-:Y:S01]  /*6c60*/  MUFU.EX2 R136, R136 ;  /* 0x0000008800887308 */ /* 0x000fe20000000800 */
[----:B------:R-:W-:Y:S01]  /*6c70*/  UMOV UR7, 0x40000040 ;  /* 0x4000004000077882 */ /* 0x000fe20000000000 */
[----:B--2---:R-:W-:-:S06]  /*6c80*/  F2FP.F16.F32.PACK_AB R150, R13, R150 ;  /* 0x000000960d96723e */ /* 0x004fcc00000000ff */
[----:B------:R-:W-:Y:S08]  /*6c90*/  MUFU.EX2 R138, R138 ;  /* 0x0000008a008a7308 */ /* 0x000ff00000000800 */
[----:B------:R-:W-:Y:S01]  /*6ca0*/  MUFU.EX2 R41, R41 ;  /* 0x0000002900297308 */ /* 0x000fe20000000800 */
[----:B0-----:R-:W-:-:S05]  /*6cb0*/  FMNMX.FTZ R6, R24, R65, !PT ;  /* 0x0000004118067209 */ /* 0x001fca0007810000 */
[----:B------:R-:W-:Y:S02]  /*6cc0*/  FMUL.FTZ R28, R6, UR21 ;  /* 0x00000015061c7c20 */ /* 0x000fe40008410000 */
[----:B------:R-:W-:Y:S02]  /*6cd0*/  MUFU.EX2 R10, R10 ;  /* 0x0000000a000a7308 */ /* 0x000fe40000000800 */
[--C-:B------:R-:W-:Y:S01]  /*6ce0*/  FFMA.FTZ R151, R30, UR21, -R28.reuse ;  /* 0x000000151e977c23 */ /* 0x100fe2000801081c */
[--C-:B------:R-:W-:Y:S01]  /*6cf0*/  FFMA.FTZ R30, R31, UR21, -R28.reuse ;  /* 0x000000151f1e7c23 */ /* 0x100fe2000801081c */
[----:B------:R-:W-:Y:S02]  /*6d00*/  IMAD.U32 R31, RZ, RZ, UR37 ;  /* 0x00000025ff1f7e24 */ /* 0x000fe4000f8e00ff */
[--C-:B------:R-:W-:Y:S01]  /*6d10*/  FFMA.FTZ R26, R26, UR21, -R28.reuse ;  /* 0x000000151a1a7c23 */ /* 0x100fe2000801081c */
[--C-:B------:R-:W-:Y:S01]  /*6d20*/  FFMA.FTZ R149, R27, UR21, -R28.reuse ;  /* 0x000000151b957c23 */ /* 0x100fe2000801081c */
[----:B------:R-:W-:Y:S01]  /*6d30*/  VIADD R27, R23, 0x9 ;  /* 0x00000009171b7836 */ /* 0x000fe20000000000 */
[----:B------:R-:W-:Y:S01]  /*6d40*/  MUFU.EX2 R151, R151 ;  /* 0x0000009700977308 */ /* 0x000fe20000000800 */
[----:B------:R-:W-:Y:S01]  /*6d50*/  @!P1 LEA R31, R31, UR41, 0x3 ;  /* 0x000000291f1f9c11 */ /* 0x000fe2000f8e18ff */
[--C-:B------:R-:W-:Y:S01]  /*6d60*/  FFMA.FTZ R145, R34, UR21, -R28.reuse ;  /* 0x0000001522917c23 */ /* 0x100fe2000801081c */
[--C-:B------:R-:W-:Y:S01]  /*6d70*/  FFMA.FTZ R32, R35, UR21, -R28.reuse ;  /* 0x0000001523207c23 */ /* 0x100fe2000801081c */
[----:B------:R-:W-:Y:S01]  /*6d80*/  SEL R27, R27, 0x9, !P2 ;  /* 0x000000091b1b7807 */ /* 0x000fe20005000000 */
[----:B------:R-:W-:Y:S01]  /*6d90*/  FFMA.FTZ R147, R38, UR21, -R28 ;  /* 0x0000001526937c23 */ /* 0x000fe2000801081c */
[----:B------:R-:W-:-:S02]  /*6da0*/  @!P1 VIADD R31, R31, 0x16840 ;  /* 0x000168401f1f9836 */ /* 0x000fc40000000000 */
[--C-:B------:R-:W-:Y:S01]  /*6db0*/  FFMA.FTZ R143, R46, UR21, -R28.reuse ;  /* 0x000000152e8f7c23 */ /* 0x100fe2000801081c */
[----:B------:R-:W-:Y:S01]  /*6dc0*/  MUFU.EX2 R26, R26 ;  /* 0x0000001a001a7308 */ /* 0x000fe20000000800 */
[--C-:B------:R-:W-:Y:S01]  /*6dd0*/  FFMA.FTZ R34, R39, UR21, -R28.reuse ;  /* 0x0000001527227c23 */ /* 0x100fe2000801081c */
        /* <DEDUP_REMOVED lines=16> */
[----:B------:R-:W-:Y:S01]  /*6ee0*/  FFMA.FTZ R86, R86, UR21, -R28 ;  /* 0x0000001556567c23 */ /* 0x000fe2000801081c */
[----:B------:R-:W-:-:S05]  /*6ef0*/  ISETP.LT.AND P2, PT, RZ, UR24, PT ;  /* 0x00000018ff007c0c */ /* 0x000fca000bf41270 */
[----:B------:R-:W-:Y:S08]  /*6f00*/  MUFU.EX2 R145, R145 ;  /* 0x0000009100917308 */ /* 0x000ff00000000800 */
[----:B------:R-:W-:Y:S01]  /*6f10*/  MUFU.EX2 R32, R32 ;  /* 0x0000002000207308 */ /* 0x000fe20000000800 */
[----:B------:R-:W-:Y:S02]  /*6f20*/  WARPGROUP.DEPBAR.LE gsb0, 0x0 ;  /* 0x00008000000079c5 */ /* 0x000fe40000010000 */
[----:B------:R-:W-:Y:S01]  /*6f30*/  WARPGROUP.ARRIVE ;  /* 0x00000000000079c5 */ /* 0x000fe20000000000 */
[--C-:B------:R-:W-:Y:S01]  /*6f40*/  FFMA.FTZ R132, R56, UR21, -R7.reuse ;  /* 0x0000001538847c23 */ /* 0x100fe20008010807 */
[----:B------:R-:W-:Y:S01]  /*6f50*/  FFMA.FTZ R134, R60, UR21, -R7 ;  /* 0x000000153c867c23 */ /* 0x000fe20008010807 */
[----:B------:R-:W-:-:S02]  /*6f60*/  FADD.FTZ R7, -R6, R5 ;  /* 0x0000000506077221 */ /* 0x000fc40000010100 */
[----:B------:R-:W-:Y:S01]  /*6f70*/  MUFU.EX2 R147, R147 ;  /* 0x0000009300937308 */ /* 0x000fe20000000800 */
[--C-:B------:R-:W-:Y:S01]  /*6f80*/  FFMA.FTZ R133, R58, UR21, -R28.reuse ;  /* 0x000000153a857c23 */ /* 0x100fe2000801081c */
[----:B------:R-:W-:Y:S01]  /*6f90*/  HGMMA.64x64x16.F32 R88, R128, gdesc[UR4].tnspB, R88, gsb0 ;  /* 0x40e0000480587df0 */ /* 0x000fe20008000858 */
[----:B------:R-:W-:Y:S01]  /*6fa0*/  UIADD3 UR6, UR10, 0x300, URZ ;  /* 0x000003000a067890 */ /* 0x000fe2000fffe03f */
[----:B------:R-:W-:Y:S01]  /*6fb0*/  FMUL.FTZ R7, R7, UR21 ;  /* 0x0000001507077c20 */ /* 0x000fe20008410000 */
[----:B------:R-:W-:Y:S01]  /*6fc0*/  UMOV UR7, 0x40000040 ;  /* 0x4000004000077882 */ /* 0x000fe20000000000 */
[----:B------:R-:W-:Y:S02]  /*6fd0*/  FFMA.FTZ R135, R62, UR21, -R28 ;  /* 0x000000153e877c23 */ /* 0x000fe4000801081c */
[----:B------:R-:W-:Y:S08]  /*6fe0*/  MUFU.EX2 R34, R34 ;  /* 0x0000002200227308 */ /* 0x000ff00000000800 */
[----:B------:R-:W0:Y:S08]  /*6ff0*/  MUFU.EX2 R7, R7 ;  /* 0x0000000700077308 */ /* 0x000e300000000800 */
[----:B------:R-:W1:Y:S08]  /*7000*/  MUFU.EX2 R141, R141 ;  /* 0x0000008d008d7308 */ /* 0x000e700000000800 */
[----:B------:R-:W2:Y:S01]  /*7010*/  MUFU.EX2 R36, R36 ;  /* 0x0000002400247308 */ /* 0x000ea20000000800 */
[----:B0-----:R-:W-:-:S04]  /*7020*/  FFMA.FTZ R2, R7, R2, R26 ;  /* 0x0000000207027223 */ /* 0x001fc8000001001a */
[----:B------:R-:W-:Y:S01]  /*7030*/  FADD.FTZ R46, R149, R2 ;  /* 0x00000002952e7221 */ /* 0x000fe20000010000 */
[----:B------:R-:W-:Y:S01]  /*7040*/  FFMA.FTZ R2, R63, UR21, -R28 ;  /* 0x000000153f027c23 */ /* 0x000fe2000801081c */
[----:B------:R-:W-:Y:S01]  /*7050*/  F2FP.F16.F32.PACK_AB R149, R149, R26 ;  /* 0x0000001a9595723e */ /* 0x000fe200000000ff */
[----:B------:R-:W0:Y:S01]  /*7060*/  MUFU.EX2 R143, R143 ;  /* 0x0000008f008f7308 */ /* 0x000e220000000800 */
[----:B------:R-:W-:Y:S01]  /*7070*/  FADD.FTZ R3, R151, R46 ;  /* 0x0000002e97037221 */ /* 0x000fe20000010000 */
[----:B------:R-:W-:-:S03]  /*7080*/  F2FP.F16.F32.PACK_AB R151, R30, R151 ;  /* 0x000000971e97723e */ /* 0x000fc600000000ff */
[----:B------:R-:W-:-:S03]  /*7090*/  FADD.FTZ R46, R30, R3 ;  /* 0x000000031e2e7221 */ /* 0x000fc60000010000 */
[----:B------:R-:W3:Y:S01]  /*70a0*/  MUFU.EX2 R38, R38 ;  /* 0x0000002600267308 */ /* 0x000ee20000000800 */
[----:B------:R-:W-:Y:S01]  /*70b0*/  FADD.FTZ R3, R145, R46 ;  /* 0x0000002e91037221 */ /* 0x000fe20000010000 */
[----:B------:R-:W-:Y:S01]  /*70c0*/  FFMA.FTZ R46, R67, UR21, -R28 ;  /* 0x00000015432e7c23 */ /* 0x000fe2000801081c */
[C---:B------:R-:W-:Y:S02]  /*70d0*/  F2FP.F16.F32.PACK_AB R145, R32.reuse, R145 ;  /* 0x000000912091723e */ /* 0x040fe400000000ff */
[----:B------:R-:W-:-:S03]  /*70e0*/  FADD.FTZ R50, R32, R3 ;  /* 0x0000000320327221 */ /* 0x000fc60000010000 */
[----:B------:R-:W4:Y:S01]  /*70f0*/  MUFU.EX2 R137, R137 ;  /* 0x0000008900897308 */ /* 0x000f220000000800 */
[----:B------:R-:W-:Y:S01]  /*7100*/  FADD.FTZ R3, R147, R50 ;  /* 0x0000003293037221 */ /* 0x000fe20000010000 */
[----:B------:R-:W-:-:S03]  /*7110*/  F2FP.F16.F32.PACK_AB R147, R34, R147 ;  /* 0x000000932293723e */ /* 0x000fc600000000ff */
[----:B------:R-:W-:-:S03]  /*7120*/  FADD.FTZ R50, R34, R3 ;  /* 0x0000000322327221 */ /* 0x000fc60000010000 */
[----:B------:R-:W5:Y:S01]  /*7130*/  MUFU.EX2 R40, R40 ;  /* 0x0000002800287308 */ /* 0x000f620000000800 */
[----:B-1----:R-:W-:Y:S01]  /*7140*/  FADD.FTZ R3, R141, R50 ;  /* 0x000000328d037221 */ /* 0x002fe20000010000 */
[----:B--2---:R-:W-:-:S03]  /*7150*/  F2FP.F16.F32.PACK_AB R141, R36, R141 ;  /* 0x0000008d248d723e */ /* 0x004fc600000000ff */
[----:B------:R-:W-:-:S03]  /*7160*/  FADD.FTZ R50, R36, R3 ;  /* 0x0000000324327221 */ /* 0x000fc60000010000 */
[----:B------:R-:W1:Y:S01]  /*7170*/  MUFU.EX2 R139, R139 ;  /* 0x0000008b008b7308 */ /* 0x000e620000000800 */
[----:B0-----:R-:W-:Y:S01]  /*7180*/  FADD.FTZ R3, R143, R50 ;  /* 0x000000328f037221 */ /* 0x001fe20000010000 */
[----:B---3--:R-:W-:-:S03]  /*7190*/  F2FP.F16.F32.PACK_AB R143, R38, R143 ;  /* 0x0000008f268f723e */ /* 0x008fc600000000ff */
[----:B------:R-:W-:Y:S01]  /*71a0*/  FADD.FTZ R50, R38, R3 ;  /* 0x0000000326327221 */ /* 0x000fe20000010000 */
[----:B------:R-:W-:Y:S02]  /*71b0*/  WARPGROUP.DEPBAR.LE gsb0, 0x0 ;  /* 0x00008000000079c5 */ /* 0x000fe40000010000 */
[----:B------:R-:W-:Y:S01]  /*71c0*/  WARPGROUP.ARRIVE ;  /* 0x00000000000079c5 */ /* 0x000fe20000000000 */
[----:B------:R-:W0:Y:S01]  /*71d0*/  MUFU.EX2 R42, R42 ;  /* 0x0000002a002a7308 */ /* 0x000e220000000800 */
[----:B----4-:R-:W-:Y:S01]  /*71e0*/  FADD.FTZ R3, R137, R50 ;  /* 0x0000003289037221 */ /* 0x010fe20000010000 */
[--C-:B------:R-:W-:Y:S01]  /*71f0*/  FFMA.FTZ R129, R66, UR21, -R28.reuse ;  /* 0x0000001542817c23 */ /* 0x100fe2000801081c */
[----:B------:R-:W-:Y:S01]  /*7200*/  FFMA.FTZ R131, R70, UR21, -R28 ;  /* 0x0000001546837c23 */ /* 0x000fe2000801081c */
[----:B------:R-:W-:Y:S01]  /*7210*/  F2FP.F16.F32.PACK_AB R128, R41, R8 ;  /* 0x000000082980723e */ /* 0x000fe200000000ff */
[----:B------:R-:W-:Y:S01]  /*7220*/  HGMMA.64x64x16.F32 R88, R124, gdesc[UR4].tnspB, R88, gsb0 ;  /* 0x40e000047c587df0 */ /* 0x000fe20008000858 */
[----:B------:R-:W-:Y:S01]  /*7230*/  UIADD3 UR6, UR10, 0x380, URZ ;  /* 0x000003800a067890 */ /* 0x000fe2000fffe03f */
[C---:B-----5:R-:W-:Y:S01]  /*7240*/  FADD.FTZ R50, R40.reuse, R3 ;  /* 0x0000000328327221 */ /* 0x060fe20000010000 */
[----:B------:R-:W-:Y:S01]  /*7250*/  UMOV UR7, 0x40000040 ;  /* 0x4000004000077882 */ /* 0x000fe20000000000 */
[----:B------:R-:W-:Y:S01]  /*7260*/  MUFU.EX2 R132, R132 ;  /* 0x0000008400847308 */ /* 0x000fe20000000800 */
[----:B------:R-:W-:Y:S01]  /*7270*/  F2FP.F16.F32.PACK_AB R137, R40, R137 ;  /* 0x000000892889723e */ /* 0x000fe200000000ff */
[----:B-1----:R-:W-:-:S06]  /*7280*/  FADD.FTZ R3, R139, R50 ;  /* 0x000000328b037221 */ /* 0x002fcc0000010000 */
[----:B------:R-:W1:Y:S01]  /*7290*/  MUFU.EX2 R133, R133 ;  /* 0x0000008500857308 */ /* 0x000e620000000800 */
[C---:B0-----:R-:W-:Y:S01]  /*72a0*/  FADD.FTZ R30, R42.reuse, R3 ;  /* 0x000000032a1e7221 */ /* 0x041fe20000010000 */
[----:B------:R-:W-:-:S06]  /*72b0*/  F2FP.F16.F32.PACK_AB R139, R42, R139 ;  /* 0x0000008b2a8b723e */ /* 0x000fcc00000000ff */
[----:B------:R-:W0:Y:S08]  /*72c0*/  MUFU.EX2 R44, R44 ;  /* 0x0000002c002c7308 */ /* 0x000e300000000800 */
[----:B------:R-:W-:Y:S01]  /*72d0*/  MUFU.EX2 R134, R134 ;  /* 0x0000008600867308 */ /* 0x000fe20000000800 */
[----:B-1----:R-:W-:-:S07]  /*72e0*/  FADD.FTZ R3, R133, R30 ;  /* 0x0000001e85037221 */ /* 0x002fce0000010000 */
[----:B------:R-:W1:Y:S01]  /*72f0*/  MUFU.EX2 R135, R135 ;  /* 0x0000008700877308 */ /* 0x000e620000000800 */
[C---:B0-----:R-:W-:Y:S01]  /*7300*/  FADD.FTZ R30, R44.reuse, R3 ;  /* 0x000000032c1e7221 */ /* 0x041fe20000010000 */
[----:B------:R-:W-:-:S06]  /*7310*/  F2FP.F16.F32.PACK_AB R133, R44, R133 ;  /* 0x000000852c85723e */ /* 0x000fcc00000000ff */
[----:B------:R-:W0:Y:S08]  /*7320*/  MUFU.EX2 R2, R2 ;  /* 0x0000000200027308 */ /* 0x000e300000000800 */
        /* <DEDUP_REMOVED lines=9> */
[----:B------:R-:W-:Y:S02]  /*73c0*/  WARPGROUP.DEPBAR.LE gsb0, 0x0 ;  /* 0x00008000000079c5 */ /* 0x000fe40000010000 */
[----:B------:R-:W-:Y:S01]  /*73d0*/  WARPGROUP.ARRIVE ;  /* 0x00000000000079c5 */ /* 0x000fe20000000000 */
[----:B------:R-:W-:Y:S01]  /*73e0*/  FFMA.FTZ R125, R74, UR21, -R28 ;  /* 0x000000154a7d7c23 */ /* 0x000fe2000801081c */
[----:B------:R-:W-:Y:S02]  /*73f0*/  F2FP.F16.F32.PACK_AB R129, R46, R129 ;  /* 0x000000812e81723e */ /* 0x000fe400000000ff */
[----:B------:R-:W-:Y:S01]  /*7400*/  MUFU.EX2 R12, R12 ;  /* 0x0000000c000c7308 */ /* 0x000fe20000000800 */
[----:B0-----:R-:W-:Y:S01]  /*7410*/  FADD.FTZ R3, R131, R30 ;  /* 0x0000001e83037221 */ /* 0x001fe20000010000 */
[----:B------:R-:W-:Y:S01]  /*7420*/  HGMMA.64x64x16.F32 R88, R120, gdesc[UR4].tnspB, R88, gsb0 ;  /* 0x40e0000478587df0 */ /* 0x000fe20008000858 */
[----:B------:R-:W-:-:S05]  /*7430*/  UIADD3 UR6, UR24, -0x1, URZ ;  /* 0xffffffff18067890 */ /* 0x000fca000fffe03f */
[----:B------:R-:W-:Y:S01]  /*7440*/  MUFU.EX2 R125, R125 ;  /* 0x0000007d007d7308 */ /* 0x000fe20000000800 */
[----:B--2---:R-:W-:Y:S01]  /*7450*/  F2FP.F16.F32.PACK_AB R130, R49, R10 ;  /* 0x0000000a3182723e */ /* 0x004fe200000000ff */
[----:B------:R-:W-:-:S06]  /*7460*/  UMOV UR24, UR6 ;  /* 0x0000000600187c82 */ /* 0x000fcc0008000000 */
[----:B------:R-:W0:Y:S08]  /*7470*/  MUFU.EX2 R53, R53 ;  /* 0x0000003500357308 */ /* 0x000e300000000800 */
[----:B------:R-:W-:Y:S08]  /*7480*/  MUFU.EX2 R14, R14 ;  /* 0x0000000e000e7308 */ /* 0x000ff00000000800 */
[----:B------:R-:W-:Y:S01]  /*7490*/  MUFU.EX2 R78, R78 ;  /* 0x0000004e004e7308 */ /* 0x000fe20000000800 */
[----:B0-----:R-:W-:-:S07]  /*74a0*/  F2FP.F16.F32.PACK_AB R124, R53, R12 ;  /* 0x0000000c357c723e */ /* 0x001fce00000000ff */
[----:B------:R-:W0:Y:S08]  /*74b0*/  MUFU.EX2 R57, R57 ;  /* 0x0000003900397308 */ /* 0x000e300000000800 */
[----:B------:R-:W1:Y:S08]  /*74c0*/  MUFU.EX2 R79, R79 ;  /* 0x0000004f004f7308 */ /* 0x000e700000000800 */
[----:B------:R-:W-:Y:S01]  /*74d0*/  MUFU.EX2 R20, R20 ;  /* 0x0000001400147308 */ /* 0x000fe20000000800 */
[----:B0-----:R-:W-:-:S07]  /*74e0*/  F2FP.F16.F32.PACK_AB R126, R57, R14 ;  /* 0x0000000e397e723e */ /* 0x001fce00000000ff */
[----:B------:R-:W-:Y:S01]  /*74f0*/  MUFU.EX2 R82, R82 ;  /* 0x0000005200527308 */ /* 0x000fe20000000800 */
[----:B-1----:R-:W-:-:S07]  /*7500*/  F2FP.F16.F32.PACK_AB R127, R79, R78 ;  /* 0x0000004e4f7f723e */ /* 0x002fce00000000ff */
        /* <DEDUP_REMOVED lines=8> */
[-C--:B------:R-:W-:Y:S01]  /*7590*/  FMUL.FTZ R95, R95, R7.reuse ;  /* 0x000000075f5f7220 */ /* 0x080fe20000410000 */
[-C--:B------:R-:W-:Y:S01]  /*75a0*/  FMUL.FTZ R98, R98, R7.reuse ;  /* 0x0000000762627220 */ /* 0x080fe20000410000 */
[-C--:B------:R-:W-:Y:S01]  /*75b0*/  FMUL.FTZ R99, R99, R7.reuse ;  /* 0x0000000763637220 */ /* 0x080fe20000410000 */
[----:B--2---:R-:W-:Y:S01]  /*75c0*/  IMAD.U32 R31, RZ, RZ, UR22 ;  /* 0x00000016ff1f7e24 */ /* 0x004fe2000f8e00ff */
        /* <DEDUP_REMOVED lines=9> */
[----:B-1----:R-:W-:-:S02]  /*7660*/  @!P1 VIADD R27, R31, 0x16860 ;  /* 0x000168601f1b9836 */ /* 0x002fc40000000000 */
[-C--:B------:R-:W-:Y:S01]  /*7670*/  FMUL.FTZ R111, R111, R7.reuse ;  /* 0x000000076f6f7220 */ /* 0x080fe20000410000 */
[-C--:B------:R-:W-:Y:S01]  /*7680*/  FMUL.FTZ R114, R114, R7.reuse ;  /* 0x0000000772727220 */ /* 0x080fe20000410000 */
[-C--:B------:R-:W-:Y:S01]  /*7690*/  FMUL.FTZ R115, R115, R7.reuse ;  /* 0x0000000773737220 */ /* 0x080fe20000410000 */
[-C--:B------:R-:W-:Y:S01]  /*76a0*/  FMUL.FTZ R118, R118, R7.reuse ;  /* 0x0000000776767220 */ /* 0x080fe20000410000 */
[----:B------:R-:W-:Y:S01]  /*76b0*/  @!P1 PRMT R31, RZ, 0x654, R27 ;  /* 0x00000654ff1f9816 */ /* 0x000fe2000000001b */
[----:B------:R-:W-:Y:S01]  /*76c0*/  FADD.FTZ R27, R13, R48 ;  /* 0x000000300d1b7221 */ /* 0x000fe20000010000 */
[----:B------:R-:W1:Y:S01]  /*76d0*/  MUFU.EX2 R5, R85 ;  /* 0x0000005500057308 */ /* 0x000e620000000800 */
[----:B------:R-:W-:Y:S01]  /*76e0*/  FMUL.FTZ R119, R119, R7 ;  /* 0x0000000777777220 */ /* 0x000fe20000410000 */
[----:B------:R2:W-:Y:S01]  /*76f0*/  @!P1 SYNCS.ARRIVE.TRANS64.RED.A1T0 RZ, [R31+URZ], RZ ;  /* 0x000000ff1fff99a7 */ /* 0x0005e2000810043f */
[----:B------:R-:W-:Y:S01]  /*7700*/  FADD.FTZ R48, R144, R27 ;  /* 0x0000001b90307221 */ /* 0x000fe20000010000 */
[----:B------:R-:W-:Y:S01]  /*7710*/  F2FP.F16.F32.PACK_AB R144, R11, R144 ;  /* 0x000000900b90723e */ /* 0x000fe200000000ff */
[----:B------:R-:W-:Y:S01]  /*7720*/  FMUL.FTZ R88, R88, R4 ;  /* 0x0000000458587220 */ /* 0x000fe20000410000 */
[----:B0-----:R-:W-:Y:S01]  /*7730*/  F2FP.F16.F32.PACK_AB R120, R61, R20 ;  /* 0x000000143d78723e */ /* 0x001fe200000000ff */
[----:B------:R-:W-:Y:S01]  /*7740*/  FADD.FTZ R27, R11, R48 ;  /* 0x000000300b1b7221 */ /* 0x000fe20000010000 */
[--C-:B------:R-:W-:Y:S01]  /*7750*/  FFMA.FTZ R48, R71, UR21, -R28.reuse ;  /* 0x0000001547307c23 */ /* 0x100fe2000801081c */
[----:B------:R-:W-:Y:S01]  /*7760*/  FFMA.FTZ R28, R87, UR21, -R28 ;  /* 0x00000015571c7c23 */ /* 0x000fe2000801081c */
[----:B---3--:R-:W-:Y:S01]  /*7770*/  F2FP.F16.F32.PACK_AB R121, R83, R82 ;  /* 0x000000525379723e */ /* 0x008fe200000000ff */
[----:B------:R-:W-:Y:S01]  /*7780*/  FADD.FTZ R52, R146, R27 ;  /* 0x0000001b92347221 */ /* 0x000fe20000010000 */
[----:B------:R-:W-:Y:S01]  /*7790*/  F2FP.F16.F32.PACK_AB R146, R15, R146 ;  /* 0x000000920f92723e */ /* 0x000fe200000000ff */
[----:B------:R-:W-:Y:S01]  /*77a0*/  MUFU.EX2 R123, R28 ;  /* 0x0000001c007b7308 */ /* 0x000fe20000000800 */
[-C--:B------:R-:W-:Y:S01]  /*77b0*/  FMUL.FTZ R89, R89, R4.reuse ;  /* 0x0000000459597220 */ /* 0x080fe20000410000 */
[----:B------:R-:W-:Y:S01]  /*77c0*/  FADD.FTZ R27, R15, R52 ;  /* 0x000000340f1b7221 */ /* 0x000fe20000010000 */
[----:B------:R-:W-:Y:S01]  /*77d0*/  FMUL.FTZ R92, R92, R4 ;  /* 0x000000045c5c7220 */ /* 0x000fe20000410000 */
[----:B-1----:R-:W-:Y:S01]  /*77e0*/  F2FP.F16.F32.PACK_AB R122, R5, R24 ;  /* 0x00000018057a723e */ /* 0x002fe200000000ff */
[----:B------:R-:W-:Y:S01]  /*77f0*/  FMUL.FTZ R93, R93, R4 ;  /* 0x000000045d5d7220 */ /* 0x000fe20000410000 */
[----:B------:R-:W-:Y:S01]  /*7800*/  FADD.FTZ R52, R140, R27 ;  /* 0x0000001b8c347221 */ /* 0x000fe20000010000 */
[C---:B------:R-:W-:Y:S01]  /*7810*/  F2FP.F16.F32.PACK_AB R140, R21.reuse, R140 ;  /* 0x0000008c158c723e */ /* 0x040fe200000000ff */
[----:B------:R-:W0:Y:S01]  /*7820*/  MUFU.EX2 R48, R48 ;  /* 0x0000003000307308 */ /* 0x000e220000000800 */
[-C--:B------:R-:W-:Y:S01]  /*7830*/  FMUL.FTZ R96, R96, R4.reuse ;  /* 0x0000000460607220 */ /* 0x080fe20000410000 */
        /* <DEDUP_REMOVED lines=15> */
[C---:B0-----:R-:W-:Y:S01]  /*7930*/  FADD.FTZ R30, R48.reuse, R3 ;  /* 0x00000003301e7221 */ /* 0x041fe20000010000 */
[----:B------:R-:W-:Y:S01]  /*7940*/  FADD.FTZ R9, R25, R52 ;  /* 0x0000003419097221 */ /* 0x000fe20000010000 */
[----:B------:R-:W-:Y:S01]  /*7950*/  F2FP.F16.F32.PACK_AB R131, R48, R131 ;  /* 0x000000833083723e */ /* 0x000fe200000000ff */
[----:B------:R-:W-:Y:S01]  /*7960*/  FMUL.FTZ R116, R116, R4 ;  /* 0x0000000474747220 */ /* 0x000fe20000410000 */
[----:B------:R-:W-:Y:S01]  /*7970*/  FADD.FTZ R3, R125, R30 ;  /* 0x0000001e7d037221 */ /* 0x000fe20000010000 */
[----:B------:R-:W-:Y:S01]  /*7980*/  FADD.FTZ R26, R138, R9 ;  /* 0x000000098a1a7221 */ /* 0x000fe20000010000 */
[----:B------:R-:W-:Y:S01]  /*7990*/  F2FP.F16.F32.PACK_AB R138, R33, R138 ;  /* 0x0000008a218a723e */ /* 0x000fe200000000ff */
[----:B------:R-:W-:Y:S01]  /*79a0*/  FMUL.FTZ R117, R117, R4 ;  /* 0x0000000475757220 */ /* 0x000fe20000410000 */
[----:B------:R-:W-:-:S02]  /*79b0*/  IMAD.MOV.U32 R7, RZ, RZ, R0 ;  /* 0x000000ffff077224 */ /* 0x000fc400078e0000 */
[----:B------:R-:W-:Y:S02]  /*79c0*/  FADD.FTZ R9, R33, R26 ;  /* 0x0000001a21097221 */ /* 0x000fe40000010000 */
[----:B------:R-:W0:Y:S02]  /*79d0*/  MUFU.EX2 R26, R75 ;  /* 0x0000004b001a7308 */ /* 0x000e240000000800 */
[----:B------:R-:W-:Y:S01]  /*79e0*/  FADD.FTZ R32, R132, R9 ;  /* 0x0000000984207221 */ /* 0x000fe20000010000 */
[----:B------:R-:W-:-:S03]  /*79f0*/  F2FP.F16.F32.PACK_AB R132, R45, R132 ;  /* 0x000000842d84723e */ /* 0x000fc600000000ff */
[----:B------:R-:W-:-:S04]  /*7a00*/  FADD.FTZ R9, R45, R32 ;  /* 0x000000202d097221 */ /* 0x000fc80000010000 */
[----:B------:R-:W-:Y:S01]  /*7a10*/  FADD.FTZ R32, R134, R9 ;  /* 0x0000000986207221 */ /* 0x000fe20000010000 */
[----:B------:R-:W-:-:S03]  /*7a20*/  F2FP.F16.F32.PACK_AB R134, R37, R134 ;  /* 0x000000862586723e */ /* 0x000fc600000000ff */
[----:B------:R-:W-:Y:S01]  /*7a30*/  FADD.FTZ R9, R37, R32 ;  /* 0x0000002025097221 */ /* 0x000fe20000010000 */
[----:B0-----:R-:W-:-:S03]  /*7a40*/  FADD.FTZ R3, R26, R3 ;  /* 0x000000031a037221 */ /* 0x001fc60000010000 */
        /* <DEDUP_REMOVED lines=20> */
[----:B------:R-:W-:Y:S01]  /*7b90*/  IMAD.MOV.U32 R5, RZ, RZ, R6 ;  /* 0x000000ffff057224 */ /* 0x000fe200078e0006 */
[----:B--2---:R-:W-:Y:S06]  /*7ba0*/  @P2 BRA `(.L_x_1725) ;  /* 0xffffffe000e42947 */ /* 0x004fec000383ffff */
.L_x_1716:
[----:B------:R-:W-:Y:S06]  /*7bb0*/  BAR.ARV 0x8, 0x1a0 ;  /* 0x0206800000007b1d */ /* 0x000fec0000002000 */
[----:B------:R-:W-:Y:S05]  /*7bc0*/  @!P0 BRA `(.L_x_1726) ;  /* 0x0000000000048947 */ /* 0x000fea0003800000 */
[----:B------:R-:W-:Y:S01]  /*7bd0*/  BPT.TRAP 0x1 ;  /* 0x000000040000795c */ /* 0x000fe20000300000 */
.L_x_1726:
[----:B------:R-:W-:Y:S01]  /*7be0*/  ULEA UR5, UR37, UR41, 0x3 ;  /* 0x0000002925057291 */ /* 0x000fe2000f8e183f */
[----:B------:R-:W-:-:S05]  /*7bf0*/  IMAD.U32 R4, RZ, RZ, UR40 ;  /* 0x00000028ff047e24 */ /* 0x000fca000f8e00ff */
[----:B------:R-:W-:-:S04]  /*7c00*/  SHF.L.U32 R4, R4, 0x1f, RZ ;  /* 0x0000001f04047819 */ /* 0x000fc800000006ff */
[----:B------:R0:W1:Y:S01]  /*7c10*/  SYNCS.PHASECHK.TRANS64.TRYWAIT P2, [UR5+0x16850], R4 ;  /* 0x01685004ff0075a7 */ /* 0x0000620008040145 */
[----:B------:R-:W-:Y:S05]  /*7c20*/  @!P0 BRA `(.L_x_1727) ;  /* 0x0000000000048947 */ /* 0x000fea0003800000 */
[----:B------:R-:W-:Y:S01]  /*7c30*/  BPT.TRAP 0x1 ;  /* 0x000000040000795c */ /* 0x000fe20000300000 */
.L_x_1727:
[----:B-1----:R-:W-:Y:S05]  /*7c40*/  @P2 BRA `(.L_x_1728) ;  /* 0x0000000000082947 */ /* 0x002fea0003800000 */
[----:B------:R-:W1:Y:S02]  /*7c50*/  SYNCS.PHASECHK.TRANS64.TRYWAIT P0, [UR5+0x16850], R4 ;  /* 0x01685004ff0075a7 */ /* 0x000e640008000145 */
[----:B-1----:R-:W-:Y:S05]  /*7c60*/  @!P0 BRA `(.L_x_1729) ;  /* 0x0000006400788947 */ /* 0x002fea0003800000 */
.L_x_1728:
[----:B------:R-:W-:Y:S01]  /*7c70*/  UIADD3 UR41, UR41, 0x400, URZ ;  /* 0x0000040029297890 */ /* 0x000fe2000fffe03f */
[----:B------:R-:W-:Y:S01]  /*7c80*/  WARPGROUP.ARRIVE ;  /* 0x00000000000079c5 */ /* 0x000fe20000000000 */
[----:B------:R-:W-:Y:S01]  /*7c90*/  UMOV UR7, 0x40000040 ;  /* 0x4000004000077882 */ /* 0x000fe20000000000 */
[----:B-1----:R-:W1:Y:S01]  /*7ca0*/  SHFL.BFLY PT, R5, R2, 0x2, 0x1f ;  /* 0x0c401f0002057f89 */ /* 0x002e6200000e0000 */
[----:B------:R-:W-:Y:S01]  /*7cb0*/  USHF.R.U32.HI UR41, URZ, 0x4, UR41 ;  /* 0x000000043f297899 */ /* 0x000fe20008011629 */
[----:B------:R-:W-:Y:S01]  /*7cc0*/  IMAD.MOV.U32 R21, RZ, RZ, RZ ;  /* 0x000000ffff157224 */ /* 0x000fe200078e00ff */
[----:B------:R-:W-:Y:S01]  /*7cd0*/  UIADD3 UR47, UR47, 0x1, URZ ;  /* 0x000000012f2f7890 */ /* 0x000fe2000fffe03f */
[----:B0-----:R-:W0:Y:S01]  /*7ce0*/  SHFL.BFLY PT, R4, R3, 0x2, 0x1f ;  /* 0x0c401f0003047f89 */ /* 0x001e2200000e0000 */
[----:B------:R-:W-:Y:S01]  /*7cf0*/  ULOP3.LUT UR4, UR41, 0x3fff, URZ, 0xc0, !UPT ;  /* 0x00003fff29047892 */ /* 0x000fe2000f8ec03f */
[----:B------:R-:W-:-:S03]  /*7d00*/  IMAD.U32 R12, RZ, RZ, UR21 ;  /* 0x00000015ff0c7e24 */ /* 0x000fc6000f8e00ff */
[----:B------:R-:W-:Y:S02]  /*7d10*/  ULEA UR4, UR37, UR4, 0xa ;  /* 0x0000000425047291 */ /* 0x000fe4000f8e503f */
        /* <DEDUP_REMOVED lines=9> */
[----:B0-----:R-:W-:-:S02]  /*7db0*/  FADD.FTZ R4, R4, R3 ;  /* 0x0000000304047221 */ /* 0x001fc40000010000 */
[----:B------:R-:W0:Y:S01]  /*7dc0*/  SHFL.BFLY PT, R8, R7, 0x1, 0x1f ;  /* 0x0c201f0007087f89 */ /* 0x000e2200000e0000 */
[----:B------:R-:W-:-:S03]  /*7dd0*/  IMAD.MOV.U32 R3, RZ, RZ, -0x800000 ;  /* 0xff800000ff037424 */ /* 0x000fc600078e00ff */
[----:B------:R-:W1:Y:S01]  /*7de0*/  SHFL.BFLY PT, R5, R4, 0x1, 0x1f ;  /* 0x0c201f0004057f89 */ /* 0x000e6200000e0000 */
[----:B0-----:R-:W-:Y:S01]  /*7df0*/  FADD.FTZ R11, R7, R8 ;  /* 0x00000008070b7221 */ /* 0x001fe20000010000 */
[----:B------:R-:W-:Y:S02]  /*7e00*/  IMAD.U32 R7, RZ, RZ, UR5 ;  /* 0x00000005ff077e24 */ /* 0x000fe4000f8e00ff */
[----:B-1----:R-:W-:Y:S02]  /*7e10*/  FADD.FTZ R10, R4, R5 ;  /* 0x00000005040a7221 */ /* 0x002fe40000010000 */
[----:B------:R-:W-:Y:S01]  /*7e20*/  FSETP.NE.FTZ.AND P2, PT, R11, RZ, PT ;  /* 0x000000ff0b00720b */ /* 0x000fe20003f55000 */
[----:B------:R-:W-:Y:S02]  /*7e30*/  IMAD.MOV.U32 R4, RZ, RZ, RZ ;  /* 0x000000ffff047224 */ /* 0x000fe400078e00ff */
[----:B------:R-:W-:Y:S01]  /*7e40*/  @!P1 VIADD R7, R7, 0x16860 ;  /* 0x0001686007079836 */ /* 0x000fe20000000000 */
[----:B------:R-:W-:Y:S01]  /*7e50*/  FSETP.NE.FTZ.AND P0, PT, R10, RZ, PT ;  /* 0x000000ff0a00720b */ /* 0x000fe20003f15000 */
[----:B------:R-:W-:-:S03]  /*7e60*/  IMAD.U32 R5, RZ, RZ, UR21 ;  /* 0x00000015ff057e24 */ /* 0x000fc6000f8e00ff */
[----:B------:R-:W-:-:S05]  /*7e70*/  @!P1 PRMT R7, RZ, 0x654, R7 ;  /* 0x00000654ff079816 */ /* 0x000fca0000000007 */
[----:B------:R-:W0:Y:S04]  /*7e80*/  @P2 MUFU.LG2 R9, R11 ;  /* 0x0000000b00092308 */ /* 0x000e280000000c00 */
[----:B------:R-:W-:-:S04]  /*7e90*/  @P0 FMUL.FTZ R5, R5, 0.69314718246459960938 ;  /* 0x3f31721805050820 */ /* 0x000fc80000410000 */
[----:B------:R-:W1:Y:S08]  /*7ea0*/  @P0 MUFU.LG2 R8, R10 ;  /* 0x0000000a00080308 */ /* 0x000e700000000c00 */
[----:B------:R2:W3:Y:S01]  /*7eb0*/  @P0 MUFU.RCP R21, R10 ;  /* 0x0000000a00150308 */ /* 0x0004e20000001000 */
[----:B0-----:R-:W-:-:S07]  /*7ec0*/  @P2 FMUL.FTZ R9, R9, 0.69314718246459960938 ;  /* 0x3f31721809092820 */ /* 0x001fce0000410000 */
[----:B------:R-:W0:Y:S01]  /*7ed0*/  @P2 MUFU.RCP R4, R11 ;  /* 0x0000000b00042308 */ /* 0x000e220000001000 */
[----:B--2---:R-:W-:Y:S01]  /*7ee0*/  @P2 FMUL.FTZ R10, R12, 0.69314718246459960938 ;  /* 0x3f3172180c0a2820 */ /* 0x004fe20000410000 */
[----:B------:R-:W-:Y:S02]  /*7ef0*/  WARPGROUP.DEPBAR.LE gsb0, 0x0 ;  /* 0x00008000000079c5 */ /* 0x000fe40000010000 */
[----:B------:R-:W-:Y:S01]  /*7f00*/  WARPGROUP.ARRIVE ;  /* 0x00000000000079c5 */ /* 0x000fe20000000000 */
[----:B-1----:R-:W-:Y:S01]  /*7f10*/  @P0 FMUL.FTZ R8, R8, 0.69314718246459960938 ;  /* 0x3f31721808080820 */ /* 0x002fe20000410000 */
[----:B------:R-:W-:-:S03]  /*7f20*/  @P2 FFMA.FTZ R2, R10, R6, R9 ;  /* 0x000000060a022223 */ /* 0x000fc60000010009 */
[----:B------:R-:W-:Y:S01]  /*7f30*/  @P0 FFMA.FTZ R3, R5, R0, R8 ;  /* 0x0000000005030223 */ /* 0x000fe20000010008 */
[----:B------:R-:W-:Y:S01]  /*7f40*/  HGMMA.64x64x16.F32 R88, R144, gdesc[UR4].tnspB, R88, gsb0 ;  /* 0x40e0000490587df0 */ /* 0x000fe20008000858 */
[----:B------:R-:W-:Y:S01]  /*7f50*/  UIADD3 UR6, UR4, 0x100, URZ ;  /* 0x0000010004067890 */ /* 0x000fe2000fffe03f */
[----:B------:R-:W-:Y:S01]  /*7f60*/  PLOP3.LUT P0, PT, PT, PT, PT, 0x8, 0x0 ;  /* 0x000000000000781c */ /* 0x000fe20003f0e170 */
        /* <DEDUP_REMOVED lines=50> */
[-C--:B0-----:R-:W-:Y:S01]  /*8290*/  FMUL.FTZ R51, R90, R4.reuse ;  /* 0x000000045a337220 */ /* 0x081fe20000410000 */
[-C--:B------:R-:W-:Y:S01]  /*82a0*/  FMUL.FTZ R50, R91, R4.reuse ;  /* 0x000000045b327220 */ /* 0x080fe20000410000 */
[-C--:B------:R-:W-:Y:S01]  /*82b0*/  FMUL.FTZ R14, R94, R4.reuse ;  /* 0x000000045e0e7220 */ /* 0x080fe20000410000 */
[-C--:B------:R-:W-:Y:S01]  /*82c0*/  FMUL.FTZ R46, R98, R4.reuse ;  /* 0x00000004622e7220 */ /* 0x080fe20000410000 */
[-C--:B------:R-:W-:Y:S01]  /*82d0*/  FMUL.FTZ R45, R99, R4.reuse ;  /* 0x00000004632d7220 */ /* 0x080fe20000410000 */
[-C--:B------:R-:W-:Y:S01]  /*82e0*/  FMUL.FTZ R42, R102, R4.reuse ;  /* 0x00000004662a7220 */ /* 0x080fe20000410000 */
        /* <DEDUP_REMOVED lines=10> */
.L_x_1699:
        /* <DEDUP_REMOVED lines=10> */
[----:B------:R-:W0:Y:S01]  /*8430*/  S2R R5, SR_SWINHI ;  /* 0x0000000000057919 */ /* 0x000e220000002f00 */
[----:B------:R-:W-:Y:S01]  /*8440*/  F2FP.F16.F32.PACK_AB R7, R7, R14 ;  /* 0x0000000e0707723e */ /* 0x000fe200000000ff */
[----:B------:R-:W-:Y:S01]  /*8450*/  ULDC.64 UR8, c[0x0][0xbe0] ;  /* 0x0002f80000087ab9 */ /* 0x000fe20000000a00 */
[----:B------:R-:W-:Y:S01]  /*8460*/  F2FP.F16.F32.PACK_AB R6, R6, R49 ;  /* 0x000000310606723e */ /* 0x000fe200000000ff */
[----:B------:R-:W-:Y:S01]  /*8470*/  UISETP.NE.U32.AND UP0, UPT, UR8, URZ, UPT ;  /* 0x0000003f0800728c */ /* 0x000fe2000bf05070 */
[----:B------:R-:W-:Y:S01]  /*8480*/  F2FP.F16.F32.PACK_AB R40, R39, R40 ;  /* 0x000000282728723e */ /* 0x000fe200000000ff */
[----:B------:R-:W-:Y:S01]  /*8490*/  ULDC.64 UR6, c[0x0][0xbd8] ;  /* 0x0002f60000067ab9 */ /* 0x000fe20000000a00 */
[----:B------:R-:W-:Y:S01]  /*84a0*/  F2FP.F16.F32.PACK_AB R32, R27, R32 ;  /* 0x000000201b20723e */ /* 0x000fe200000000ff */
[----:B------:R-:W-:Y:S02]  /*84b0*/  UISETP.NE.AND.EX UP0, UPT, UR9, URZ, UPT, UP0 ;  /* 0x0000003f0900728c */ /* 0x000fe4000bf05300 */
[----:B------:R-:W-:-:S02]  /*84c0*/  UISETP.NE.U32.AND UP1, UPT, UR6, URZ, UPT ;  /* 0x0000003f0600728c */ /* 0x000fc4000bf25070 */
[----:B------:R-:W-:Y:S02]  /*84d0*/  USHF.L.U32 UR10, UR46, 0x2, URZ ;  /* 0x000000022e0a7899 */ /* 0x000fe4000800063f */
[----:B------:R-:W-:Y:S02]  /*84e0*/  UISETP.NE.AND.EX UP1, UPT, UR7, URZ, UPT, UP1 ;  /* 0x0000003f0700728c */ /* 0x000fe4000bf25310 */
[----:B------:R-:W-:Y:S02]  /*84f0*/  USHF.L.U64.HI UR11, UR46, 0x2, UR45 ;  /* 0x000000022e0b7899 */ /* 0x000fe4000801022d */
[----:B------:R-:W-:Y:S02]  /*8500*/  UIADD3 UR4, UP2, UR10, UR6, URZ ;  /* 0x000000060a047290 */ /* 0x000fe4000ff5e03f */
[----:B------:R-:W-:Y:S02]  /*8510*/  @UP0 UIADD3 UR6, UP3, UR10, UR8, URZ ;  /* 0x000000080a060290 */ /* 0x000fe4000ff7e03f */
[----:B------:R-:W-:-:S02]  /*8520*/  UIADD3.X UR8, UR11, UR7, URZ, UP2, !UPT ;  /* 0x000000070b087290 */ /* 0x000fc400097fe43f */
[----:B------:R-:W-:Y:S01]  /*8530*/  @UP0 UIADD3.X UR7, UR11, UR9, URZ, UP3, !UPT ;  /* 0x000000090b070290 */ /* 0x000fe20009ffe43f */
[----:B------:R-:W-:Y:S02]  /*8540*/  MOV R12, R0 ;  /* 0x00000000000c7202 */ /* 0x000fe40000000f00 */
[----:B0-----:R-:W-:-:S03]  /*8550*/  MOV R13, R5 ;  /* 0x00000005000d7202 */ /* 0x001fc60000000f00 */
[----:B------:R-:W-:Y:S01]  /*8560*/  IMAD.WIDE R4, R154, 0x2, R12 ;  /* 0x000000029a047825 */ /* 0x000fe200078e020c */
[----:B------:R-:W-:Y:S02]  /*8570*/  BAR.SYNC.DEFER_BLOCKING 0x1, 0x180 ;  /* 0x0046000000007b1d */ /* 0x000fe40000010000 */
[C---:B------:R-:W-:Y:S02]  /*8580*/  IADD3 R11, P1, R4.reuse, 0x40, RZ ;  /* 0x00000040040b7810 */ /* 0x040fe40007f3e0ff */
[C---:B------:R-:W-:Y:S02]  /*8590*/  IADD3 R15, P0, R4.reuse, 0x60, RZ ;  /* 0x00000060040f7810 */ /* 0x040fe40007f1e0ff */
[C---:B------:R-:W-:Y:S02]  /*85a0*/  IADD3 R29, P2, R4.reuse, 0x20, RZ ;  /* 0x00000020041d7810 */ /* 0x040fe40007f5e0ff */
[----:B------:R-:W-:Y:S02]  /*85b0*/  LOP3.LUT R9, R4, 0x380, RZ, 0xc0, !PT ;  /* 0x0000038004097812 */ /* 0x000fe400078ec0ff */
[----:B------:R-:W-:-:S02]  /*85c0*/  LOP3.LUT R10, R11, 0x380, RZ, 0xc0, !PT ;  /* 0x000003800b0a7812 */ /* 0x000fc400078ec0ff */
[----:B------:R-:W-:Y:S02]  /*85d0*/  LOP3.LUT R8, R15, 0x380, RZ, 0xc0, !PT ;  /* 0x000003800f087812 */ /* 0x000fe400078ec0ff */
[----:B------:R-:W-:Y:S02]  /*85e0*/  LOP3.LUT R28, R29, 0x380, RZ, 0xc0, !PT ;  /* 0x000003801d1c7812 */ /* 0x000fe400078ec0ff */
[----:B------:R-:W-:Y:S02]  /*85f0*/  SHF.R.U64 R9, R9, 0x3, RZ ;  /* 0x0000000309097819 */ /* 0x000fe400000012ff */
[----:B------:R-:W-:Y:S02]  /*8600*/  SHF.R.U64 R10, R10, 0x3, RZ ;  /* 0x000000030a0a7819 */ /* 0x000fe400000012ff */
[----:B------:R-:W-:Y:S02]  /*8610*/  SHF.R.U64 R8, R8, 0x3, RZ ;  /* 0x0000000308087819 */ /* 0x000fe400000012ff */
[----:B------:R-:W-:-:S02]  /*8620*/  SHF.R.U64 R28, R28, 0x3, RZ ;  /* 0x000000031c1c7819 */ /* 0x000fc400000012ff */
[----:B------:R-:W-:Y:S01]  /*8630*/  LOP3.LUT R4, R9, R4, RZ, 0x3c, !PT ;  /* 0x0000000409047212 */ /* 0x000fe200078e3cff */
[--C-:B------:R-:W-:Y:S01]  /*8640*/  IMAD.X R9, RZ, RZ, R5.reuse, P0 ;  /* 0x000000ffff097224 */ /* 0x100fe200000e0605 */
[----:B------:R-:W-:Y:S01]  /*8650*/  LOP3.LUT R10, R10, R11, RZ, 0x3c, !PT ;  /* 0x0000000b0a0a7212 */ /* 0x000fe200078e3cff */
[--C-:B------:R-:W-:Y:S01]  /*8660*/  IMAD.X R11, RZ, RZ, R5.reuse, P1 ;  /* 0x000000ffff0b7224 */ /* 0x100fe200008e0605 */
[----:B------:R-:W-:Y:S01]  /*8670*/  LOP3.LUT R8, R8, R15, RZ, 0x3c, !PT ;  /* 0x0000000f08087212 */ /* 0x000fe200078e3cff */
[----:B------:R-:W-:Y:S01]  /*8680*/  IMAD.X R15, RZ, RZ, R5, P2 ;  /* 0x000000ffff0f7224 */ /* 0x000fe200010e0605 */
[----:B------:R-:W-:Y:S02]  /*8690*/  LOP3.LUT R14, R28, R29, RZ, 0x3c, !PT ;  /* 0x0000001d1c0e7212 */ /* 0x000fe400078e3cff */
[----:B------:R-:W-:Y:S02]  /*86a0*/  MOV R30, R4 ;  /* 0x00000004001e7202 */ /* 0x000fe40000000f00 */
[----:B------:R-:W-:-:S02]  /*86b0*/  F2FP.F16.F32.PACK_AB R4, R52, R53 ;  /* 0x000000353404723e */ /* 0x000fc400000000ff */
[----:B------:R-:W-:Y:S02]  /*86c0*/  F2FP.F16.F32.PACK_AB R5, R50, R51 ;  /* 0x000000333205723e */ /* 0x000fe400000000ff */
[----:B------:R-:W-:Y:S02]  /*86d0*/  MOV R28, R8 ;  /* 0x00000008001c7202 */ /* 0x000fe40000000f00 */
[----:B------:R-:W-:Y:S01]  /*86e0*/  MOV R29, R10 ;  /* 0x0000000a001d7202 */ /* 0x000fe20000000f00 */
[----:B------:R0:W-:Y:S01]  /*86f0*/  STSM.16.M88.4 [R30], R4 ;  /* 0x000000041e007844 */ /* 0x0001e20000000200 */
        /* <DEDUP_REMOVED lines=8> */
[----:B------:R-:W-:Y:S01]  /*8780*/  F2FP.F16.F32.PACK_AB R43, R33, R34 ;  /* 0x00000022212b723e */ /* 0x000fe200000000ff */
[----:B0-----:R-:W-:Y:S01]  /*8790*/  IMAD.U32 R6, RZ, RZ, UR6 ;  /* 0x00000006ff067e24 */ /* 0x001fe2000f8e00ff */
[----:B------:R-:W-:Y:S01]  /*87a0*/  F2FP.F16.F32.PACK_AB R33, R25, R26 ;  /* 0x0000001a1921723e */ /* 0x000fe200000000ff */
[----:B------:R-:W-:Y:S01]  /*87b0*/  IMAD.U32 R4, RZ, RZ, UR4 ;  /* 0x00000004ff047e24 */ /* 0x000fe2000f8e00ff */
[----:B------:R-:W-:Y:S01]  /*87c0*/  F2FP.F16.F32.PACK_AB R34, R21, R24 ;  /* 0x000000181522723e */ /* 0x000fe200000000ff */
[----:B------:R1:W-:Y:S01]  /*87d0*/  STSM.16.M88.4 [R29], R40 ;  /* 0x000000281d007844 */ /* 0x0003e20000000200 */
[----:B------:R-:W-:Y:S01]  /*87e0*/  F2FP.F16.F32.PACK_AB R35, R119, R20 ;  /* 0x000000147723723e */ /* 0x000fe200000000ff */
[----:B------:R-:W-:Y:S01]  /*87f0*/  IMAD.U32 R5, RZ, RZ, UR8 ;  /* 0x00000008ff057e24 */ /* 0x000fe2000f8e00ff */
[----:B------:R-:W-:Y:S01]  /*8800*/  PLOP3.LUT P0, PT, PT, PT, UP1, 0x80, 0x0 ;  /* 0x000000000000781c */ /* 0x000fe20003f0f018 */
[----:B------:R-:W-:Y:S01]  /*8810*/  IMAD.U32 R7, RZ, RZ, UR7 ;  /* 0x00000007ff077e24 */ /* 0x000fe2000f8e00ff */
[----:B------:R-:W-:Y:S01]  /*8820*/  PLOP3.LUT P1, PT, PT, PT, UP0, 0x80, 0x0 ;  /* 0x000000000000781c */ /* 0x000fe20003f2f008 */
[----:B------:R1:W-:Y:S01]  /*8830*/  STSM.16.M88.4 [R28], R32 ;  /* 0x000000201c007844 */ /* 0x0003e20000000200 */
[----:B------:R-:W-:Y:S09]  /*8840*/  BAR.SYNC.DEFER_BLOCKING 0x1, 0x180 ;  /* 0x0046000000007b1d */ /* 0x000ff20000010000 */
[----:B------:R-:W2:Y:S04]  /*8850*/  @P0 LDG.E R14, desc[UR38][R4.64] ;  /* 0x00000026040e0981 */ /* 0x000ea8000c1e1900 */
[----:B------:R-:W3:Y:S01]  /*8860*/  @P1 LDG.E R6, desc[UR38][R6.64] ;  /* 0x0000002606061981 */ /* 0x000ee2000c1e1900 */
[----:B------:R-:W-:Y:S01]  /*8870*/  UMOV UR4, URZ ;  /* 0x0000003f00047c82 */ /* 0x000fe20008000000 */
[----:B------:R-:W-:Y:S01]  /*8880*/  ULDC UR10, c[0x0][0xa88] ;  /* 0x0002a200000a7ab9 */ /* 0x000fe20000000800 */
[----:B--2---:R-:W-:-:S02]  /*8890*/  @P0 R2UR UR4, R14 ;  /* 0x000000000e0402ca */ /* 0x004fc400000e0000 */
[----:B---3--:R-:W-:Y:S01]  /*88a0*/  @P1 R2UR UR10, R6 ;  /* 0x00000000060a12ca */ /* 0x008fe200000e0000 */
[----:B-1----:R-:W-:-:S14]  /*88b0*/  @P1 BRA `(.L_x_1732) ;  /* 0x0000000000181947 */ /* 0x002fdc0003800000 */
[----:B------:R-:W-:Y:S05]  /*88c0*/  @!P0 BRA `(.L_x_1732) ;  /* 0x0000000000148947 */ /* 0x000fea0003800000 */
[----:B------:R-:W2:Y:S04]  /*88d0*/  LDG.E R7, desc[UR38][R4.64] ;  /* 0x0000002604077981 */ /* 0x000ea8000c1e1900 */
[----:B------:R-:W3:Y:S01]  /*88e0*/  LDG.E R6, desc[UR38][R4.64+0x4] ;  /* 0x0000042604067981 */ /* 0x000ee2000c1e1900 */
[----:B--2---:R-:W-:Y:S02]  /*88f0*/  R2UR UR6, R7 ;  /* 0x00000000070672ca */ /* 0x004fe400000e0000 */
[----:B---3--:R-:W-:-:S13]  /*8900*/  R2UR UR10, R6 ;  /* 0x00000000060a72ca */ /* 0x008fda00000e0000 */
[----:B------:R-:W-:-:S12]  /*8910*/  UIADD3 UR10, -UR6, UR10, URZ ;  /* 0x0000000a060a7290 */ /* 0x000fd8000fffe13f */
.L_x_1732:
[----:B------:R-:W-:Y:S01]  /*8920*/  USHF.R.S32.HI UR14, URZ, 0x1f, UR44 ;  /* 0x0000001f3f0e7899 */ /* 0x000fe2000801142c */
[----:B------:R-:W-:Y:S01]  /*8930*/  IMAD.U32 R4, RZ, RZ, UR43 ;  /* 0x0000002bff047e24 */ /* 0x000fe2000f8e00ff */
[----:B------:R-:W-:Y:S01]  /*8940*/  ULDC.64 UR12, c[0x0][0xb70] ;  /* 0x0002dc00000c7ab9 */ /* 0x000fe20000000a00 */
[----:B------:R-:W-:Y:S01]  /*8950*/  USHF.R.S32.HI UR9, URZ, 0x1f, UR4 ;  /* 0x0000001f3f097899 */ /* 0x000fe20008011404 */
[----:B------:R-:W-:Y:S01]  /*8960*/  IMAD R5, R16, 0x40, R22 ;  /* 0x0000004010057824 */ /* 0x000fe200078e0216 */
[----:B------:R-:W-:Y:S01]  /*8970*/  UIMAD UR11, UR14, UR12, URZ ;  /* 0x0000000c0e0b72a4 */ /* 0x000fe2000f8e023f */
[----:B------:R-:W-:Y:S01]  /*8980*/  IMAD R7, R4, 0xc0, R19 ;  /* 0x000000c004077824 */ /* 0x000fe200078e0213 */
[----:B------:R-:W-:Y:S01]  /*8990*/  UMOV UR8, UR4 ;  /* 0x0000000400087c82 */ /* 0x000fe20008000000 */
[----:B------:R-:W-:Y:S01]  /*89a0*/  USEL UR45, UR45, URZ, !UP1 ;  /* 0x0000003f2d2d7287 */ /* 0x000fe2000c800000 */
[----:B------:R-:W-:Y:S01]  /*89b0*/  IMAD.WIDE R12, R5, 0x2, R12 ;  /* 0x00000002050c7825 */ /* 0x000fe200078e020c */
[----:B------:R-:W-:Y:S01]  /*89c0*/  UIMAD.WIDE.U32 UR6, UR44, UR12, UR8 ;  /* 0x0000000c2c0672a5 */ /* 0x000fe2000f8e0008 */
[----:B------:R-:W-:Y:S01]  /*89d0*/  SHF.R.S32.HI R4, RZ, 0x1f, R7 ;  /* 0x0000001fff047819 */ /* 0x000fe20000011407 */
[----:B------:R-:W-:Y:S01]  /*89e0*/  UIMAD UR11, UR44, UR13, UR11 ;  /* 0x0000000d2c0b72a4 */ /* 0x000fe2000f8e020b */
[----:B------:R-:W-:Y:S01]  /*89f0*/  LOP3.LUT P0, RZ, R152, 0x3, RZ, 0xc0, !PT ;  /* 0x0000000398ff7812 */ /* 0x000fe2000780c0ff */
[----:B------:R-:W-:Y:S01]  /*8a00*/  USEL UR46, UR46, URZ, !UP1 ;  /* 0x0000003f2e2e7287 */ /* 0x000fe2000c800000 */
[C---:B------:R-:W-:Y:S01]  /*8a10*/  IADD3 R11, P3, R12.reuse, 0x3000, RZ ;  /* 0x000030000c0b7810 */ /* 0x040fe20007f7e0ff */
[----:B------:R-:W-:Y:S01]  /*8a20*/  ULDC.64 UR12, c[0x0][0xb78] ;  /* 0x0002de00000c7ab9 */ /* 0x000fe20000000a00 */
[----:B------:R-:W-:Y:S01]  /*8a30*/  UIADD3 UR7, UR7, UR11, URZ ;  /* 0x0000000b07077290 */ /* 0x000fe2000fffe03f */
[----:B------:R-:W-:Y:S01]  /*8a40*/  LOP3.LUT R25, R12, 0x380, RZ, 0xc0, !PT ;  /* 0x000003800c197812 */ /* 0x000fe200078ec0ff */
[----:B------:R-:W-:-:S02]  /*8a50*/  UIMAD UR8, UR45, UR12, URZ ;  /* 0x0000000c2d0872a4 */ /* 0x000fc4000f8e023f */
[----:B------:R-:W-:Y:S01]  /*8a60*/  UIMAD.WIDE.U32 UR6, UR46, UR12, UR6 ;  /* 0x0000000c2e0672a5 */ /* 0x000fe2000f8e0006 */
[----:B------:R-:W-:Y:S01]  /*8a70*/  SHF.R.U64 R25, R25, 0x3, RZ ;  /* 0x0000000319197819 */ /* 0x000fe200000012ff */
[----:B------:R-:W-:-:S03]  /*8a80*/  UIMAD UR8, UR46, UR13, UR8 ;  /* 0x0000000d2e0872a4 */ /* 0x000fc6000f8e0208 */
[----:B------:R-:W-:Y:S01]  /*8a90*/  ULDC.64 UR12, c[0x0][0xaa0] ;  /* 0x0002a800000c7ab9 */ /* 0x000fe20000000a00 */
[----:B------:R-:W-:Y:S02]  /*8aa0*/  IADD3 R6, P1, R7, UR6, RZ ;  /* 0x0000000607067c10 */ /* 0x000fe4000ff3e0ff */
[----:B------:R-:W-:Y:S01]  /*8ab0*/  IMAD.U32 R9, RZ, RZ, UR8 ;  /* 0x00000008ff097e24 */ /* 0x000fe2000f8e00ff */
[----:B------:R-:W-:Y:S01]  /*8ac0*/  LOP3.LUT R24, R25, R12, RZ, 0x3c, !PT ;  /* 0x0000000c19187212 */ /* 0x000fe200078e3cff */
[----:B------:R-:W-:-:S03]  /*8ad0*/  IMAD.MOV.U32 R25, RZ, RZ, R13 ;  /* 0x000000ffff197224 */ /* 0x000fc600078e000d */
[----:B------:R-:W-:Y:S01]  /*8ae0*/  IADD3.X R5, R4, UR7, R9, P1, !PT ;  /* 0x0000000704057c10 */ /* 0x000fe20008ffe409 */
[----:B------:R-:W-:Y:S01]  /*8af0*/  ULDC.64 UR6, c[0x0][0xb40] ;  /* 0x0002d00000067ab9 */ /* 0x000fe20000000a00 */
[C---:B------:R-:W-:Y:S01]  /*8b00*/  VIADD R4, R7.reuse, 0x8 ;  /* 0x0000000807047836 */ /* 0x040fe20000000000 */
[C---:B------:R-:W-:Y:S01]  /*8b10*/  LEA R28, P2, R6.reuse, UR6, 0x2 ;  /* 0x00000006061c7c11 */ /* 0x040fe2000f8410ff */
[----:B------:R-:W-:Y:S01]  /*8b20*/  IMAD.X R9, RZ, RZ, R13, P3 ;  /* 0x000000ffff097224 */ /* 0x000fe200018e060d */
[----:B------:R-:W-:Y:S02]  /*8b30*/  ISETP.GE.OR P1, PT, R7, UR10, P0 ;  /* 0x0000000a07007c0c */ /* 0x000fe40008726670 */
[----:B------:R-:W-:Y:S02]  /*8b40*/  LEA.HI.X R29, R6, UR7, R5, 0x2, P2 ;  /* 0x00000007061d7c11 */ /* 0x000fe400090f1405 */
[C---:B------:R-:W-:Y:S02]  /*8b50*/  IADD3 R17, P2, R12.reuse, 0x1800, RZ ;  /* 0x000018000c117810 */ /* 0x040fe40007f5e0ff */
[----:B------:R-:W-:-:S02]  /*8b60*/  IADD3 R7, P4, R12, 0x4800, RZ ;  /* 0x000048000c077810 */ /* 0x000fc40007f9e0ff */
[----:B------:R-:W-:Y:S01]  /*8b70*/  ISETP.GE.OR P0, PT, R4, UR10, P0 ;  /* 0x0000000a04007c0c */ /* 0x000fe20008706670 */
[----:B------:R-:W-:Y:S01]  /*8b80*/  UIMAD UR6, UR9, UR12, URZ ;  /* 0x0000000c090672a4 */ /* 0x000fe2000f8e023f */
[----:B------:R-:W-:Y:S01]  /*8b90*/  LOP3.LUT R8, R17, 0x380, RZ, 0xc0, !PT ;  /* 0x0000038011087812 */ /* 0x000fe200078ec0ff */
[--C-:B------:R-:W-:Y:S01]  /*8ba0*/  IMAD.X R15, RZ, RZ, R13.reuse, P2 ;  /* 0x000000ffff0f7224 */ /* 0x100fe200010e060d */
[----:B------:R-:W-:Y:S01]  /*8bb0*/  LOP3.LUT R6, R11, 0x380, RZ, 0xc0, !PT ;  /* 0x000003800b067812 */ /* 0x000fe200078ec0ff */
[----:B------:R-:W-:Y:S01]  /*8bc0*/  IMAD.X R5, RZ, RZ, R13, P4 ;  /* 0x000000ffff057224 */ /* 0x000fe200020e060d */
[----:B------:R-:W-:Y:S01]  /*8bd0*/  LOP3.LUT R4, R7, 0x380, RZ, 0xc0, !PT ;  /* 0x0000038007047812 */ /* 0x000fe200078ec0ff */
[--C-:B------:R-:W-:Y:S01]  /*8be0*/  IMAD.MOV.U32 R20, RZ, RZ, R22.reuse ;  /* 0x000000ffff147224 */ /* 0x100fe200078e0016 */
[----:B------:R-:W-:Y:S01]  /*8bf0*/  SHF.R.U64 R8, R8, 0x3, RZ ;  /* 0x0000000308087819 */ /* 0x000fe200000012ff */
[----:B------:R-:W-:Y:S01]  /*8c00*/  @!P1 STG.E desc[UR38][R28.64], R3 ;  /* 0x000000031c009986 */ /* 0x000fe2000c101926 */
[----:B------:R-:W-:Y:S01]  /*8c10*/  SHF.R.U64 R6, R6, 0x3, RZ ;  /* 0x0000000306067819 */ /* 0x000fe200000012ff */
[----:B------:R-:W-:Y:S01]  /*8c20*/  ULDC.64 UR8, c[0x0][0xae0] ;  /* 0x0002b80000087ab9 */ /* 0x000fe20000000a00 */
[----:B------:R-:W-:Y:S01]  /*8c30*/  SHF.R.U64 R4, R4, 0x3, RZ ;  /* 0x0000000304047819 */ /* 0x000fe200000012ff */
[----:B------:R0:W-:Y:S01]  /*8c40*/  @!P0 STG.E desc[UR38][R28.64+0x20], R2 ;  /* 0x000020021c008986 */ /* 0x0001e2000c101926 */
[----:B------:R-:W-:Y:S01]  /*8c50*/  LOP3.LUT R14, R8, R17, RZ, 0x3c, !PT ;  /* 0x00000011080e7212 */ /* 0x000fe200078e3cff */
[----:B------:R-:W-:Y:S01]  /*8c60*/  IMAD.U32 R17, RZ, RZ, UR12 ;  /* 0x0000000cff117e24 */ /* 0x000fe2000f8e00ff */
[----:B------:R-:W-:Y:S01]  /*8c70*/  SHF.R.S32.HI R21, RZ, 0x1f, R22 ;  /* 0x0000001fff157819 */ /* 0x000fe20000011416 */
[----:B------:R-:W-:Y:S01]  /*8c80*/  UIMAD UR6, UR4, UR13, UR6 ;  /* 0x0000000d040672a4 */ /* 0x000fe2000f8e0206 */
[----:B------:R-:W-:Y:S01]  /*8c90*/  LOP3.LUT R8, R6, R11, RZ, 0x3c, !PT ;  /* 0x0000000b06087212 */ /* 0x000fe200078e3cff */
[----:B------:R-:W5:Y:S01]  /*8ca0*/  LD.E.128 R24, desc[UR38][R24.64] ;  /* 0x0000002618187980 */ /* 0x000f62000c101d00 */
[----:B------:R-:W-:-:S03]  /*8cb0*/  LOP3.LUT R4, R4, R7, RZ, 0x3c, !PT ;  /* 0x0000000704047212 */ /* 0x000fc600078e3cff */
[----:B------:R-:W5:Y:S01]  /*8cc0*/  LD.E.128 R12, desc[UR38][R14.64] ;  /* 0x000000260e0c7980 */ /* 0x000f62000c101d00 */
[----:B0-----:R-:W-:-:S03]  /*8cd0*/  IMAD.WIDE.U32 R2, R17, UR4, R20 ;  /* 0x0000000411027c25 */ /* 0x001fc6000f8e0014 */
[----:B------:R-:W5:Y:S01]  /*8ce0*/  LD.E.128 R8, desc[UR38][R8.64] ;  /* 0x0000002608087980 */ /* 0x000f62000c101d00 */
[----:B------:R-:W-:-:S03]  /*8cf0*/  VIADD R3, R3, UR6 ;  /* 0x0000000603037c36 */ /* 0x000fc60008000000 */
[----:B------:R-:W5:Y:S01]  /*8d00*/  LD.E.128 R4, desc[UR38][R4.64] ;  /* 0x0000002604047980 */ /* 0x000f62000c101d00 */
[----:B------:R-:W-:Y:S01]  /*8d10*/  IMAD.U32 R17, RZ, RZ, UR8 ;  /* 0x00000008ff117e24 */ /* 0x000fe2000f8e00ff */
[----:B------:R-:W-:Y:S01]  /*8d20*/  UIMAD UR4, UR14, UR8, URZ ;  /* 0x000000080e0472a4 */ /* 0x000fe2000f8e023f */
[----:B------:R-:W-:Y:S01]  /*8d30*/  @!PT LDS RZ, [RZ] ;  /* 0x00000000fffff984 */ /* 0x000fe20000000800 */
[----:B------:R-:W-:Y:S01]  /*8d40*/  @!PT LDS RZ, [RZ] ;  /* 0x00000000fffff984 */ /* 0x000fe20000000800 */
[----:B------:R-:W-:Y:S01]  /*8d50*/  @!PT LDS RZ, [RZ] ;  /* 0x00000000fffff984 */ /* 0x000fe20000000800 */
[----:B------:R-:W-:Y:S01]  /*8d60*/  @!PT LDS RZ, [RZ] ;  /* 0x00000000fffff984 */ /* 0x000fe20000000800 */
[----:B------:R0:W-:Y:S06]  /*8d70*/  MEMBAR.ALL.CTA ;  /* 0x0000000000007992 */ /* 0x0001ec0000008000 */
[----:B0-----:R-:W0:Y:S01]  /*8d80*/  FENCE.VIEW.ASYNC.S ;  /* 0x00000000000073c6 */ /* 0x001e220000000000 */
[----:B------:R-:W-:Y:S01]  /*8d90*/  IMAD.WIDE.U32 R2, R17, UR44, R2 ;  /* 0x0000002c11027c25 */ /* 0x000fe2000f8e0002 */
[----:B------:R-:W-:Y:S01]  /*8da0*/  ULDC UR6, c[0x0][0xa8c] ;  /* 0x0002a30000067ab9 */ /* 0x000fe20000000800 */
[----:B------:R-:W-:Y:S01]  /*8db0*/  UIMAD UR10, UR43, -0xc0, UR10 ;  /* 0xffffff402b0a78a4 */ /* 0x000fe2000f8e020a */
[----:B------:R-:W-:Y:S01]  /*8dc0*/  ISETP.GE.AND P0, PT, R22, UR6, PT ;  /* 0x0000000616007c0c */ /* 0x000fe2000bf06270 */
[C---:B------:R-:W-:Y:S01]  /*8dd0*/  VIADD R17, R16.reuse, 0x30 ;  /* 0x0000003010117836 */ /* 0x040fe20000000000 */
[----:B------:R-:W-:Y:S01]  /*8de0*/  UIMAD UR4, UR44, UR9, UR4 ;  /* 0x000000092c0472a4 */ /* 0x000fe2000f8e0204 */
[C---:B------:R-:W-:Y:S01]  /*8df0*/  VIADD R20, R16.reuse, 0x60 ;  /* 0x0000006010147836 */ /* 0x040fe20000000000 */
[----:B------:R-:W-:Y:S01]  /*8e00*/  ULDC.64 UR6, c[0x0][0xae8] ;  /* 0x0002ba0000067ab9 */ /* 0x000fe20000000a00 */
[----:B------:R-:W-:Y:S01]  /*8e10*/  VIADD R21, R16, 0x90 ;  /* 0x0000009010157836 */ /* 0x000fe20000000000 */
[----:B------:R-:W-:-:S02]  /*8e20*/  ISETP.GE.OR P3, PT, R17, UR10, P0 ;  /* 0x0000000a11007c0c */ /* 0x000fc40008766670 */
[----:B------:R-:W-:Y:S02]  /*8e30*/  ISETP.GE.OR P1, PT, R20, UR10, P0 ;  /* 0x0000000a14007c0c */ /* 0x000fe40008726670 */
[----:B------:R-:W-:Y:S01]  /*8e40*/  ISETP.GE.OR P2, PT, R21, UR10, P0 ;  /* 0x0000000a15007c0c */ /* 0x000fe20008746670 */
[----:B------:R-:W-:Y:S01]  /*8e50*/  VIADD R3, R3, UR4 ;  /* 0x0000000403037c36 */ /* 0x000fe20008000000 */
[----:B------:R-:W-:Y:S01]  /*8e60*/  ISETP.GE.OR P0, PT, R16, UR10, P0 ;  /* 0x0000000a10007c0c */ /* 0x000fe20008706670 */
[----:B------:R-:W-:Y:S01]  /*8e70*/  UIMAD UR4, UR45, UR6, URZ ;  /* 0x000000062d0472a4 */ /* 0x000fe2000f8e023f */
[----:B------:R-:W-:Y:S02]  /*8e80*/  VIADD R0, R0, 0x16820 ;  /* 0x0001682000007836 */ /* 0x000fe40000000000 */
[----:B------:R-:W-:Y:S01]  /*8e90*/  IMAD.U32 R33, RZ, RZ, UR6 ;  /* 0x00000006ff217e24 */ /* 0x000fe2000f8e00ff */
[----:B------:R-:W-:Y:S02]  /*8ea0*/  UIMAD UR4, UR46, UR7, UR4 ;  /* 0x000000072e0472a4 */ /* 0x000fe4000f8e0204 */
[----:B------:R-:W-:Y:S01]  /*8eb0*/  PRMT R0, RZ, 0x654, R0 ;  /* 0x00000654ff007816 */ /* 0x000fe20000000000 */
[----:B------:R-:W-:Y:S01]  /*8ec0*/  IMAD.WIDE.U32 R32, R33, UR46, R2 ;  /* 0x0000002e21207c25 */ /* 0x000fe2000f8e0002 */
[----:B------:R-:W-:Y:S01]  /*8ed0*/  SHF.R.S32.HI R17, RZ, 0x1f, R16 ;  /* 0x0000001fff117819 */ /* 0x000fe20000011410 */
[----:B------:R-:W-:Y:S01]  /*8ee0*/  BSSY B1, `(.L_x_1733) ;  /* 0x0000011000017945 */ /* 0x000fe20003800000 */
[----:B0-----:R0:W-:Y:S01]  /*8ef0*/  SYNCS.ARRIVE.TRANS64.RED.A1T0 RZ, [R0+URZ], RZ ;  /* 0x000000ff00ff79a7 */ /* 0x0011e2000810043f */
[----:B------:R-:W-:-:S02]  /*8f00*/  IMAD.U32 R29, RZ, RZ, UR43 ;  /* 0x0000002bff1d7e24 */ /* 0x000fc4000f8e00ff */
[----:B------:R-:W-:Y:S02]  /*8f10*/  VIADD R35, R33, UR4 ;  /* 0x0000000421237c36 */ /* 0x000fe40008000000 */
[----:B------:R-:W-:Y:S01]  /*8f20*/  IMAD.WIDE R28, R29, 0xc0, R16 ;  /* 0x000000c01d1c7825 */ /* 0x000fe200078e0210 */
        /* <DEDUP_REMOVED lines=12> */
.L_x_1734:
[----:B------:R-:W-:Y:S05]  /*8ff0*/  BSYNC B1 ;  /* 0x0000000000017941 */ /* 0x000fea0003800000 */
.L_x_1733:
[----:B------:R-:W-:Y:S04]  /*9000*/  BSSY B1, `(.L_x_1735) ;  /* 0x000000f000017945 */ /* 0x000fe80003800000 */
[----:B------:R-:W-:Y:S05]  /*9010*/  @P3 BRA `(.L_x_1736) ;  /* 0x0000000000343947 */ /* 0x000fea0003800000 */
[----:B-1----:R-:W-:Y:S01]  /*9020*/  IADD3 R21, P0, R28, 0x30, RZ ;  /* 0x000000301c157810 */ /* 0x002fe20007f1e0ff */
        /* <DEDUP_REMOVED lines=11> */
[----:B-----5:R2:W-:Y:S02]  /*90e0*/  STG.E.128 desc[UR38][R20.64], R12 ;  /* 0x0000000c14007986 */ /* 0x0205e4000c101d26 */
.L_x_1736:
[----:B------:R-:W-:Y:S05]  /*90f0*/  BSYNC B1 ;  /* 0x0000000000017941 */ /* 0x000fea0003800000 */
.L_x_1735:
        /* <DEDUP_REMOVED lines=15> */
.L_x_1738:
[----:B------:R-:W-:Y:S05]  /*91f0*/  BSYNC B1 ;  /* 0x0000000000017941 */ /* 0x000fea0003800000 */
.L_x_1737:
        /* <DEDUP_REMOVED lines=15> */
.L_x_1731:
[----:B------:R-:W-:Y:S01]  /*92f0*/  ULDC.64 UR6, c[0x0][0xbe0] ;  /* 0x0002f80000067ab9 */ /* 0x000fe20000000a00 */
[----:B------:R-:W-:Y:S02]  /*9300*/  USHF.L.U32 UR4, UR46, 0x2, URZ ;  /* 0x000000022e047899 */ /* 0x000fe4000800063f */
[----:B------:R-:W-:Y:S01]  /*9310*/  UISETP.NE.U32.AND UP0, UPT, UR6, URZ, UPT ;  /* 0x0000003f0600728c */ /* 0x000fe2000bf05070 */
[----:B------:R-:W-:Y:S01]  /*9320*/  ULDC.64 UR8, c[0x0][0xbd8] ;  /* 0x0002f60000087ab9 */ /* 0x000fe20000000a00 */
[----:B------:R-:W-:Y:S02]  /*9330*/  USHF.L.U64.HI UR10, UR46, 0x2, UR45 ;  /* 0x000000022e0a7899 */ /* 0x000fe4000801022d */
[----:B------:R-:W-:Y:S02]  /*9340*/  UISETP.NE.AND.EX UP1, UPT, UR7, URZ, UPT, UP0 ;  /* 0x0000003f0700728c */ /* 0x000fe4000bf25300 */
[----:B------:R-:W-:-:S04]  /*9350*/  UISETP.NE.U32.AND UP0, UPT, UR8, URZ, UPT ;  /* 0x0000003f0800728c */ /* 0x000fc8000bf05070 */
[----:B------:R-:W-:Y:S01]  /*9360*/  PLOP3.LUT P2, PT, PT, PT, UP1, 0x80, 0x0 ;  /* 0x000000000000781c */ /* 0x000fe20003f4f018 */
[----:B------:R-:W-:-:S04]  /*9370*/  UISETP.NE.AND.EX UP0, UPT, UR9, URZ, UPT, UP0 ;  /* 0x0000003f0900728c */ /* 0x000fc8000bf05300 */
[----:B------:R-:W-:Y:S02]  /*9380*/  @UP1 UIADD3 UR6, UP2, UR4, UR6, URZ ;  /* 0x0000000604061290 */ /* 0x000fe4000ff5e03f */
[----:B------:R-:W-:Y:S02]  /*9390*/  PLOP3.LUT P1, PT, PT, PT, UP0, 0x80, 0x0 ;  /* 0x000000000000781c */ /* 0x000fe40003f2f008 */
[----:B------:R-:W-:Y:S02]  /*93a0*/  @UP1 UIADD3.X UR7, UR10, UR7, URZ, UP2, !UPT ;  /* 0x000000070a071290 */ /* 0x000fe400097fe43f */
[----:B------:R-:W-:Y:S01]  /*93b0*/  UIADD3 UR4, UP1, UR4, UR8, URZ ;  /* 0x0000000804047290 */ /* 0x000fe2000ff3e03f */
[----:B------:R-:W-:-:S03]  /*93c0*/  IMAD.U32 R4, RZ, RZ, UR6 ;  /* 0x00000006ff047e24 */ /* 0x000fc6000f8e00ff */
[----:B------:R-:W-:Y:S01]  /*93d0*/  IMAD.U32 R5, RZ, RZ, UR7 ;  /* 0x00000007ff057e24 */ /* 0x000fe2000f8e00ff */
[----:B------:R-:W-:Y:S01]  /*93e0*/  UIADD3.X UR6, UR10, UR9, URZ, UP1, !UPT ;  /* 0x000000090a067290 */ /* 0x000fe20008ffe43f */
[----:B------:R-:W-:-:S03]  /*93f0*/  IMAD.MOV.U32 R7, RZ, RZ, RZ ;  /* 0x000000ffff077224 */ /* 0x000fc600078e00ff */
[----:B------:R-:W2:Y:S01]  /*9400*/  @P2 LDG.E R4, desc[UR38][R4.64] ;  /* 0x0000002604042981 */ /* 0x000ea2000c1e1900 */
[----:B------:R-:W-:Y:S02]  /*9410*/  IMAD.U32 R2, RZ, RZ, UR4 ;  /* 0x00000004ff027e24 */ /* 0x000fe4000f8e00ff */
[----:B------:R-:W-:-:S05]  /*9420*/  IMAD.U32 R3, RZ, RZ, UR6 ;  /* 0x00000006ff037e24 */ /* 0x000fca000f8e00ff */
[----:B------:R0:W5:Y:S01]  /*9430*/  @P1 LDG.E R7, desc[UR38][R2.64] ;  /* 0x0000002602071981 */ /* 0x000162000c1e1900 */
[----:B------:R-:W-:Y:S01]  /*9440*/  ULDC UR4, c[0x0][0xa88] ;  /* 0x0002a20000047ab9 */ /* 0x000fe20000000800 */
[----:B------:R-:W-:Y:S02]  /*9450*/  ISETP.GT.AND P0, PT, R155, 0xbf, PT ;  /* 0x000000bf9b00780c */ /* 0x000fe40003f04270 */
[----:B--2---:R-:W-:Y:S01]  /*9460*/  @P2 R2UR UR4, R4 ;  /* 0x00000000040422ca */ /* 0x004fe200000e0000 */
[----:B0-----:R-:W-:-:S14]  /*9470*/  @P2 BRA `(.L_x_1740) ;  /* 0x0000000000182947 */ /* 0x001fdc0003800000 */
[----:B------:R-:W-:Y:S05]  /*9480*/  @!P1 BRA `(.L_x_1740) ;  /* 0x0000000000149947 */ /* 0x000fea0003800000 */
[----:B------:R-:W2:Y:S04]  /*9490*/  LDG.E R4, desc[UR38][R2.64] ;  /* 0x0000002602047981 */ /* 0x000ea8000c1e1900 */
[----:B------:R-:W3:Y:S01]  /*94a0*/  LDG.E R0, desc[UR38][R2.64+0x4] ;  /* 0x0000042602007981 */ /* 0x000ee2000c1e1900 */
[----:B--2---:R-:W-:Y:S02]  /*94b0*/  R2UR UR6, R4 ;  /* 0x00000000040672ca */ /* 0x004fe400000e0000 */
[----:B---3--:R-:W-:-:S13]  /*94c0*/  R2UR UR4, R0 ;  /* 0x00000000000472ca */ /* 0x008fda00000e0000 */
[----:B------:R-:W-:-:S12]  /*94d0*/  UIADD3 UR4, -UR6, UR4, URZ ;  /* 0x0000000406047290 */ /* 0x000fd8000fffe13f */
.L_x_1740:
[----:B------:R-:W-:Y:S01]  /*94e0*/  USHF.R.S32.HI UR8, URZ, 0x1f, UR44 ;  /* 0x0000001f3f087899 */ /* 0x000fe2000801142c */
[----:B------:R-:W-:Y:S01]  /*94f0*/  BSSY B1, `(.L_x_1741) ;  /* 0x000001f000017945 */ /* 0x000fe20003800000 */
[----:B------:R-:W-:Y:S01]  /*9500*/  USEL UR46, UR46, URZ, !UP0 ;  /* 0x0000003f2e2e7287 */ /* 0x000fe2000c000000 */
[----:B------:R-:W-:Y:S01]  /*9510*/  SHF.R.S32.HI R9, RZ, 0x1f, R22 ;  /* 0x0000001fff097819 */ /* 0x000fe20000011416 */
[----:B------:R-:W-:Y:S01]  /*9520*/  USEL UR45, UR45, URZ, !UP0 ;  /* 0x0000003f2d2d7287 */ /* 0x000fe2000c000000 */
[----:B-----5:R-:W-:Y:S01]  /*9530*/  SHF.R.S32.HI R6, RZ, 0x1f, R7 ;  /* 0x0000001fff067819 */ /* 0x020fe20000011407 */
[----:B------:R-:W-:Y:S10]  /*9540*/  @P0 BRA `(.L_x_1742) ;  /* 0x0000000000640947 */ /* 0x000ff40003800000 */
[----:B------:R-:W0:Y:S01]  /*9550*/  S2R R2, SR_TID.X ;  /* 0x0000000000027919 */ /* 0x000e220000002100 */
[----:B------:R-:W-:-:S04]  /*9560*/  IMAD.U32 R0, RZ, RZ, UR43 ;  /* 0x0000002bff007e24 */ /* 0x000fc8000f8e00ff */
[----:B0-----:R-:W-:-:S04]  /*9570*/  IMAD R0, R0, 0xc0, R2 ;  /* 0x000000c000007824 */ /* 0x001fc800078e0202 */
[----:B------:R-:W-:-:S05]  /*9580*/  VIADD R0, R0, 0xffffff80 ;  /* 0xffffff8000007836 */ /* 0x000fca0000000000 */
[----:B------:R-:W-:-:S13]  /*9590*/  ISETP.GE.AND P0, PT, R0, UR4, PT ;  /* 0x0000000400007c0c */ /* 0x000fda000bf06270 */
        /* <DEDUP_REMOVED lines=20> */
.L_x_1742:
[----:B------:R-:W-:Y:S05]  /*96e0*/  BSYNC B1 ;  /* 0x0000000000017941 */ /* 0x000fea0003800000 */
.L_x_1741:
[----:B------:R-:W-:Y:S01]  /*96f0*/  ULDC.64 UR6, c[0x0][0xaa0] ;  /* 0x0002a80000067ab9 */ /* 0x000fe20000000a00 */
[----:B------:R-:W-:Y:S01]  /*9700*/  IMAD.MOV.U32 R2, RZ, RZ, R22 ;  /* 0x000000ffff027224 */ /* 0x000fe200078e0016 */
[----:B------:R-:W-:Y:S01]  /*9710*/  ULDC UR9, c[0x0][0xa8c] ;  /* 0x0002a30000097ab9 */ /* 0x000fe20000000800 */
[----:B0-----:R-:W-:Y:S01]  /*9720*/  IMAD.MOV.U32 R3, RZ, RZ, R9 ;  /* 0x000000ffff037224 */ /* 0x001fe200078e0009 */
[----:B------:R-:W-:Y:S01]  /*9730*/  ISETP.GE.AND P0, PT, R22, UR9, PT ;  /* 0x0000000916007c0c */ /* 0x000fe2000bf06270 */
[----:B------:R-:W-:Y:S01]  /*9740*/  IMAD R0, R6, UR6, RZ ;  /* 0x0000000606007c24 */ /* 0x000fe2000f8e02ff */
[----:B------:R-:W-:Y:S01]  /*9750*/  ULDC.64 UR10, c[0x0][0xae0] ;  /* 0x0002b800000a7ab9 */ /* 0x000fe20000000a00 */
[C---:B------:R-:W-:Y:S01]  /*9760*/  IMAD.WIDE.U32 R2, R7.reuse, UR6, R2 ;  /* 0x0000000607027c25 */ /* 0x040fe2000f8e0002 */
[----:B------:R-:W-:Y:S01]  /*9770*/  UIMAD UR6, UR8, UR10, URZ ;  /* 0x0000000a080672a4 */ /* 0x000fe2000f8e023f */
[----:B------:R-:W-:Y:S02]  /*9780*/  BSSY B1, `(.L_x_1743) ;  /* 0x0000025000017945 */ /* 0x000fe40003800000 */
[----:B------:R-:W-:Y:S01]  /*9790*/  IMAD R7, R7, UR7, R0 ;  /* 0x0000000707077c24 */ /* 0x000fe2000f8e0200 */
[----:B------:R-:W-:Y:S01]  /*97a0*/  UIMAD UR7, UR43, -0xc0, UR4 ;  /* 0xffffff402b0778a4 */ /* 0x000fe2000f8e0204 */
[C---:B------:R-:W-:Y:S01]  /*97b0*/  VIADD R0, R16.reuse, 0x30 ;  /* 0x0000003010007836 */ /* 0x040fe20000000000 */
[----:B------:R-:W-:Y:S01]  /*97c0*/  UIMAD UR6, UR44, UR11, UR6 ;  /* 0x0000000b2c0672a4 */ /* 0x000fe2000f8e0206 */
[----:B------:R-:W-:Y:S01]  /*97d0*/  VIADD R4, R16, 0x90 ;  /* 0x0000009010047836 */ /* 0x000fe20000000000 */
[----:B------:R-:W-:Y:S01]  /*97e0*/  ULDC.64 UR8, c[0x0][0xae8] ;  /* 0x0002ba0000087ab9 */ /* 0x000fe20000000a00 */
[----:B------:R-:W-:Y:S01]  /*97f0*/  IMAD.IADD R3, R3, 0x1, R7 ;  /* 0x0000000103037824 */ /* 0x000fe200078e0207 */
[----:B------:R-:W-:Y:S01]  /*9800*/  ISETP.GE.OR P3, PT, R0, UR7, P0 ;  /* 0x0000000700007c0c */ /* 0x000fe20008766670 */
[----:B------:R-:W-:Y:S01]  /*9810*/  VIADD R0, R16, 0x60 ;  /* 0x0000006010007836 */ /* 0x000fe20000000000 */
[----:B------:R-:W-:Y:S01]  /*9820*/  ISETP.GE.OR P2, PT, R4, UR7, P0 ;  /* 0x0000000704007c0c */ /* 0x000fe20008746670 */
[----:B------:R-:W-:Y:S01]  /*9830*/  IMAD.U32 R5, RZ, RZ, UR10 ;  /* 0x0000000aff057e24 */ /* 0x000fe2000f8e00ff */
[----:B------:R-:W-:Y:S01]  /*9840*/  UIMAD UR4, UR45, UR8, URZ ;  /* 0x000000082d0472a4 */ /* 0x000fe2000f8e023f */
[----:B------:R-:W-:Y:S01]  /*9850*/  SHF.R.S32.HI R7, RZ, 0x1f, R16 ;  /* 0x0000001fff077819 */ /* 0x000fe20000011410 */
[----:B------:R-:W-:Y:S01]  /*9860*/  IMAD.U32 R9, RZ, RZ, UR43 ;  /* 0x0000002bff097e24 */ /* 0x000fe2000f8e00ff */
[----:B------:R-:W-:Y:S01]  /*9870*/  ISETP.GE.OR P1, PT, R0, UR7, P0 ;  /* 0x0000000700007c0c */ /* 0x000fe20008726670 */
[----:B------:R-:W-:Y:S01]  /*9880*/  IMAD.WIDE.U32 R2, R5, UR44, R2 ;  /* 0x0000002c05027c25 */ /* 0x000fe2000f8e0002 */
[----:B------:R-:W-:Y:S01]  /*9890*/  ISETP.GE.OR P0, PT, R16, UR7, P0 ;  /* 0x0000000710007c0c */ /* 0x000fe20008706670 */
[----:B------:R-:W-:-:S02]  /*98a0*/  UIMAD UR4, UR46, UR9, UR4 ;  /* 0x000000092e0472a4 */ /* 0x000fc4000f8e0204 */
[----:B------:R-:W-:Y:S02]  /*98b0*/  VIADD R3, R3, UR6 ;  /* 0x0000000603037c36 */ /* 0x000fe40008000000 */
[----:B------:R-:W-:Y:S02]  /*98c0*/  IMAD.U32 R5, RZ, RZ, UR8 ;  /* 0x00000008ff057e24 */ /* 0x000fe4000f8e00ff */
[----:B------:R-:W-:Y:S02]  /*98d0*/  IMAD.MOV.U32 R6, RZ, RZ, R16 ;  /* 0x000000ffff067224 */ /* 0x000fe400078e0010 */
[----:B------:R-:W-:-:S04]  /*98e0*/  IMAD.WIDE.U32 R4, R5, UR46, R2 ;  /* 0x0000002e05047c25 */ /* 0x000fc8000f8e0002 */
        /* <DEDUP_REMOVED lines=14> */
.L_x_1744:
[----:B------:R-:W-:Y:S05]  /*99d0*/  BSYNC B1 ;  /* 0x0000000000017941 */ /* 0x000fea0003800000 */
.L_x_1743:
        /* <DEDUP_REMOVED lines=15> */
.L_x_1746:
[----:B------:R-:W-:Y:S05]  /*9ad0*/  BSYNC B1 ;  /* 0x0000000000017941 */ /* 0x000fea0003800000 */
.L_x_1745:
        /* <DEDUP_REMOVED lines=15> */
.L_x_1748:
[----:B------:R-:W-:Y:S05]  /*9bd0*/  BSYNC B1 ;  /* 0x0000000000017941 */ /* 0x000fea0003800000 */
.L_x_1747:
        /* <DEDUP_REMOVED lines=14> */
.L_x_1739:
[----:B------:R-:W-:Y:S05]  /*9cc0*/  BSYNC B0 ;  /* 0x0000000000007941 */ /* 0x000fea0003800000 */
.L_x_1730:
[----:B------:R-:W-:Y:S02]  /*9cd0*/  ULDC UR4, c[0x0][0xc14] ;  /* 0x0003050000047ab9 */ /* 0x000fe40000000800 */
[----:B------:R-:W-:-:S13]  /*9ce0*/  ISETP.GE.AND P0, PT, R31, UR4, PT ;  /* 0x000000041f007c0c */ /* 0x000fda000bf06270 */
[----:B------:R-:W-:Y:S05]  /*9cf0*/  @!P0 BRA `(.L_x_1749) ;  /* 0xffffff7000248947 */ /* 0x000fea000383ffff */
[----:B------:R-:W-:Y:S05]  /*9d00*/  EXIT ;  /* 0x000000000000794d */ /* 0x000fea0003800000 */
.L_x_1694:
        /* <DEDUP_REMOVED lines=61> */
.L_x_1754:
        /* <DEDUP_REMOVED lines=14> */
.L_x_1753:
[----:B------:R-:W-:Y:S05]  /*a1c0*/  BSYNC B0 ;  /* 0x0000000000007941 */ /* 0x000fea0003800000 */
.L_x_1752:
        /* <DEDUP_REMOVED lines=25> */
.L_x_1750:
        /* <DEDUP_REMOVED lines=18> */
[----:B------:R-:W-:-:S05]  /*a480*/  VIADD R7, R12, 0xffffffff ;  /* 0xffffffff0c077836 */ /* 0x000fca0000000000 */
[----:B------:R2:W3:Y:S02]  /*a490*/  SHFL.IDX PT, R16, R6, R7, 0x1f ;  /* 0x00001f0706107589 */ /* 0x0004e400000e0000 */
.L_x_1755:
[----:B---3--:R-:W-:Y:S01]  /*a4a0*/  IMAD R16, R16, UR4, R13 ;  /* 0x0000000410107c24 */ /* 0x008fe2000f8e020d */
[----:B------:R-:W-:Y:S01]  /*a4b0*/  IABS R2, R4 ;  /* 0x0000000400027213 */ /* 0x000fe20000000000 */
[----:B01----:R-:W-:-:S03]  /*a4c0*/  IMAD.MOV R11, RZ, RZ, -R3 ;  /* 0x000000ffff0b7224 */ /* 0x003fc600078e0a03 */
[----:B--2---:R-:W-:Y:S01]  /*a4d0*/  IADD3 R7, -R16, UR6, RZ ;  /* 0x0000000610077c10 */ /* 0x004fe2000fffe1ff */
[----:B------:R-:W-:Y:S02]  /*a4e0*/  IMAD.MOV R10, RZ, RZ, -R2 ;  /* 0x000000ffff0a7224 */ /* 0x000fe400078e0a02 */
        /* <DEDUP_REMOVED lines=23> */
[----:B------:R-:W-:-:S04]  /*a660*/  VIADDMNMX R9, R8, UR4, R9, PT ;  /* 0x0000000408097c46 */ /* 0x000fc8000b800109 */
[-C--:B------:R-:W-:Y:S02]  /*a670*/  IABS R8, R9.reuse ;  /* 0x0000000900087213 */ /* 0x080fe40000000000 */
[----:B------:R-:W-:Y:S02]  /*a680*/  IABS R12, R9 ;  /* 0x00000009000c7213 */ /* 0x000fe40000000000 */
        /* <DEDUP_REMOVED lines=28> */
.L_x_1751:
[----:B------:R-:W-:Y:S02]  /*a850*/  IMAD.MOV.U32 R17, RZ, RZ, RZ ;  /* 0x000000ffff117224 */ /* 0x000fe400078e00ff */
[----:B------:R-:W-:Y:S02]  /*a860*/  IMAD.U32 R16, RZ, RZ, UR6 ;  /* 0x00000006ff107e24 */ /* 0x000fe4000f8e00ff */
[----:B------:R-:W-:-:S07]  /*a870*/  IMAD.MOV.U32 R18, RZ, RZ, RZ ;  /* 0x000000ffff127224 */ /* 0x000fce00078e00ff */
.L_x_1756:
        /* <DEDUP_REMOVED lines=16> */
.L_x_1822:
[----:B--2---:R-:W2:Y:S02]  /*a980*/  LDC.64 R2, c[0x0][0xc60] ;  /* 0x00031800ff027b82 */ /* 0x004ea40000000a00 */
[----:B--2---:R-:W-:-:S05]  /*a990*/  IMAD.WIDE R2, R19, 0x4, R2 ;  /* 0x0000000413027825 */ /* 0x004fca00078e0202 */
[----:B------:R-:W2:Y:S01]  /*a9a0*/  LDG.E R27, desc[UR38][R2.64] ;  /* 0x00000026021b7981 */ /* 0x000ea2000c1e1900 */
[----:B------:R-:W-:Y:S05]  /*a9b0*/  YIELD ;  /* 0x0000000000007946 */ /* 0x000fea0003800000 */
[----:B------:R-:W-:Y:S01]  /*a9c0*/  ULDC.64 UR4, c[0x0][0xa28] ;  /* 0x00028a0000047ab9 */ /* 0x000fe20000000a00 */
[----:B0-----:R-:W-:Y:S01]  /*a9d0*/  IMAD.MOV.U32 R0, RZ, RZ, RZ ;  /* 0x000000ffff007224 */ /* 0x001fe200078e00ff */
[----:B------:R-:W-:Y:S01]  /*a9e0*/  ISETP.NE.U32.AND P0, PT, RZ, UR4, PT ;  /* 0x00000004ff007c0c */ /* 0x000fe2000bf05070 */
[----:B------:R-:W-:Y:S01]  /*a9f0*/  IMAD.MOV.U32 R8, RZ, RZ, RZ ;  /* 0x000000ffff087224 */ /* 0x000fe200078e00ff */
[----:B------:R-:W-:-:S02]  /*aa00*/  ULDC.64 UR6, c[0x0][0xa08] ;  /* 0x0002820000067ab9 */ /* 0x000fc40000000a00 */
[----:B------:R-:W-:Y:S02]  /*aa10*/  ISETP.NE.AND.EX P0, PT, RZ, UR5, PT, P0 ;  /* 0x00000005ff007c0c */ /* 0x000fe4000bf05300 */
[----:B--2---:R-:W-:-:S11]  /*aa20*/  SHF.R.S32.HI R4, RZ, 0x1f, R27 ;  /* 0x0000001fff047819 */ /* 0x004fd6000001141b */
[----:B------:R-:W-:-:S04]  /*aa30*/  @P0 LEA R2, P1, R27, UR4, 0x2 ;  /* 0x000000041b020c11 */ /* 0x000fc8000f8210ff */
[C-C-:B------:R-:W-:Y:S01]  /*aa40*/  @P0 LEA.HI.X R3, R27.reuse, UR5, R4.reuse, 0x2, P1 ;  /* 0x000000051b030c11 */ /* 0x140fe200088f1404 */
[----:B------:R-:W-:Y:S02]  /*aa50*/  ULDC.64 UR4, c[0x0][0xa18] ;  /* 0x0002860000047ab9 */ /* 0x000fe40000000a00 */
[----:B------:R-:W-:Y:S01]  /*aa60*/  ISETP.NE.U32.AND P1, PT, RZ, UR4, PT ;  /* 0x00000004ff007c0c */ /* 0x000fe2000bf25070 */
[C---:B------:R-:W-:Y:S01]  /*aa70*/  IMAD.SHL.U32 R29, R27.reuse, 0x4, RZ ;  /* 0x000000041b1d7824 */ /* 0x040fe200078e00ff */
[----:B------:R0:W5:Y:S01]  /*aa80*/  @P0 LDG.E R0, desc[UR38][R2.64] ;  /* 0x0000002602000981 */ /* 0x000162000c1e1900 */
[----:B------:R-:W-:Y:S02]  /*aa90*/  SHF.L.U64.HI R10, R27, 0x2, R4 ;  /* 0x000000021b0a7819 */ /* 0x000fe40000010204 */
[----:B------:R-:W-:-:S03]  /*aaa0*/  ISETP.NE.AND.EX P1, PT, RZ, UR5, PT, P1 ;  /* 0x00000005ff007c0c */ /* 0x000fc6000bf25310 */
[----:B------:R-:W-:Y:S10]  /*aab0*/  STL [R1], R10 ;  /* 0x0000000a01007387 */ /* 0x000ff40000100800 */
[----:B------:R-:W-:-:S04]  /*aac0*/  @P1 IADD3 R6, P0, R29, UR4, RZ ;  /* 0x000000041d061c10 */ /* 0x000fc8000ff1e0ff */
[C---:B------:R-:W-:Y:S01]  /*aad0*/  @P1 IADD3.X R7, R10.reuse, UR5, RZ, P0, !PT ;  /* 0x000000050a071c10 */ /* 0x040fe200087fe4ff */
[----:B------:R-:W-:Y:S02]  /*aae0*/  ULDC.64 UR4, c[0x0][0xa00] ;  /* 0x0002800000047ab9 */ /* 0x000fe40000000a00 */
[----:B------:R-:W-:Y:S02]  /*aaf0*/  ISETP.NE.U32.AND P2, PT, RZ, UR4, PT ;  /* 0x00000004ff007c0c */ /* 0x000fe4000bf45070 */
[C---:B0-----:R-:W-:Y:S02]  /*ab00*/  IADD3 R2, P0, R29.reuse, UR4, RZ ;  /* 0x000000041d027c10 */ /* 0x041fe4000ff1e0ff */
[----:B------:R-:W-:Y:S02]  /*ab10*/  ISETP.NE.AND.EX P2, PT, RZ, UR5, PT, P2 ;  /* 0x00000005ff007c0c */ /* 0x000fe4000bf45320 */
[----:B------:R-:W-:Y:S01]  /*ab20*/  IADD3.X R3, R10, UR5, RZ, P0, !PT ;  /* 0x000000050a037c10 */ /* 0x000fe200087fe4ff */
[----:B------:R-:W-:Y:S01]  /*ab30*/  ULDC UR4, c[0x0][0x288] ;  /* 0x0000a20000047ab9 */ /* 0x000fe20000000800 */
[----:B------:R-:W-:-:S04]  /*ab40*/  IADD3 R4, P0, R29, UR6, RZ ;  /* 0x000000061d047c10 */ /* 0x000fc8000ff1e0ff */
[----:B------:R-:W-:-:S05]  /*ab50*/  IADD3.X R5, R10, UR7, RZ, P0, !PT ;  /* 0x000000070a057c10 */ /* 0x000fca00087fe4ff */
[----:B------:R-:W2:Y:S01]  /*ab60*/  @P2 LDG.E R8, desc[UR38][R2.64] ;  /* 0x0000002602082981 */ /* 0x000ea2000c1e1900 */
[----:B------:R-:W-:-:S03]  /*ab70*/  ISETP.NE.U32.AND P0, PT, RZ, UR6, PT ;  /* 0x00000006ff007c0c */ /* 0x000fc6000bf05070 */
[----:B--2---:R0:W-:Y:S02]  /*ab80*/  STL [R1+0x8], R8 ;  /* 0x0000080801007387 */ /* 0x0041e40000100800 */
[----:B0-----:R-:W-:Y:S01]  /*ab90*/  IMAD.U32 R8, RZ, RZ, UR4 ;  /* 0x00000004ff087e24 */ /* 0x001fe2000f8e00ff */
[----:B------:R-:W-:-:S05]  /*aba0*/  ULDC.64 UR4, c[0x0][0x3f8] ;  /* 0x0000fe0000047ab9 */ /* 0x000fca0000000a00 */
[----:B------:R0:W5:Y:S01]  /*abb0*/  @P1 LDG.E R8, desc[UR38][R6.64] ;  /* 0x0000002606081981 */ /* 0x000162000c1e1900 */
[----:B------:R-:W-:Y:S01]  /*abc0*/  UISETP.NE.U32.AND UP0, UPT, UR4, URZ, UPT ;  /* 0x0000003f0400728c */ /* 0x000fe2000bf05070 */
[----:B------:R-:W-:Y:S02]  /*abd0*/  ISETP.NE.AND.EX P0, PT, RZ, UR7, PT, P0 ;  /* 0x00000007ff007c0c */ /* 0x000fe4000bf05300 */
[----:B------:R-:W-:Y:S01]  /*abe0*/  ULDC UR4, c[0x0][0x404] ;  /* 0x0001010000047ab9 */ /* 0x000fe20000000800 */
[----:B------:R-:W-:-:S03]  /*abf0*/  UISETP.NE.AND.EX UP0, UPT, UR5, URZ, UPT, UP0 ;  /* 0x0000003f0500728c */ /* 0x000fc6000bf05300 */
[----:B------:R-:W-:Y:S01]  /*ac00*/  ULDC UR5, c[0x0][0x2e0] ;  /* 0x0000b80000057ab9 */ /* 0x000fe20000000800 */
[----:B------:R-:W-:-:S04]  /*ac10*/  USEL UR4, UR4, 0x1, UP0 ;  /* 0x0000000104047887 */ /* 0x000fc80008000000 */
[----:B------:R-:W-:-:S06]  /*ac20*/  UIMAD UR4, UR4, UR5, URZ ;  /* 0x00000005040472a4 */ /* 0x000fcc000f8e023f */
[----:B------:R-:W-:Y:S01]  /*ac30*/  IMAD.U32 R9, RZ, RZ, UR4 ;  /* 0x00000004ff097e24 */ /* 0x000fe2000f8e00ff */
[----:B0-----:R-:W-:Y:S06]  /*ac40*/  @P1 BRA `(.L_x_1758) ;  /* 0x0000000000101947 */ /* 0x001fec0003800000 */
[----:B------:R-:W-:Y:S05]  /*ac50*/  @!P2 BRA `(.L_x_1758) ;  /* 0x00000000000ca947 */ /* 0x000fea0003800000 */
[----:B------:R-:W2:Y:S04]  /*ac60*/  LDG.E R7, desc[UR38][R2.64] ;  /* 0x0000002602077981 */ /* 0x000ea8000c1e1900 */
[----:B-----5:R-:W2:Y:S02]  /*ac70*/  LDG.E R8, desc[UR38][R2.64+0x4] ;  /* 0x0000042602087981 */ /* 0x020ea4000c1e1900 */
[----:B--2---:R-:W-:-:S07]  /*ac80*/  IMAD.IADD R8, R8, 0x1, -R7 ;  /* 0x0000000108087824 */ /* 0x004fce00078e0a07 */
.L_x_1758:
[----:B------:R-:W-:Y:S01]  /*ac90*/  IMAD.MOV.U32 R23, RZ, RZ, RZ ;  /* 0x000000ffff177224 */ /* 0x000fe200078e00ff */
[----:B------:R-:W-:-:S05]  /*aca0*/  ULDC.64 UR4, c[0x0][0xa20] ;  /* 0x0002880000047ab9 */ /* 0x000fca0000000a00 */
[----:B------:R-:W2:Y:S01]  /*acb0*/  @P0 LDG.E R23, desc[UR38][R4.64] ;  /* 0x0000002604170981 */ /* 0x000ea2000c1e1900 */
[----:B------:R-:W-:-:S04]  /*acc0*/  ISETP.NE.U32.AND P1, PT, RZ, UR4, PT ;  /* 0x00000004ff007c0c */ /* 0x000fc8000bf25070 */
[----:B------:R-:W-:Y:S01]  /*acd0*/  ISETP.NE.AND.EX P1, PT, RZ, UR5, PT, P1 ;  /* 0x00000005ff007c0c */ /* 0x000fe2000bf25310 */
[----:B--2--5:R-:W-:-:S12]  /*ace0*/  IMAD.IADD R23, R23, 0x1, R0 ;  /* 0x0000000117177824 */ /* 0x024fd800078e0200 */
[----:B------:R-:W-:Y:S05]  /*acf0*/  @!P1 BRA `(.L_x_1759) ;  /* 0x0000000000109947 */ /* 0x000fea0003800000 */
[----:B------:R-:W-:-:S04]  /*ad00*/  IADD3 R2, P0, R29, UR4, RZ ;  /* 0x000000041d027c10 */ /* 0x000fc8000ff1e0ff */
[----:B------:R-:W-:-:S05]  /*ad10*/  IADD3.X R3, R10, UR5, RZ, P0, !PT ;  /* 0x000000050a037c10 */ /* 0x000fca00087fe4ff */
[----:B------:R0:W5:Y:S01]  /*ad20*/  LDG.E R9, desc[UR38][R2.64] ;  /* 0x0000002602097981 */ /* 0x000162000c1e1900 */
[----:B------:R-:W-:Y:S05]  /*ad30*/  BRA `(.L_x_1760) ;  /* 0x0000000000107947 */ /* 0x000fea0003800000 */
.L_x_1759:
[----:B------:R-:W-:Y:S05]  /*ad40*/  @!P0 BRA `(.L_x_1760) ;  /* 0x00000000000c8947 */ /* 0x000fea0003800000 */
[----:B------:R-:W2:Y:S04]  /*ad50*/  LDG.E R2, desc[UR38][R4.64] ;  /* 0x0000002604027981 */ /* 0x000ea8000c1e1900 */
[----:B------:R-:W2:Y:S02]  /*ad60*/  LDG.E R9, desc[UR38][R4.64+0x4] ;  /* 0x0000042604097981 */ /* 0x000ea4000c1e1900 */
[----:B--2---:R-:W-:-:S07]  /*ad70*/  IMAD.IADD R9, R9, 0x1, -R2 ;  /* 0x0000000109097824 */ /* 0x004fce00078e0a02 */
.L_x_1760:
[----:B0-----:R-:W-:Y:S01]  /*ad80*/  IMAD R3, R17, 0xc0, RZ ;  /* 0x000000c011037824 */ /* 0x001fe200078e02ff */
[----:B------:R-:W-:Y:S01]  /*ad90*/  BSSY B6, `(.L_x_1761) ;  /* 0x0000234000067945 */ /* 0x000fe20003800000 */
[----:B-----5:R-:W-:-:S03]  /*ada0*/  IMAD.IADD R9, R9, 0x1, -R0 ;  /* 0x0000000109097824 */ /* 0x020fc600078e0a00 */
[----:B------:R-:W-:Y:S01]  /*adb0*/  IADD3 R8, -R8, 0x13f, R3 ;  /* 0x0000013f08087810 */ /* 0x000fe20007ffe103 */
[----:B------:R-:W-:-:S04]  /*adc0*/  VIADD R0, R9, 0x7f ;  /* 0x0000007f09007836 */ /* 0x000fc80000000000 */
[----:B------:R-:W-:Y:S01]  /*add0*/  IMAD.IADD R8, R9, 0x1, R8 ;  /* 0x0000000109087824 */ /* 0x000fe200078e0208 */
[----:B------:R-:W-:-:S04]  /*ade0*/  SHF.R.S32.HI R3, RZ, 0x1f, R0 ;  /* 0x0000001fff037819 */ /* 0x000fc80000011400 */
[----:B------:R-:W-:Y:S02]  /*adf0*/  SHF.R.S32.HI R5, RZ, 0x1f, R8 ;  /* 0x0000001fff057819 */ /* 0x000fe40000011408 */
[----:B------:R-:W-:Y:S02]  /*ae00*/  LEA.HI R3, R3, R0, RZ, 0x7 ;  /* 0x0000000003037211 */ /* 0x000fe400078f38ff */
[----:B------:R-:W-:Y:S02]  /*ae10*/  LEA.HI R5, R5, R8, RZ, 0x7 ;  /* 0x0000000805057211 */ /* 0x000fe400078f38ff */
[----:B------:R-:W-:Y:S02]  /*ae20*/  SHF.R.S32.HI R3, RZ, 0x7, R3 ;  /* 0x00000007ff037819 */ /* 0x000fe40000011403 */
[----:B------:R-:W-:-:S04]  /*ae30*/  SHF.R.S32.HI R28, RZ, 0x7, R5 ;  /* 0x00000007ff1c7819 */ /* 0x000fc80000011405 */
[----:B------:R-:W-:-:S04]  /*ae40*/  VIMNMX R28, R3, R28, PT ;  /* 0x0000001c031c7248 */ /* 0x000fc80003fe0100 */
[----:B------:R-:W-:-:S13]  /*ae50*/  ISETP.GT.AND P0, PT, R28, RZ, PT ;  /* 0x000000ff1c00720c */ /* 0x000fda0003f04270 */
[----:B------:R-:W-:Y:S05]  /*ae60*/  @P0 BRA `(.L_x_1762) ;  /* 0x00000000003c0947 */ /* 0x000fea0003800000 */
        /* <DEDUP_REMOVED lines=15> */
.L_x_1762:
        /* <DEDUP_REMOVED lines=22> */
.L_x_1764:
        /* <DEDUP_REMOVED lines=18> */
[----:B-12---:R-:W-:Y:S05]  /*b1e0*/  CALL.ABS.NOINC R2 ;  /* 0x0000000002007343 */ /* 0x006fea0003c00000 */
.L_x_1766:
        /* <DEDUP_REMOVED lines=16> */
.L_x_1765:
[----:B------:R-:W2:Y:S01]  /*b2f0*/  LDL.LU R21, [R1] ;  /* 0x0000000001157983 */ /* 0x000ea20000300800 */
[----:B------:R-:W-:Y:S01]  /*b300*/  ULDC.64 UR4, c[0x0][0x9f8] ;  /* 0x00027e0000047ab9 */ /* 0x000fe20000000a00 */
[----:B------:R-:W0:Y:S02]  /*b310*/  LDC R0, c[0x0][0x428] ;  /* 0x00010a00ff007b82 */ /* 0x000e240000000800 */
[----:B------:R-:W3:Y:S01]  /*b320*/  LDL.LU R20, [R1+0x8] ;  /* 0x0000080001147983 */ /* 0x000ee20000300800 */
[----:B------:R-:W-:Y:S01]  /*b330*/  ISETP.NE.U32.AND P0, PT, RZ, UR4, PT ;  /* 0x00000004ff007c0c */ /* 0x000fe2000bf05070 */
[----:B------:R-:W-:-:S03]  /*b340*/  IMAD.MOV.U32 R6, RZ, RZ, R27 ;  /* 0x000000ffff067224 */ /* 0x000fc600078e001b */
[----:B------:R-:W-:-:S13]  /*b350*/  ISETP.NE.AND.EX P0, PT, RZ, UR5, PT, P0 ;  /* 0x00000005ff007c0c */ /* 0x000fda000bf05300 */
[----:B------:R-:W-:Y:S02]  /*b360*/  @P0 IADD3 R2, P1, R29, UR4, RZ ;  /* 0x000000041d020c10 */ /* 0x000fe4000ff3e0ff */
[----:B------:R-:W-:-:S13]  /*b370*/  ISETP.NE.AND P6, PT, R26, RZ, PT ;  /* 0x000000ff1a00720c */ /* 0x000fda0003fc5270 */
[----:B------:R-:W-:-:S05]  /*b380*/  VOTEU.ALL UP1, P6 ;  /* 0x00000000003f7886 */ /* 0x000fca0003020000 */
[----:B------:R-:W-:-:S04]  /*b390*/  @!UP1 UIADD3 UR8, UP0, UR40, 0x270, URZ ;  /* 0x0000027028089890 */ /* 0x000fc8000ff1e03f */
[----:B------:R-:W-:-:S03]  /*b3a0*/  @!UP1 UIADD3.X UR9, URZ, UR41, URZ, UP0, !UPT ;  /* 0x000000293f099290 */ /* 0x000fc600087fe43f */
[----:B------:R-:W-:Y:S01]  /*b3b0*/  VOTEU.ALL UP0, P6 ;  /* 0x00000000003f7886 */ /* 0x000fe20003000000 */
[----:B--2---:R-:W-:Y:S01]  /*b3c0*/  @P0 IADD3.X R3, R21, UR5, RZ, P1, !PT ;  /* 0x0000000515030c10 */ /* 0x004fe20008ffe4ff */
[----:B------:R-:W-:-:S04]  /*b3d0*/  ULDC.64 UR4, c[0x0][0xa00] ;  /* 0x0002800000047ab9 */ /* 0x000fc80000000a00 */
[----:B------:R2:W5:Y:S01]  /*b3e0*/  @P0 LDG.E R6, desc[UR38][R2.64] ;  /* 0x0000002602060981 */ /* 0x000562000c1e1900 */
[----:B0-----:R-:W-:Y:S01]  /*b3f0*/  ISETP.NE.AND P0, PT, R0, 0x1, PT ;  /* 0x000000010000780c */ /* 0x001fe20003f05270 */
[----:B------:R-:W-:Y:S01]  /*b400*/  IMAD.MOV.U32 R0, RZ, RZ, R18 ;  /* 0x000000ffff007224 */ /* 0x000fe200078e0012 */
[----:B------:R-:W-:Y:S01]  /*b410*/  PLOP3.LUT P1, PT, P6, PT, PT, 0x8, 0x0 ;  /* 0x000000000000781c */ /* 0x000fe2000372e170 */
[----:B---3--:R-:W-:-:S10]  /*b420*/  IMAD R17, R17, 0xc0, R20 ;  /* 0x000000c011117824 */ /* 0x008fd400078e0214 */
[----:B------:R-:W0:Y:S08]  /*b430*/  @P0 LDC R5, c[0x0][0x42c] ;  /* 0x00010b00ff050b82 */ /* 0x000e300000000800 */
[----:B------:R-:W3:Y:S01]  /*b440*/  @P0 LDC R7, c[0x0][0x430] ;  /* 0x00010c00ff070b82 */ /* 0x000ee20000000800 */
[----:B0-----:R-:W-:-:S05]  /*b450*/  @P0 IMAD.HI.U32 R4, R18, R5, RZ ;  /* 0x0000000512040227 */ /* 0x001fca00078e00ff */
[----:B---3--:R-:W-:Y:S02]  /*b460*/  @P0 SHF.R.U32.HI R0, RZ, R7, R4 ;  /* 0x00000007ff000219 */ /* 0x008fe40000011604 */
[----:B------:R-:W-:-:S04]  /*b470*/  ISETP.NE.U32.AND P0, PT, RZ, UR4, PT ;  /* 0x00000004ff007c0c */ /* 0x000fc8000bf05070 */
[----:B------:R-:W-:-:S04]  /*b480*/  ISETP.NE.AND.EX P0, PT, RZ, UR5, PT, P0 ;  /* 0x00000005ff007c0c */ /* 0x000fc8000bf05300 */
[----:B--2---:R-:W-:-:S09]  /*b490*/  SEL R10, R27, RZ, !P0 ;  /* 0x000000ff1b0a7207 */ /* 0x004fd20004000000 */
.L_x_1767:
        /* <DEDUP_REMOVED lines=18> */
.L_x_1838:
[----:B------:R-:W-:Y:S01]  /*b5c0*/  UMOV UR4, 0xffffffff ;  /* 0xffffffff00047882 */ /* 0x000fe20000000000 */
[----:B------:R-:W-:Y:S02]  /*b5d0*/  SHF.R.S32.HI R9, RZ, 0x1f, R6 ;  /* 0x0000001fff097819 */ /* 0x000fe40000011406 */
[----:B------:R-:W-:Y:S05]  /*b5e0*/  BRA.DIV UR4, `(.L_x_1769) ;  /* 0x0000002e04647947 */ /* 0x000fea000b800000 */
[----:B------:R-:W-:-:S13]  /*b5f0*/  ELECT P6, URZ, PT ;  /* 0x00000000003f782f */ /* 0x000fda00038c0000 */
.L_x_1841:
        /* <DEDUP_REMOVED lines=22> */
.L_x_1771:
[----:B------:R-:W-:Y:S01]  /*b760*/  IMAD R5, R22, 0x8, R25 ;  /* 0x0000000816057824 */ /* 0x000fe200078e0219 */
[----:B------:R-:W-:-:S04]  /*b770*/  SHF.L.U32 R4, R24, 0x1f, RZ ;  /* 0x0000001f18047819 */ /* 0x000fc800000006ff */
[----:B------:R-:W2:Y:S02]  /*b780*/  SYNCS.PHASECHK.TRANS64.TRYWAIT P0, [R5+URZ+0x16840], R4 ;  /* 0x01684004050075a7 */ /* 0x000ea4000800017f */
[----:B--2---:R-:W-:Y:S05]  /*b790*/  @!P0 BRA `(.L_x_1772) ;  /* 0x0000002c00188947 */ /* 0x004fea0003800000 */
.L_x_1842:
        /* <DEDUP_REMOVED lines=9> */
.L_x_1773:
        /* <DEDUP_REMOVED lines=16> */
[----:B--2---:R-:W-:Y:S01]  /*b930*/  NOP ;  /* 0x0000000000007918 */ /* 0x004fe20000000000 */
.L_x_1770:
        /* <DEDUP_REMOVED lines=20> */
[----:B---3--:R-:W-:Y:S01]  /*ba80*/  LEA.HI R4, R5, R5, RZ, 0x1 ;  /* 0x0000000505047211 */ /* 0x008fe200078f08ff */
[----:B------:R4:W-:Y:S03]  /*ba90*/  STL [R1+0x4], R5 ;  /* 0x0000040501007387 */ /* 0x0009e60000100800 */
[----:B------:R-:W-:-:S05]  /*baa0*/  LOP3.LUT R4, R4, 0xfffffffe, RZ, 0xc0, !PT ;  /* 0xfffffffe04047812 */ /* 0x000fca00078ec0ff */
[----:B------:R-:W-:-:S05]  /*bab0*/  IMAD.IADD R4, R5, 0x1, -R4 ;  /* 0x0000000105047824 */ /* 0x000fca00078e0a04 */
[----:B------:R-:W-:-:S04]  /*bac0*/  SHF.L.U32 R4, R4, 0x1f, RZ ;  /* 0x0000001f04047819 */ /* 0x000fc800000006ff */
[----:B------:R-:W2:Y:S02]  /*bad0*/  SYNCS.PHASECHK.TRANS64.TRYWAIT P0, [R25+URZ+0x16820], R4 ;  /* 0x01682004190075a7 */ /* 0x000ea4000800017f */
[----:B--2-4-:R-:W-:Y:S05]  /*bae0*/  @!P0 BRA `(.L_x_1775) ;  /* 0x0000002800588947 */ /* 0x014fea0003800000 */
.L_x_1843:
[----:B------:R-:W-:Y:S05]  /*baf0*/  BSYNC B0 ;  /* 0x0000000000007941 */ /* 0x000fea0003800000 */
.L_x_1774:
[----:B------:R-:W-:Y:S01]  /*bb00*/  ISETP.GE.AND P0, PT, R28, 0x2, PT ;  /* 0x000000021c00780c */ /* 0x000fe20003f06270 */
[----:B------:R-:W-:-:S12]  /*bb10*/  BSSY B0, `(.L_x_1776) ;  /* 0x0000125000007945 */ /* 0x000fd80003800000 */
[----:B------:R-:W-:Y:S05]  /*bb20*/  @!P0 BRA `(.L_x_1777) ;  /* 0x00000010008c8947 */ /* 0x000fea0003800000 */
[C---:B--2---:R-:W-:Y:S01]  /*bb30*/  LOP3.LUT R4, R28.reuse, 0x1, RZ, 0xc0, !PT ;  /* 0x000000011c047812 */ /* 0x044fe200078ec0ff */
[----:B------:R-:W-:Y:S01]  /*bb40*/  VIADD R11, R28, 0xfffffffe ;  /* 0xfffffffe1c0b7836 */ /* 0x000fe20000000000 */
[----:B------:R-:W-:Y:S02]  /*bb50*/  BSSY B1, `(.L_x_1778) ;  /* 0x0000063000017945 */ /* 0x000fe40003800000 */
[----:B------:R-:W-:Y:S01]  /*bb60*/  ISETP.NE.U32.AND P0, PT, R4, 0x1, PT ;  /* 0x000000010400780c */ /* 0x000fe20003f05070 */
[----:B------:R-:W-:-:S12]  /*bb70*/  IMAD.MOV.U32 R10, RZ, RZ, R11 ;  /* 0x000000ffff0a7224 */ /* 0x000fd800078e000b */
[----:B------:R-:W-:Y:S05]  /*bb80*/  @!P0 BRA `(.L_x_1779) ;  /* 0x00000004007c8947 */ /* 0x000fea0003800000 */
        /* <DEDUP_REMOVED lines=8> */
[----:B------:R-:W-:Y:S02]  /*bc10*/  IMAD.MOV.U32 R4, RZ, RZ, R8 ;  /* 0x000000ffff047224 */ /* 0x000fe400078e0008 */
[----:B------:R-:W-:Y:S01]  /*bc20*/  IMAD.MOV.U32 R10, RZ, RZ, R11 ;  /* 0x000000ffff0a7224 */ /* 0x000fe200078e000b */
        /* <DEDUP_REMOVED lines=20> */
.L_x_1782:
[----:B0-----:R-:W-:Y:S01]  /*bd70*/  IMAD R3, R12, 0x8, R25 ;  /* 0x000000080c037824 */ /* 0x001fe200078e0219 */
[----:B------:R-:W-:-:S04]  /*bd80*/  SHF.L.U32 R2, R13, 0x1f, RZ ;  /* 0x0000001f0d027819 */ /* 0x000fc800000006ff */
[----:B------:R-:W0:Y:S02]  /*bd90*/  SYNCS.PHASECHK.TRANS64.TRYWAIT P0, [R3+URZ+0x16840], R2 ;  /* 0x01684002030075a7 */ /* 0x000e24000800017f */
[----:B0-----:R-:W-:Y:S05]  /*bda0*/  @!P0 BRA `(.L_x_1783) ;  /* 0x0000002400bc8947 */ /* 0x001fea0003800000 */
.L_x_1844:
        /* <DEDUP_REMOVED lines=9> */
.L_x_1784:
        /* <DEDUP_REMOVED lines=21> */
.L_x_1845:
[----:B------:R-:W-:Y:S05]  /*bf90*/  @P1 BRA `(.L_x_1786) ;  /* 0x0000000000181947 */ /* 0x000fea0003800000 */
[----:B------:R-:W-:Y:S01]  /*bfa0*/  ISETP.NE.AND P0, PT, R26, RZ, PT ;  /* 0x000000ff1a00720c */ /* 0x000fe20003f05270 */
[----:B0-----:R-:W-:Y:S02]  /*bfb0*/  IMAD R2, R22, 0x8, R25 ;  /* 0x0000000816027824 */ /* 0x001fe400078e0219 */
[----:B------:R-:W-:-:S04]  /*bfc0*/  IMAD.MOV.U32 R3, RZ, RZ, 0x4000 ;  /* 0x00004000ff037424 */ /* 0x000fc800078e00ff */
[----:B------:R2:W-:Y:S06]  /*bfd0*/  SYNCS.ARRIVE.TRANS64 RZ, [R2+URZ+0x16850], R3 ;  /* 0x0168500302ff79a7 */ /* 0x0005ec000800003f */
[----:B------:R-:W-:Y:S05]  /*bfe0*/  @!P0 BRA `(.L_x_1786) ;  /* 0x0000000000048947 */ /* 0x000fea0003800000 */
[----:B------:R-:W-:Y:S01]  /*bff0*/  BPT.TRAP 0x1 ;  /* 0x000000040000795c */ /* 0x000fe20000300000 */
.L_x_1786:
        /* <DEDUP_REMOVED lines=20> */
.L_x_1781:
[----:B------:R-:W-:Y:S05]  /*c140*/  BSYNC B2 ;  /* 0x0000000000027941 */ /* 0x000fea0003800000 */
.L_x_1780:
[----:B------:R-:W-:Y:S02]  /*c150*/  VIADD R10, R28, 0xfffffffd ;  /* 0xfffffffd1c0a7836 */ /* 0x000fe40000000000 */
[----:B------:R-:W-:Y:S02]  /*c160*/  IMAD.MOV.U32 R22, RZ, RZ, R12 ;  /* 0x000000ffff167224 */ /* 0x000fe400078e000c */
[----:B------:R-:W-:-:S07]  /*c170*/  IMAD.MOV.U32 R24, RZ, RZ, R13 ;  /* 0x000000ffff187224 */ /* 0x000fce00078e000d */
.L_x_1779:
[----:B------:R-:W-:Y:S05]  /*c180*/  BSYNC B1 ;  /* 0x0000000000017941 */ /* 0x000fea0003800000 */
.L_x_1778:
[----:B------:R-:W-:-:S13]  /*c190*/  ISETP.NE.AND P0, PT, R11, RZ, PT ;  /* 0x000000ff0b00720c */ /* 0x000fda0003f05270 */
[----:B------:R-:W-:Y:S05]  /*c1a0*/  @!P0 BRA `(.L_x_1777) ;  /* 0x0000000800ec8947 */ /* 0x000fea0003800000 */
[----:B------:R-:W-:-:S07]  /*c1b0*/  IMAD.MOV.U32 R4, RZ, RZ, R8 ;  /* 0x000000ffff047224 */ /* 0x000fce00078e0008 */
.L_x_1801:
[----:B------:R-:W-:Y:S01]  /*c1c0*/  VIADD R11, R22, 0x1 ;  /* 0x00000001160b7836 */ /* 0x000fe20000000000 */
[----:B------:R-:W-:Y:S05]  /*c1d0*/  YIELD ;  /* 0x0000000000007946 */ /* 0x000fea0003800000 */
[----:B------:R-:W-:Y:S01]  /*c1e0*/  ISETP.NE.AND P0, PT, R11, 0x2, PT ;  /* 0x000000020b00780c */ /* 0x000fe20003f05270 */
[----:B------:R-:W-:Y:S03]  /*c1f0*/  BSSY B1, `(.L_x_1787) ;  /* 0x0000057000017945 */ /* 0x000fe60003800000 */
[----:B------:R-:W-:-:S02]  /*c200*/  SEL R3, RZ, 0x1, P0 ;  /* 0x00000001ff037807 */ /* 0x000fc40000000000 */
        /* <DEDUP_REMOVED lines=26> */
.L_x_1789:
[----:B------:R-:W-:Y:S01]  /*c3b0*/  IMAD R3, R11, 0x8, R25 ;  /* 0x000000080b037824 */ /* 0x000fe200078e0219 */
[----:B------:R-:W-:-:S04]  /*c3c0*/  SHF.L.U32 R2, R12, 0x1f, RZ ;  /* 0x0000001f0c027819 */ /* 0x000fc800000006ff */
[----:B------:R-:W2:Y:S02]  /*c3d0*/  SYNCS.PHASECHK.TRANS64.TRYWAIT P0, [R3+URZ+0x16840], R2 ;  /* 0x01684002030075a7 */ /* 0x000ea4000800017f */
[----:B--2---:R-:W-:Y:S05]  /*c3e0*/  @!P0 BRA `(.L_x_1790) ;  /* 0x0000002000548947 */ /* 0x004fea0003800000 */
.L_x_1846:
        /* <DEDUP_REMOVED lines=9> */
.L_x_1791:
        /* <DEDUP_REMOVED lines=21> */
.L_x_1847:
[----:B------:R-:W-:Y:S05]  /*c5d0*/  @P0 BRA `(.L_x_1793) ;  /* 0x0000000000140947 */ /* 0x000fea0003800000 */
[----:B------:R-:W-:Y:S01]  /*c5e0*/  ISETP.NE.AND P1, PT, R26, RZ, PT ;  /* 0x000000ff1a00720c */ /* 0x000fe20003f25270 */
[----:B------:R-:W-:-:S04]  /*c5f0*/  IMAD.MOV.U32 R2, RZ, RZ, 0x4000 ;  /* 0x00004000ff027424 */ /* 0x000fc800078e00ff */
[----:B------:R2:W-:Y:S08]  /*c600*/  SYNCS.ARRIVE.TRANS64 RZ, [R3+URZ+0x50], R2 ;  /* 0x0000500203ff79a7 */ /* 0x0005f0000800003f */
[----:B------:R-:W-:Y:S05]  /*c610*/  @!P1 BRA `(.L_x_1793) ;  /* 0x0000000000049947 */ /* 0x000fea0003800000 */
[----:B------:R-:W-:Y:S01]  /*c620*/  BPT.TRAP 0x1 ;  /* 0x000000040000795c */ /* 0x000fe20000300000 */
.L_x_1793:
        /* <DEDUP_REMOVED lines=19> */
.L_x_1788:
[----:B------:R-:W-:Y:S05]  /*c760*/  BSYNC B1 ;  /* 0x0000000000017941 */ /* 0x000fea0003800000 */
.L_x_1787:
        /* <DEDUP_REMOVED lines=30> */
.L_x_1796:
[----:B------:R-:W-:Y:S01]  /*c950*/  IMAD R2, R22, 0x8, R25 ;  /* 0x0000000816027824 */ /* 0x000fe200078e0219 */
[----:B------:R-:W-:-:S04]  /*c960*/  SHF.L.U32 R3, R24, 0x1f, RZ ;  /* 0x0000001f18037819 */ /* 0x000fc800000006ff */
[----:B------:R-:W2:Y:S02]  /*c970*/  SYNCS.PHASECHK.TRANS64.TRYWAIT P0, [R2+URZ+0x16840], R3 ;  /* 0x01684003020075a7 */ /* 0x000ea4000800017f */
[----:B--2---:R-:W-:Y:S05]  /*c980*/  @!P0 BRA `(.L_x_1797) ;  /* 0x0000001c00148947 */ /* 0x004fea0003800000 */
.L_x_1848:
        /* <DEDUP_REMOVED lines=9> */
.L_x_1798:
        /* <DEDUP_REMOVED lines=20> */
[----:B------:R-:W2:Y:S02]  /*cb60*/  SYNCS.PHASECHK.TRANS64.TRYWAIT P1, [R2+URZ+0x60], R3 ;  /* 0x00006003020075a7 */ /* 0x000ea4000802017f */
[----:B0-2---:R-:W-:Y:S05]  /*cb70*/  @!P1 BRA `(.L_x_1799) ;  /* 0x0000001800ac9947 */ /* 0x005fea0003800000 */
.L_x_1849:
[----:B------:R-:W-:Y:S05]  /*cb80*/  @P0 BRA `(.L_x_1800) ;  /* 0x0000000000140947 */ /* 0x000fea0003800000 */
[----:B------:R-:W-:Y:S01]  /*cb90*/  ISETP.NE.AND P1, PT, R26, RZ, PT ;  /* 0x000000ff1a00720c */ /* 0x000fe20003f25270 */
[----:B0-----:R-:W-:-:S04]  /*cba0*/  IMAD.MOV.U32 R3, RZ, RZ, 0x4000 ;  /* 0x00004000ff037424 */ /* 0x001fc800078e00ff */
[----:B------:R2:W-:Y:S08]  /*cbb0*/  SYNCS.ARRIVE.TRANS64 RZ, [R2+URZ+0x50], R3 ;  /* 0x0000500302ff79a7 */ /* 0x0005f0000800003f */
[----:B------:R-:W-:Y:S05]  /*cbc0*/  @!P1 BRA `(.L_x_1800) ;  /* 0x0000000000049947 */ /* 0x000fea0003800000 */
[----:B------:R-:W-:Y:S01]  /*cbd0*/  BPT.TRAP 0x1 ;  /* 0x000000040000795c */ /* 0x000fe20000300000 */
.L_x_1800:
        /* <DEDUP_REMOVED lines=19> */
.L_x_1795:
[----:B------:R-:W-:Y:S05]  /*cd10*/  BSYNC B1 ;  /* 0x0000000000017941 */ /* 0x000fea0003800000 */
.L_x_1794:
[C---:B------:R-:W-:Y:S01]  /*cd20*/  ISETP.GT.AND P0, PT, R10.reuse, 0x1, PT ;  /* 0x000000010a00780c */ /* 0x040fe20003f04270 */
[----:B0-2---:R-:W-:-:S04]  /*cd30*/  VIADD R2, R10, 0xfffffffe ;  /* 0xfffffffe0a027836 */ /* 0x005fc80000000000 */
[----:B------:R-:W-:-:S08]  /*cd40*/  IMAD.MOV.U32 R10, RZ, RZ, R2 ;  /* 0x000000ffff0a7224 */ /* 0x000fd000078e0002 */
[----:B------:R-:W-:Y:S05]  /*cd50*/  @P0 BRA `(.L_x_1801) ;  /* 0xfffffff400180947 */ /* 0x000fea000383ffff */
.L_x_1777:
[----:B------:R-:W-:Y:S05]  /*cd60*/  BSYNC B0 ;  /* 0x0000000000007941 */ /* 0x000fea0003800000 */
.L_x_1776:
[----:B------:R-:W-:Y:S01]  /*cd70*/  ISETP.NE.AND P0, PT, R26, RZ, PT ;  /* 0x000000ff1a00720c */ /* 0x000fe20003f05270 */
[----:B------:R-:W-:-:S12]  /*cd80*/  BSSY B0, `(.L_x_1802) ;  /* 0x000000e000007945 */ /* 0x000fd80003800000 */
[----:B------:R-:W-:Y:S05]  /*cd90*/  @P0 BRA `(.L_x_1803) ;  /* 0x0000000000300947 */ /* 0x000fea0003800000 */
[----:B------:R-:W3:Y:S01]  /*cda0*/  S2R R9, SR_LANEID ;  /* 0x0000000000097919 */ /* 0x000ee20000000000 */
[----:B------:R-:W-:Y:S01]  /*cdb0*/  VOTEU.ANY UR4, UPT, PT ;  /* 0x0000000000047886 */ /* 0x000fe200038e0100 */
[----:B------:R-:W4:Y:S01]  /*cdc0*/  LDC.64 R2, c[0x0][0xc38] ;  /* 0x00030e00ff027b82 */ /* 0x000f220000000a00 */
[----:B--2---:R-:W3:Y:S08]  /*cdd0*/  FLO.U32 R4, UR4 ;  /* 0x0000000400047d00 */ /* 0x004ef000080e0000 */
[----:B------:R-:W4:Y:S01]  /*cde0*/  POPC R5, UR4 ;  /* 0x0000000400057d09 */ /* 0x000f220008000000 */
[----:B---3--:R-:W-:-:S13]  /*cdf0*/  ISETP.EQ.U32.AND P0, PT, R4, R9, PT ;  /* 0x000000090400720c */ /* 0x008fda0003f02070 */
[----:B----4-:R-:W2:Y:S01]  /*ce00*/  @P0 ATOMG.E.ADD.STRONG.GPU PT, R3, desc[UR38][R2.64], R5 ;  /* 0x00000005020309a8 */ /* 0x010ea200081ee1e6 */
[----:B------:R-:W3:Y:S02]  /*ce10*/  S2R R6, SR_LTMASK ;  /* 0x0000000000067919 */ /* 0x000ee40000003900 */
[----:B---3--:R-:W-:-:S04]  /*ce20*/  LOP3.LUT R6, R6, UR4, RZ, 0xc0, !PT ;  /* 0x0000000406067c12 */ /* 0x008fc8000f8ec0ff */
[----:B------:R-:W3:Y:S01]  /*ce30*/  POPC R9, R6 ;  /* 0x0000000600097309 */ /* 0x000ee20000000000 */
[----:B--2---:R-:W3:Y:S02]  /*ce40*/  SHFL.IDX PT, R4, R3, R4, 0x1f ;  /* 0x00001f0403047589 */ /* 0x004ee400000e0000 */
[----:B---3--:R-:W-:-:S07]  /*ce50*/  IADD3 R16, R4, UR37, R9 ;  /* 0x0000002504107c10 */ /* 0x008fce000fffe009 */
.L_x_1803:
[----:B------:R-:W-:Y:S05]  /*ce60*/  BSYNC B0 ;  /* 0x0000000000007941 */ /* 0x000fea0003800000 */
.L_x_1802:
[----:B------:R-:W-:Y:S04]  /*ce70*/  BSSY B0, `(.L_x_1804) ;  /* 0x0000020000007945 */ /* 0x000fe80003800000 */
[----:B------:R-:W-:Y:S05]  /*ce80*/  @!P6 BRA `(.L_x_1805) ;  /* 0x000000000078e947 */ /* 0x000fea0003800000 */
[----:B------:R-:W-:Y:S01]  /*ce90*/  IMAD R3, R22, 0x8, R25 ;  /* 0x0000000816037824 */ /* 0x000fe200078e0219 */
[----:B------:R-:W-:-:S04]  /*cea0*/  SHF.L.U32 R2, R24, 0x1f, RZ ;  /* 0x0000001f18027819 */ /* 0x000fc800000006ff */
[----:B------:R-:W3:Y:S02]  /*ceb0*/  SYNCS.PHASECHK.TRANS64.TRYWAIT P0, [R3+URZ+0x16860], R2 ;  /* 0x01686002030075a7 */ /* 0x000ee4000800017f */
[----:B---3--:R-:W-:Y:S05]  /*cec0*/  @!P0 BRA `(.L_x_1806) ;  /* 0x0000001400ec8947 */ /* 0x008fea0003800000 */
.L_x_1850:
[----:B--2---:R-:W2:Y:S02]  /*ced0*/  S2R R4, SR_TID.X ;  /* 0x0000000000047919 */ /* 0x004ea40000002100 */
[----:B--2---:R-:W-:-:S04]  /*cee0*/  LOP3.LUT R4, R4, 0x7f, RZ, 0xc0, !PT ;  /* 0x0000007f04047812 */ /* 0x004fc800078ec0ff */
[----:B------:R-:W-:-:S13]  /*cef0*/  ISETP.NE.AND P0, PT, R4, RZ, PT ;  /* 0x000000ff0400720c */ /* 0x000fda0003f05270 */
[----:B------:R-:W-:Y:S05]  /*cf00*/  @P0 BRA `(.L_x_1807) ;  /* 0x0000000000140947 */ /* 0x000fea0003800000 */
[----:B------:R-:W-:Y:S01]  /*cf10*/  ISETP.NE.AND P1, PT, R26, RZ, PT ;  /* 0x000000ff1a00720c */ /* 0x000fe20003f25270 */
[----:B---3--:R-:W-:-:S04]  /*cf20*/  IMAD.MOV.U32 R2, RZ, RZ, 0x4000 ;  /* 0x00004000ff027424 */ /* 0x008fc800078e00ff */
[----:B------:R2:W-:Y:S08]  /*cf30*/  SYNCS.ARRIVE.TRANS64 RZ, [R3+URZ+0x16850], R2 ;  /* 0x0168500203ff79a7 */ /* 0x0005f0000800003f */
[----:B------:R-:W-:Y:S05]  /*cf40*/  @!P1 BRA `(.L_x_1807) ;  /* 0x0000000000049947 */ /* 0x000fea0003800000 */
[----:B------:R-:W-:Y:S01]  /*cf50*/  BPT.TRAP 0x1 ;  /* 0x000000040000795c */ /* 0x000fe20000300000 */
.L_x_1807:
        /* <DEDUP_REMOVED lines=16> */
[----:B----4-:R-:W-:Y:S01]  /*d060*/  NOP ;  /* 0x0000000000007918 */ /* 0x010fe20000000000 */
.L_x_1805:
[----:B------:R-:W-:Y:S05]  /*d070*/  BSYNC B0 ;  /* 0x0000000000007941 */ /* 0x000fea0003800000 */
.L_x_1804:
[----:B------:R-:W-:-:S05]  /*d080*/  VIADD R22, R22, 0x1 ;  /* 0x0000000116167836 */ /* 0x000fca0000000000 */
[----:B------:R-:W-:-:S04]  /*d090*/  ISETP.NE.AND P0, PT, R22, 0x2, PT ;  /* 0x000000021600780c */ /* 0x000fc80003f05270 */
[----:B--23--:R-:W-:Y:S02]  /*d0a0*/  SEL R3, RZ, 0x1, P0 ;  /* 0x00000001ff037807 */ /* 0x00cfe40000000000 */
[----:B------:R-:W-:Y:S02]  /*d0b0*/  SEL R22, R22, RZ, P0 ;  /* 0x000000ff16167207 */ /* 0x000fe40000000000 */
[----:B------:R-:W-:-:S07]  /*d0c0*/  LOP3.LUT R24, R24, R3, RZ, 0x3c, !PT ;  /* 0x0000000318187212 */ /* 0x000fce00078e3cff */
.L_x_1763:
[----:B------:R-:W-:Y:S05]  /*d0d0*/  BSYNC B6 ;  /* 0x0000000000067941 */ /* 0x000fea0003800000 */
.L_x_1761:
[----:B------:R-:W-:-:S03]  /*d0e0*/  UMOV UR4, 0xffffffff ;  /* 0xffffffff00047882 */ /* 0x000fc60000000000 */
[----:B------:R-:W-:Y:S05]  /*d0f0*/  BRA.DIV UR4, `(.L_x_1808) ;  /* 0x0000001604747947 */ /* 0x000fea000b800000 */
[----:B------:R2:W3:Y:S04]  /*d100*/  SHFL.IDX PT, R5, R16, RZ, 0x1f ;  /* 0x00001fff10057589 */ /* 0x0004e800000e0000 */
[----:B------:R2:W4:Y:S02]  /*d110*/  SHFL.IDX PT, R4, R16, 0x1, 0x1f ;  /* 0x00201f0010047f89 */ /* 0x00052400000e0000 */
.L_x_1854:
        /* <DEDUP_REMOVED lines=11> */
.L_x_1810:
[----:B------:R-:W-:Y:S05]  /*d1d0*/  BSYNC B0 ;  /* 0x0000000000007941 */ /* 0x000fea0003800000 */
.L_x_1809:
        /* <DEDUP_REMOVED lines=23> */
.L_x_1862:
[----:B------:R-:W-:Y:S02]  /*d350*/  ULDC UR4, c[0x0][0xc10] ;  /* 0x0003040000047ab9 */ /* 0x000fe40000000800 */
[----:B------:R-:W-:-:S04]  /*d360*/  IMAD.U32 R7, RZ, RZ, UR4 ;  /* 0x00000004ff077e24 */ /* 0x000fc8000f8e00ff */
[----:B0-----:R-:W-:-:S04]  /*d370*/  IMAD R3, R14, R7, RZ ;  /* 0x000000070e037224 */ /* 0x001fc800078e02ff */
[----:B----4-:R-:W-:-:S05]  /*d380*/  IMAD.IADD R6, R4, 0x1, R3 ;  /* 0x0000000104067824 */ /* 0x010fca00078e0203 */
[----:B---3--:R-:W-:-:S13]  /*d390*/  ISETP.GT.AND P0, PT, R6, R5, PT ;  /* 0x000000050600720c */ /* 0x008fda0003f04270 */
[----:B------:R-:W-:Y:S05]  /*d3a0*/  @P0 BRA `(.L_x_1812) ;  /* 0x0000000000ac0947 */ /* 0x000fea0003800000 */
[----:B------:R-:W0:Y:S02]  /*d3b0*/  LDC R0, c[0x0][0xc14] ;  /* 0x00030500ff007b82 */ /* 0x000e240000000800 */
.L_x_1817:
        /* <DEDUP_REMOVED lines=12> */
.L_x_1815:
[----:B------:R-:W-:Y:S05]  /*d480*/  BSYNC B0 ;  /* 0x0000000000007941 */ /* 0x000fea0003800000 */
.L_x_1814:
        /* <DEDUP_REMOVED lines=23> */
.L_x_1870:
[----:B------:R-:W-:Y:S02]  /*d600*/  ULDC UR4, c[0x0][0xc10] ;  /* 0x0003040000047ab9 */ /* 0x000fe40000000800 */
[----:B------:R-:W-:-:S04]  /*d610*/  IMAD.U32 R7, RZ, RZ, UR4 ;  /* 0x00000004ff077e24 */ /* 0x000fc8000f8e00ff */
[----:B---3--:R-:W-:-:S04]  /*d620*/  IMAD R3, R14, R7, RZ ;  /* 0x000000070e037224 */ /* 0x008fc800078e02ff */
[----:B------:R-:W-:-:S05]  /*d630*/  IMAD.IADD R6, R3, 0x1, R6 ;  /* 0x0000000103067824 */ /* 0x000fca00078e0206 */
[----:B------:R-:W-:-:S13]  /*d640*/  ISETP.GT.AND P0, PT, R6, R5, PT ;  /* 0x000000050600720c */ /* 0x000fda0003f04270 */
[----:B------:R-:W-:Y:S05]  /*d650*/  @!P0 BRA `(.L_x_1817) ;  /* 0xfffffffc00588947 */ /* 0x000fea000383ffff */
.L_x_1812:
        /* <DEDUP_REMOVED lines=8> */
.L_x_1874:
[----:B------:R-:W-:Y:S01]  /*d6e0*/  ISETP.NE.AND P0, PT, R3, RZ, PT ;  /* 0x000000ff0300720c */ /* 0x000fe20003f05270 */
[----:B------:R-:W-:-:S12]  /*d6f0*/  IMAD.MOV.U32 R14, RZ, RZ, RZ ;  /* 0x000000ffff0e7224 */ /* 0x000fd800078e00ff */
[----:B------:R-:W-:Y:S05]  /*d700*/  @!P0 BRA `(.L_x_1819) ;  /* 0x0000000000108947 */ /* 0x000fea0003800000 */
[----:B------:R-:W-:Y:S01]  /*d710*/  UMOV UR4, 0xffffffff ;  /* 0xffffffff00047882 */ /* 0x000fe20000000000 */
[----:B------:R-:W-:Y:S02]  /*d720*/  VIADD R12, R4, 0xffffffff ;  /* 0xffffffff040c7836 */ /* 0x000fe40000000000 */
[----:B------:R-:W-:Y:S05]  /*d730*/  BRA.DIV UR4, `(.L_x_1820) ;  /* 0x0000001a04187947 */ /* 0x000fea000b800000 */
[----:B------:R0:W0:Y:S02]  /*d740*/  SHFL.IDX PT, R14, R8, R12, 0x1f ;  /* 0x00001f0c080e7589 */ /* 0x00002400000e0000 */
.L_x_1819:
[----:B---3--:R-:W3:Y:S01]  /*d750*/  LDC.64 R2, c[0x0][0xc68] ;  /* 0x00031a00ff027b82 */ /* 0x008ee20000000a00 */
[----:B------:R-:W-:-:S04]  /*d760*/  IMAD.IADD R19, R4, 0x1, R19 ;  /* 0x0000000104137824 */ /* 0x000fc800078e0213 */
[----:B---3--:R-:W-:-:S05]  /*d770*/  IMAD.WIDE R2, R19, 0x4, R2 ;  /* 0x0000000413027825 */ /* 0x008fca00078e0202 */
[----:B0-----:R0:W4:Y:S01]  /*d780*/  LDG.E R8, desc[UR38][R2.64] ;  /* 0x0000002602087981 */ /* 0x001122000c1e1900 */
[----:B--2---:R-:W-:-:S04]  /*d790*/  IMAD R16, R14, R7, R6 ;  /* 0x000000070e107224 */ /* 0x004fc800078e0206 */
[----:B------:R-:W-:Y:S02]  /*d7a0*/  IMAD.IADD R5, R5, 0x1, -R16 ;  /* 0x0000000105057824 */ /* 0x000fe400078e0a10 */
[----:B0-----:R-:W-:Y:S02]  /*d7b0*/  IMAD.MOV.U32 R2, RZ, RZ, RZ ;  /* 0x000000ffff027224 */ /* 0x001fe400078e00ff */
[----:B----4-:R-:W-:-:S05]  /*d7c0*/  IMAD R4, R17, R8, RZ ;  /* 0x0000000811047224 */ /* 0x010fca00078e02ff */
[-C--:B------:R-:W-:Y:S02]  /*d7d0*/  IABS R9, R4.reuse ;  /* 0x0000000400097213 */ /* 0x080fe40000000000 */
[----:B------:R-:W-:Y:S02]  /*d7e0*/  IABS R6, R4 ;  /* 0x0000000400067213 */ /* 0x000fe40000000000 */
[----:B------:R-:W0:Y:S03]  /*d7f0*/  I2F.RP R10, R9 ;  /* 0x00000009000a7306 */ /* 0x000e260000209400 */
[----:B------:R-:W-:-:S05]  /*d800*/  IMAD.MOV R6, RZ, RZ, -R6 ;  /* 0x000000ffff067224 */ /* 0x000fca00078e0a06 */
[----:B0-----:R-:W0:Y:S02]  /*d810*/  MUFU.RCP R10, R10 ;  /* 0x0000000a000a7308 */ /* 0x001e240000001000 */
[----:B0-----:R-:W-:-:S06]  /*d820*/  VIADD R11, R10, 0xffffffe ;  /* 0x0ffffffe0a0b7836 */ /* 0x001fcc0000000000 */
[----:B------:R-:W0:Y:S02]  /*d830*/  F2I.FTZ.U32.TRUNC.NTZ R3, R11 ;  /* 0x0000000b00037305 */ /* 0x000e24000021f000 */
[----:B0-----:R-:W-:-:S04]  /*d840*/  IMAD.MOV R12, RZ, RZ, -R3 ;  /* 0x000000ffff0c7224 */ /* 0x001fc800078e0a03 */
        /* <DEDUP_REMOVED lines=20> */
[----:B------:R-:W-:-:S04]  /*d990*/  VIADDMNMX R7, R3, R7, R8, PT ;  /* 0x0000000703077246 */ /* 0x000fc80003800108 */
        /* <DEDUP_REMOVED lines=29> */
.L_x_1813:
[----:B------:R-:W-:Y:S01]  /*db70*/  UMOV UR4, URZ ;  /* 0x0000003f00047c82 */ /* 0x000fe20008000000 */
[----:B------:R-:W-:Y:S01]  /*db80*/  UMOV UR5, URZ ;  /* 0x0000003f00057c82 */ /* 0x000fe20008000000 */
[----:B------:R-:W-:Y:S01]  /*db90*/  ULDC UR6, c[0x0][0xc14] ;  /* 0x0003050000067ab9 */ /* 0x000fe20000000800 */
[----:B--2---:R-:W-:Y:S02]  /*dba0*/  IMAD.MOV.U32 R16, RZ, RZ, R5 ;  /* 0x000000ffff107224 */ /* 0x004fe400078e0005 */
[----:B------:R-:W-:Y:S02]  /*dbb0*/  IMAD.U32 R17, RZ, RZ, UR4 ;  /* 0x00000004ff117e24 */ /* 0x000fe4000f8e00ff */
[----:B------:R-:W-:Y:S02]  /*dbc0*/  IMAD.U32 R18, RZ, RZ, UR5 ;  /* 0x00000005ff127e24 */ /* 0x000fe4000f8e00ff */
[----:B------:R-:W-:-:S07]  /*dbd0*/  IMAD.U32 R19, RZ, RZ, UR6 ;  /* 0x00000006ff137e24 */ /* 0x000fce000f8e00ff */
.L_x_1821:
        /* <DEDUP_REMOVED lines=10> */
.L_x_1757:
        /* <DEDUP_REMOVED lines=12> */
.L_x_1877:
[----:B------:R-:W-:Y:S05]  /*dd40*/  BSYNC B0 ;  /* 0x0000000000007941 */ /* 0x000fea0003800000 */
.L_x_1823:
[----:B------:R-:W-:-:S03]  /*dd50*/  UMOV UR4, 0xffffffff ;  /* 0xffffffff00047882 */ /* 0x000fc60000000000 */
[----:B------:R-:W-:Y:S05]  /*dd60*/  BRA.DIV UR4, `(.L_x_1825) ;  /* 0x0000001204c47947 */ /* 0x000fea000b800000 */
[----:B0-----:R-:W0:Y:S02]  /*dd70*/  S2R R0, SR_TID.X ;  /* 0x0000000000007919 */ /* 0x001e240000002100 */
[----:B0-----:R-:W-:-:S04]  /*dd80*/  SHF.R.U32.HI R0, RZ, 0x5, R0 ;  /* 0x00000005ff007819 */ /* 0x001fc80000011600 */
[----:B------:R-:W-:-:S05]  /*dd90*/  LOP3.LUT R0, R0, 0x3, RZ, 0xc0, !PT ;  /* 0x0000000300007812 */ /* 0x000fca00078ec0ff */
[----:B------:R0:W2:Y:S02]  /*dda0*/  SHFL.IDX PT, R14, R0, RZ, 0x1f ;  /* 0x00001fff000e7589 */ /* 0x0000a400000e0000 */
.L_x_1880:
[----:B--2---:R-:W-:Y:S01]  /*ddb0*/  ISETP.NE.AND P0, PT, R14, RZ, PT ;  /* 0x000000ff0e00720c */ /* 0x004fe20003f05270 */
[----:B------:R-:W-:-:S12]  /*ddc0*/  BSSY B0, `(.L_x_1826) ;  /* 0x0000024000007945 */ /* 0x000fd80003800000 */
[----:B------:R-:W-:Y:S05]  /*ddd0*/  @P0 BRA `(.L_x_1827) ;  /* 0x0000000000880947 */ /* 0x000fea0003800000 */
[----:B------:R-:W-:-:S03]  /*dde0*/  UMOV UR4, 0xffffffff ;  /* 0xffffffff00047882 */ /* 0x000fc60000000000 */
[----:B------:R-:W-:Y:S05]  /*ddf0*/  BRA.DIV UR4, `(.L_x_1828) ;  /* 0x0000001204d47947 */ /* 0x000fea000b800000 */
[----:B------:R-:W-:-:S13]  /*de00*/  ELECT P6, URZ, PT ;  /* 0x00000000003f782f */ /* 0x000fda00038c0000 */
.L_x_1883:
[----:B------:R-:W-:Y:S05]  /*de10*/  @!P6 BRA `(.L_x_1827) ;  /* 0x000000000078e947 */ /* 0x000fea0003800000 */
[----:B------:R-:W-:-:S06]  /*de20*/  ULOP3.LUT UR4, UR36, 0x2, URZ, 0xfc, !UPT ;  /* 0x0000000224047892 */ /* 0x000fcc000f8efc3f */
[----:B0-----:R-:W-:-:S05]  /*de30*/  IMAD.U32 R0, RZ, RZ, UR4 ;  /* 0x00000004ff007e24 */ /* 0x001fca000f8e00ff */
[----:B------:R-:W-:-:S13]  /*de40*/  ISETP.NE.AND P2, PT, R0, 0x3, PT ;  /* 0x000000030000780c */ /* 0x000fda0003f45270 */
[----:B------:R-:W-:Y:S05]  /*de50*/  @!P2 BRA `(.L_x_1829) ;  /* 0x000000000004a947 */ /* 0x000fea0003800000 */
[----:B------:R-:W-:Y:S01]  /*de60*/  BPT.TRAP 0x1 ;  /* 0x000000040000795c */ /* 0x000fe20000300000 */
.L_x_1829:
        /* <DEDUP_REMOVED lines=12> */
.L_x_1884:
[----:B------:R-:W2:Y:S02]  /*df30*/  SYNCS.PHASECHK.TRANS64.TRYWAIT P0, [R3+URZ], R0 ;  /* 0x00000000030075a7 */ /* 0x000ea4000800017f */
[----:B--2---:R-:W-:Y:S05]  /*df40*/  @!P0 BRA `(.L_x_1831) ;  /* 0x0000001000b48947 */ /* 0x004fea0003800000 */
.L_x_1885:
[----:B------:R-:W-:Y:S05]  /*df50*/  @!P2 BRA `(.L_x_1832) ;  /* 0x000000000004a947 */ /* 0x000fea0003800000 */
[----:B------:R-:W-:Y:S01]  /*df60*/  BPT.TRAP 0x1 ;  /* 0x000000040000795c */ /* 0x000fe20000300000 */
.L_x_1832:
[----:B--2---:R-:W-:-:S04]  /*df70*/  VIADD R3, R9, 0x16860 ;  /* 0x0001686009037836 */ /* 0x004fc80000000000 */
[----:B------:R-:W-:-:S04]  /*df80*/  IMAD R5, R22, 0x8, R3 ;  /* 0x0000000816057824 */ /* 0x000fc800078e0203 */
[----:B------:R-:W2:Y:S02]  /*df90*/  SYNCS.PHASECHK.TRANS64.TRYWAIT P0, [R5+URZ], R2 ;  /* 0x00000002050075a7 */ /* 0x000ea4000800017f */
[----:B--2---:R-:W-:Y:S05]  /*dfa0*/  @!P0 BRA `(.L_x_1833) ;  /* 0x0000001000b08947 */ /* 0x004fea0003800000 */
.L_x_1886:
[----:B------:R-:W-:-:S07]  /*dfb0*/  IMAD R3, R4, 0x8, R3 ;  /* 0x0000000804037824 */ /* 0x000fce00078e0203 */
.L_x_1834:
[----:B---3--:R3:W4:Y:S02]  /*dfc0*/  SYNCS.PHASECHK.TRANS64.TRYWAIT P0, [R3+URZ], R0 ;  /* 0x00000000030075a7 */ /* 0x008724000800017f */
[----:B----4-:R-:W-:Y:S05]  /*dfd0*/  @!P0 NANOSLEEP.SYNCS 0x989680 ;  /* 0x009896800000895d */ /* 0x010fea0003900000 */
[----:B------:R-:W4:Y:S02]  /*dfe0*/  @!P0 SYNCS.PHASECHK.TRANS64 P0, [R3+URZ], R0 ;  /* 0x00000000030085a7 */ /* 0x000f24000800007f */
[----:B----4-:R-:W-:Y:S05]  /*dff0*/  @!P0 BRA `(.L_x_1834) ;  /* 0xfffffffc00f08947 */ /* 0x010fea000383ffff */
.L_x_1827:
[----:B------:R-:W-:Y:S05]  /*e000*/  BSYNC B0 ;  /* 0x0000000000007941 */ /* 0x000fea0003800000 */
.L_x_1826:
[----:B------:R-:W-:Y:S05]  /*e010*/  EXIT ;  /* 0x000000000000794d */ /* 0x000fea0003800000 */
.L_x_1701:
[----:B0-----:R-:W-:-:S04]  /*e020*/  IMAD.U32 R3, RZ, RZ, UR41 ;  /* 0x00000029ff037e24 */ /* 0x001fc8000f8e00ff */
[----:B------:R0:W1:Y:S03]  /*e030*/  SYNCS.PHASECHK.TRANS64.TRYWAIT P1, [R3+URZ+0x16800], R0 ;  /* 0x01680000030075a7 */ /* 0x000066000802017f */
[----:B-1----:R-:W-:Y:S05]  /*e040*/  @!P1 NANOSLEEP.SYNCS 0x989680 ;  /* 0x009896800000995d */ /* 0x002fea0003900000 */
[----:B------:R-:W1:Y:S02]  /*e050*/  @!P1 SYNCS.PHASECHK.TRANS64 P1, [R3+URZ+0x16800], R0 ;  /* 0x01680000030095a7 */ /* 0x000e64000802007f */
[----:B-1----:R-:W-:Y:S05]  /*e060*/  @!P1 BRA `(.L_x_1701) ;  /* 0xfffffffc00ec9947 */ /* 0x002fea000383ffff */
[----:B------:R-:W-:Y:S05]  /*e070*/  BRA `(.L_x_1835) ;  /* 0xffffff3400987947 */ /* 0x000fea000383ffff */
.L_x_1705:
[----:B-1----:R1:W2:Y:S02]  /*e080*/  SYNCS.PHASECHK.TRANS64.TRYWAIT P2, [R2+URZ+0x16830], R3 ;  /* 0x01683003020075a7 */ /* 0x0022a4000804017f */
[----:B--2---:R-:W-:Y:S05]  /*e090*/  @!P2 NANOSLEEP.SYNCS 0x989680 ;  /* 0x009896800000a95d */ /* 0x004fea0003900000 */
[----:B------:R-:W2:Y:S02]  /*e0a0*/  @!P2 SYNCS.PHASECHK.TRANS64 P2, [R2+URZ+0x16830], R3 ;  /* 0x016830030200a5a7 */ /* 0x000ea4000804007f */
[----:B--2---:R-:W-:Y:S05]  /*e0b0*/  @!P2 BRA `(.L_x_1705) ;  /* 0xfffffffc00f0a947 */ /* 0x004fea000383ffff */
[----:B------:R-:W-:Y:S05]  /*e0c0*/  BRA `(.L_x_1704) ;  /* 0xffffff3400c07947 */ /* 0x000fea000383ffff */
.L_x_1710:
[----:B-1----:R-:W-:-:S04]  /*e0d0*/  IMAD.U32 R7, RZ, RZ, UR6 ;  /* 0x00000006ff077e24 */ /* 0x002fc8000f8e00ff */
[----:B------:R1:W2:Y:S03]  /*e0e0*/  SYNCS.PHASECHK.TRANS64.TRYWAIT P2, [R7+URZ+0x16830], R0 ;  /* 0x01683000070075a7 */ /* 0x0002a6000804017f */
[----:B--2---:R-:W-:Y:S05]  /*e0f0*/  @!P2 NANOSLEEP.SYNCS 0x989680 ;  /* 0x009896800000a95d */ /* 0x004fea0003900000 */
[----:B------:R-:W2:Y:S02]  /*e100*/  @!P2 SYNCS.PHASECHK.TRANS64 P2, [R7+URZ+0x16830], R0 ;  /* 0x016830000700a5a7 */ /* 0x000ea4000804007f */
[----:B--2---:R-:W-:Y:S05]  /*e110*/  @!P2 BRA `(.L_x_1710) ;  /* 0xfffffffc00eca947 */ /* 0x004fea000383ffff */
[----:B------:R-:W-:Y:S05]  /*e120*/  BRA `(.L_x_1707) ;  /* 0xffffff58005c7947 */ /* 0x000fea000383ffff */
.L_x_1714:
[----:B-1----:R-:W-:-:S04]  /*e130*/  IMAD.U32 R7, RZ, RZ, UR6 ;  /* 0x00000006ff077e24 */ /* 0x002fc8000f8e00ff */
[----:B------:R1:W2:Y:S03]  /*e140*/  SYNCS.PHASECHK.TRANS64.TRYWAIT P2, [R7+URZ+0x16850], R0 ;  /* 0x01685000070075a7 */ /* 0x0002a6000804017f */
[----:B--2---:R-:W-:Y:S05]  /*e150*/  @!P2 NANOSLEEP.SYNCS 0x989680 ;  /* 0x009896800000a95d */ /* 0x004fea0003900000 */
[----:B------:R-:W2:Y:S02]  /*e160*/  @!P2 SYNCS.PHASECHK.TRANS64 P2, [R7+URZ+0x16850], R0 ;  /* 0x016850000700a5a7 */ /* 0x000ea4000804007f */
[----:B--2---:R-:W-:Y:S05]  /*e170*/  @!P2 BRA `(.L_x_1714) ;  /* 0xfffffffc00eca947 */ /* 0x004fea000383ffff */
[----:B------:R-:W-:Y:S05]  /*e180*/  BRA `(.L_x_1711) ;  /* 0xffffff5800cc7947 */ /* 0x000fea000383ffff */
.L_x_1720:
[----:B-1----:R-:W-:-:S04]  /*e190*/  IMAD.U32 R9, RZ, RZ, UR6 ;  /* 0x00000006ff097e24 */ /* 0x002fc8000f8e00ff */
[----:B------:R1:W2:Y:S03]  /*e1a0*/  SYNCS.PHASECHK.TRANS64.TRYWAIT P2, [R9+URZ+0x16830], R0 ;  /* 0x01683000090075a7 */ /* 0x0002a6000804017f */
[----:B--2---:R-:W-:Y:S05]  /*e1b0*/  @!P2 NANOSLEEP.SYNCS 0x989680 ;  /* 0x009896800000a95d */ /* 0x004fea0003900000 */
[----:B------:R-:W2:Y:S02]  /*e1c0*/  @!P2 SYNCS.PHASECHK.TRANS64 P2, [R9+URZ+0x16830], R0 ;  /* 0x016830000900a5a7 */ /* 0x000ea4000804007f */
[----:B--2---:R-:W-:Y:S05]  /*e1d0*/  @!P2 BRA `(.L_x_1720) ;  /* 0xfffffffc00eca947 */ /* 0x004fea000383ffff */
[----:B------:R-:W-:Y:S05]  /*e1e0*/  BRA `(.L_x_1717) ;  /* 0xffffff7c009c7947 */ /* 0x000fea000383ffff */
.L_x_1724:
[----:B-1----:R-:W-:-:S04]  /*e1f0*/  IMAD.U32 R9, RZ, RZ, UR6 ;  /* 0x00000006ff097e24 */ /* 0x002fc8000f8e00ff */
[----:B------:R1:W2:Y:S03]  /*e200*/  SYNCS.PHASECHK.TRANS64.TRYWAIT P2, [R9+URZ+0x16850], R0 ;  /* 0x01685000090075a7 */ /* 0x0002a6000804017f */
[----:B--2---:R-:W-:Y:S05]  /*e210*/  @!P2 NANOSLEEP.SYNCS 0x989680 ;  /* 0x009896800000a95d */ /* 0x004fea0003900000 */
[----:B------:R-:W2:Y:S02]  /*e220*/  @!P2 SYNCS.PHASECHK.TRANS64 P2, [R9+URZ+0x16850], R0 ;  /* 0x016850000900a5a7 */ /* 0x000ea4000804007f */
[----:B--2---:R-:W-:Y:S05]  /*e230*/  @!P2 BRA `(.L_x_1724) ;  /* 0xfffffffc00eca947 */ /* 0x004fea000383ffff */
[----:B------:R-:W-:Y:S05]  /*e240*/  BRA `(.L_x_1721) ;  /* 0xffffff80000c7947 */ /* 0x000fea000383ffff */
.L_x_1729:
[----:B-1----:R-:W-:-:S04]  /*e250*/  IMAD.U32 R5, RZ, RZ, UR5 ;  /* 0x00000005ff057e24 */ /* 0x002fc8000f8e00ff */
[----:B------:R1:W2:Y:S03]  /*e260*/  SYNCS.PHASECHK.TRANS64.TRYWAIT P0, [R5+URZ+0x16850], R4 ;  /* 0x01685004050075a7 */ /* 0x0002a6000800017f */
[----:B--2---:R-:W-:Y:S05]  /*e270*/  @!P0 NANOSLEEP.SYNCS 0x989680 ;  /* 0x009896800000895d */ /* 0x004fea0003900000 */
[----:B------:R-:W2:Y:S02]  /*e280*/  @!P0 SYNCS.PHASECHK.TRANS64 P0, [R5+URZ+0x16850], R4 ;  /* 0x01685004050085a7 */ /* 0x000ea4000800007f */
[----:B--2---:R-:W-:Y:S05]  /*e290*/  @!P0 BRA `(.L_x_1729) ;  /* 0xfffffffc00ec8947 */ /* 0x004fea000383ffff */
[----:B------:R-:W-:Y:S05]  /*e2a0*/  BRA `(.L_x_1728) ;  /* 0xffffff9800707947 */ /* 0x000fea000383ffff */
.L_x_1768:
        /* <DEDUP_REMOVED lines=11> */
.L_x_1837:
[----:B------:R-:W-:Y:S05]  /*e360*/  BSYNC B0 ;  /* 0x0000000000007941 */ /* 0x000fea0003800000 */
.L_x_1836:
[----:B------:R-:W-:Y:S05]  /*e370*/  BRA `(.L_x_1838) ;  /* 0xffffffd000907947 */ /* 0x000fea000383ffff */
.L_x_1769:
[----:B------:R-:W-:Y:S01]  /*e380*/  BSSY B0, `(.L_x_1839) ;  /* 0x0000006000007945 */ /* 0x000fe20003800000 */
[----:B------:R-:W-:-:S07]  /*e390*/  IMAD.MOV.U32 R15, RZ, RZ, -0x1 ;  /* 0xffffffffff0f7424 */ /* 0x000fce00078e00ff */
[----:B-1----:R-:W-:Y:S05]  /*e3a0*/  WARPSYNC.COLLECTIVE R15, `(.L_x_1840) ;  /* 0x000000000f0c7348 */ /* 0x002fea0003c00000 */
[----:B------:R-:W-:Y:S02]  /*e3b0*/  ELECT P6, UR62, PT ;  /* 0x00000000003e782f */ /* 0x000fe400038c0000 */
[----:B------:R-:W-:Y:S01]  /*e3c0*/  MOV R14, UR62 ;  /* 0x0000003e000e7c02 */ /* 0x000fe20008000f00 */
[----:B-1----:R-:W-:Y:S10]  /*e3d0*/  ENDCOLLECTIVE ;  /* 0x000000000000791b */ /* 0x002ff40003800000 */
.L_x_1840:
[----:B------:R-:W-:Y:S05]  /*e3e0*/  BSYNC B0 ;  /* 0x0000000000007941 */ /* 0x000fea0003800000 */
.L_x_1839:
[----:B------:R-:W-:Y:S05]  /*e3f0*/  BRA `(.L_x_1841) ;  /* 0xffffffd000807947 */ /* 0x000fea000383ffff */
.L_x_1772:
[----:B--2---:R2:W3:Y:S02]  /*e400*/  SYNCS.PHASECHK.TRANS64.TRYWAIT P0, [R5+URZ+0x16840], R4 ;  /* 0x01684004050075a7 */ /* 0x0044e4000800017f */
[----:B---3--:R-:W-:Y:S05]  /*e410*/  @!P0 NANOSLEEP.SYNCS 0x989680 ;  /* 0x009896800000895d */ /* 0x008fea0003900000 */
[----:B------:R-:W3:Y:S02]  /*e420*/  @!P0 SYNCS.PHASECHK.TRANS64 P0, [R5+URZ+0x16840], R4 ;  /* 0x01684004050085a7 */ /* 0x000ee4000800007f */
[----:B---3--:R-:W-:Y:S05]  /*e430*/  @!P0 BRA `(.L_x_1772) ;  /* 0xfffffffc00f08947 */ /* 0x008fea000383ffff */
[----:B------:R-:W-:Y:S05]  /*e440*/  BRA `(.L_x_1842) ;  /* 0xffffffd000d47947 */ /* 0x000fea000383ffff */
.L_x_1775:
[----:B--2---:R2:W3:Y:S02]  /*e450*/  SYNCS.PHASECHK.TRANS64.TRYWAIT P0, [R25+URZ+0x16820], R4 ;  /* 0x01682004190075a7 */ /* 0x0044e4000800017f */
[----:B---3--:R-:W-:Y:S05]  /*e460*/  @!P0 NANOSLEEP.SYNCS 0x989680 ;  /* 0x009896800000895d */ /* 0x008fea0003900000 */
[----:B------:R-:W3:Y:S02]  /*e470*/  @!P0 SYNCS.PHASECHK.TRANS64 P0, [R25+URZ+0x16820], R4 ;  /* 0x01682004190085a7 */ /* 0x000ee4000800007f */
[----:B---3--:R-:W-:Y:S05]  /*e480*/  @!P0 BRA `(.L_x_1775) ;  /* 0xfffffffc00f08947 */ /* 0x008fea000383ffff */
[----:B------:R-:W-:Y:S05]  /*e490*/  BRA `(.L_x_1843) ;  /* 0xffffffd400947947 */ /* 0x000fea000383ffff */
.L_x_1783:
[----:B0-----:R0:W2:Y:S02]  /*e4a0*/  SYNCS.PHASECHK.TRANS64.TRYWAIT P0, [R3+URZ+0x16840], R2 ;  /* 0x01684002030075a7 */ /* 0x0010a4000800017f */
[----:B--2---:R-:W-:Y:S05]  /*e4b0*/  @!P0 NANOSLEEP.SYNCS 0x989680 ;  /* 0x009896800000895d */ /* 0x004fea0003900000 */
[----:B------:R-:W2:Y:S02]  /*e4c0*/  @!P0 SYNCS.PHASECHK.TRANS64 P0, [R3+URZ+0x16840], R2 ;  /* 0x01684002030085a7 */ /* 0x000ea4000800007f */
[----:B--2---:R-:W-:Y:S05]  /*e4d0*/  @!P0 BRA `(.L_x_1783) ;  /* 0xfffffffc00f08947 */ /* 0x004fea000383ffff */
[----:B------:R-:W-:Y:S05]  /*e4e0*/  BRA `(.L_x_1844) ;  /* 0xffffffd800307947 */ /* 0x000fea000383ffff */
.L_x_1785:
[----:B0-----:R0:W2:Y:S02]  /*e4f0*/  SYNCS.PHASECHK.TRANS64.TRYWAIT P0, [R2+URZ+0x60], R5 ;  /* 0x00006005020075a7 */ /* 0x0010a4000800017f */
[----:B--2---:R-:W-:Y:S05]  /*e500*/  @!P0 NANOSLEEP.SYNCS 0x989680 ;  /* 0x009896800000895d */ /* 0x004fea0003900000 */
[----:B------:R-:W2:Y:S02]  /*e510*/  @!P0 SYNCS.PHASECHK.TRANS64 P0, [R2+URZ+0x60], R5 ;  /* 0x00006005020085a7 */ /* 0x000ea4000800007f */
[----:B--2---:R-:W-:Y:S05]  /*e520*/  @!P0 BRA `(.L_x_1785) ;  /* 0xfffffffc00f08947 */ /* 0x004fea000383ffff */
[----:B------:R-:W-:Y:S05]  /*e530*/  BRA `(.L_x_1845) ;  /* 0xffffffd800947947 */ /* 0x000fea000383ffff */
.L_x_1790:
[----:B--2---:R2:W3:Y:S02]  /*e540*/  SYNCS.PHASECHK.TRANS64.TRYWAIT P0, [R3+URZ+0x16840], R2 ;  /* 0x01684002030075a7 */ /* 0x0044e4000800017f */
[----:B---3--:R-:W-:Y:S05]  /*e550*/  @!P0 NANOSLEEP.SYNCS 0x989680 ;  /* 0x009896800000895d */ /* 0x008fea0003900000 */
[----:B------:R-:W3:Y:S02]  /*e560*/  @!P0 SYNCS.PHASECHK.TRANS64 P0, [R3+URZ+0x16840], R2 ;  /* 0x01684002030085a7 */ /* 0x000ee4000800007f */
[----:B---3--:R-:W-:Y:S05]  /*e570*/  @!P0 BRA `(.L_x_1790) ;  /* 0xfffffffc00f08947 */ /* 0x008fea000383ffff */
[----:B------:R-:W-:Y:S05]  /*e580*/  BRA `(.L_x_1846) ;  /* 0xffffffdc00987947 */ /* 0x000fea000383ffff */
.L_x_1792:
[----:B0-----:R0:W2:Y:S02]  /*e590*/  SYNCS.PHASECHK.TRANS64.TRYWAIT P1, [R3+URZ+0x60], R24 ;  /* 0x00006018030075a7 */ /* 0x0010a4000802017f */
[----:B--2---:R-:W-:Y:S05]  /*e5a0*/  @!P1 NANOSLEEP.SYNCS 0x989680 ;  /* 0x009896800000995d */ /* 0x004fea0003900000 */
[----:B------:R-:W2:Y:S02]  /*e5b0*/  @!P1 SYNCS.PHASECHK.TRANS64 P1, [R3+URZ+0x60], R24 ;  /* 0x00006018030095a7 */ /* 0x000ea4000802007f */
[----:B--2---:R-:W-:Y:S05]  /*e5c0*/  @!P1 BRA `(.L_x_1792) ;  /* 0xfffffffc00f09947 */ /* 0x004fea000383ffff */
[----:B------:R-:W-:Y:S05]  /*e5d0*/  BRA `(.L_x_1847) ;  /* 0xffffffdc00fc7947 */ /* 0x000fea000383ffff */
.L_x_1797:
[----:B--2---:R2:W3:Y:S02]  /*e5e0*/  SYNCS.PHASECHK.TRANS64.TRYWAIT P0, [R2+URZ+0x16840], R3 ;  /* 0x01684003020075a7 */ /* 0x0044e4000800017f */
[----:B---3--:R-:W-:Y:S05]  /*e5f0*/  @!P0 NANOSLEEP.SYNCS 0x989680 ;  /* 0x009896800000895d */ /* 0x008fea0003900000 */
[----:B------:R-:W3:Y:S02]  /*e600*/  @!P0 SYNCS.PHASECHK.TRANS64 P0, [R2+URZ+0x16840], R3 ;  /* 0x01684003020085a7 */ /* 0x000ee4000800007f */
[----:B---3--:R-:W-:Y:S05]  /*e610*/  @!P0 BRA `(.L_x_1797) ;  /* 0xfffffffc00f08947 */ /* 0x008fea000383ffff */
[----:B------:R-:W-:Y:S05]  /*e620*/  BRA `(.L_x_1848) ;  /* 0xffffffe000d87947 */ /* 0x000fea000383ffff */
.L_x_1799:
[----:B0-----:R0:W2:Y:S02]  /*e630*/  SYNCS.PHASECHK.TRANS64.TRYWAIT P1, [R2+URZ+0x60], R3 ;  /* 0x00006003020075a7 */ /* 0x0010a4000802017f */
[----:B--2---:R-:W-:Y:S05]  /*e640*/  @!P1 NANOSLEEP.SYNCS 0x989680 ;  /* 0x009896800000995d */ /* 0x004fea0003900000 */
[----:B------:R-:W2:Y:S02]  /*e650*/  @!P1 SYNCS.PHASECHK.TRANS64 P1, [R2+URZ+0x60], R3 ;  /* 0x00006003020095a7 */ /* 0x000ea4000802007f */
[----:B--2---:R-:W-:Y:S05]  /*e660*/  @!P1 BRA `(.L_x_1799) ;  /* 0xfffffffc00f09947 */ /* 0x004fea000383ffff */
[----:B------:R-:W-:Y:S05]  /*e670*/  BRA `(.L_x_1849) ;  /* 0xffffffe400407947 */ /* 0x000fea000383ffff */
.L_x_1806:
[----:B---3--:R3:W4:Y:S02]  /*e680*/  SYNCS.PHASECHK.TRANS64.TRYWAIT P0, [R3+URZ+0x16860], R2 ;  /* 0x01686002030075a7 */ /* 0x008724000800017f */
[----:B----4-:R-:W-:Y:S05]  /*e690*/  @!P0 NANOSLEEP.SYNCS 0x989680 ;  /* 0x009896800000895d */ /* 0x010fea0003900000 */
[----:B------:R-:W4:Y:S02]  /*e6a0*/  @!P0 SYNCS.PHASECHK.TRANS64 P0, [R3+URZ+0x16860], R2 ;  /* 0x01686002030085a7 */ /* 0x000f24000800007f */
[----:B----4-:R-:W-:Y:S05]  /*e6b0*/  @!P0 BRA `(.L_x_1806) ;  /* 0xfffffffc00f08947 */ /* 0x010fea000383ffff */
[----:B------:R-:W-:Y:S05]  /*e6c0*/  BRA `(.L_x_1850) ;  /* 0xffffffe800007947 */ /* 0x000fea000383ffff */
.L_x_1808:
[----:B------:R-:W-:Y:S01]  /*e6d0*/  BSSY B0, `(.L_x_1851) ;  /* 0x0000008000007945 */ /* 0x000fe20003800000 */
[----:B0-----:R-:W-:Y:S02]  /*e6e0*/  IMAD.MOV.U32 R13, RZ, RZ, R16 ;  /* 0x000000ffff0d7224 */ /* 0x001fe400078e0010 */
[----:B------:R-:W-:Y:S02]  /*e6f0*/  IMAD.MOV.U32 R12, RZ, RZ, RZ ;  /* 0x000000ffff0c7224 */ /* 0x000fe400078e00ff */
[----:B------:R-:W-:Y:S02]  /*e700*/  IMAD.MOV.U32 R11, RZ, RZ, 0x1f ;  /* 0x0000001fff0b7424 */ /* 0x000fe400078e00ff */
[----:B------:R-:W-:-:S07]  /*e710*/  IMAD.MOV.U32 R15, RZ, RZ, -0x1 ;  /* 0xffffffffff0f7424 */ /* 0x000fce00078e00ff */
[----:B-1----:R-:W-:Y:S05]  /*e720*/  WARPSYNC.COLLECTIVE R15, `(.L_x_1852) ;  /* 0x000000000f087348 */ /* 0x002fea0003c00000 */
[----:B------:R0:W2:Y:S02]  /*e730*/  SHFL.IDX P6, R14, R13, R12, R11 ;  /* 0x0000000c0d0e7389 */ /* 0x0000a400000c000b */
[----:B012---:R-:W-:Y:S01]  /*e740*/  ENDCOLLECTIVE ;  /* 0x000000000000791b */ /* 0x007fe20003800000 */
.L_x_1852:
[----:B------:R-:W-:Y:S05]  /*e750*/  BSYNC B0 ;  /* 0x0000000000007941 */ /* 0x000fea0003800000 */
.L_x_1851:
        /* <DEDUP_REMOVED lines=8> */
.L_x_1853:
[----:B------:R-:W-:Y:S01]  /*e7e0*/  IMAD.MOV.U32 R4, RZ, RZ, R14 ;  /* 0x000000ffff047224 */ /* 0x000fe200078e000e */
[----:B------:R-:W-:Y:S06]  /*e7f0*/  BRA `(.L_x_1854) ;  /* 0xffffffe800487947 */ /* 0x000fec000383ffff */
.L_x_1811:
        /* <DEDUP_REMOVED lines=8> */
.L_x_1856:
[----:B------:R-:W-:Y:S05]  /*e880*/  BSYNC B0 ;  /* 0x0000000000007941 */ /* 0x000fea0003800000 */
.L_x_1855:
        /* <DEDUP_REMOVED lines=10> */
.L_x_1857:
        /* <DEDUP_REMOVED lines=8> */
.L_x_1858:
        /* <DEDUP_REMOVED lines=8> */
.L_x_1859:
        /* <DEDUP_REMOVED lines=8> */
.L_x_1860:
        /* <DEDUP_REMOVED lines=8> */
.L_x_1861:
[----:B------:R-:W-:Y:S05]  /*eb30*/  BRA `(.L_x_1862) ;  /* 0xffffffe800047947 */ /* 0x000fea000383ffff */
.L_x_1816:
        /* <DEDUP_REMOVED lines=8> */
.L_x_1864:
[----:B------:R-:W-:Y:S05]  /*ebc0*/  BSYNC B0 ;  /* 0x0000000000007941 */ /* 0x000fea0003800000 */
.L_x_1863:
        /* <DEDUP_REMOVED lines=10> */
.L_x_1865:
        /* <DEDUP_REMOVED lines=8> */
.L_x_1866:
        /* <DEDUP_REMOVED lines=8> */
.L_x_1867:
        /* <DEDUP_REMOVED lines=8> */
.L_x_1868:
        /* <DEDUP_REMOVED lines=8> */
.L_x_1869:
[----:B------:R-:W-:Y:S05]  /*ee70*/  BRA `(.L_x_1870) ;  /* 0xffffffe400e07947 */ /* 0x000fea000383ffff */
.L_x_1818:
[----:B------:R-:W-:Y:S01]  /*ee80*/  BSSY B0, `(.L_x_1871) ;  /* 0x0000006000007945 */ /* 0x000fe20003800000 */
[----:B------:R-:W-:Y:S01]  /*ee90*/  PLOP3.LUT P6, PT, P6, PT, PT, 0x8, 0x0 ;  /* 0x000000000000781c */ /* 0x000fe200037ce170 */
[----:B------:R-:W-:-:S12]  /*eea0*/  IMAD.MOV.U32 R15, RZ, RZ, -0x1 ;  /* 0xffffffffff0f7424 */ /* 0x000fd800078e00ff */
[----:B012---:R-:W-:Y:S05]  /*eeb0*/  WARPSYNC.COLLECTIVE R15, `(.L_x_1872) ;  /* 0x000000000f087348 */ /* 0x007fea0003c00000 */
[----:B------:R-:W-:Y:S01]  /*eec0*/  VOTE.ANY R14, PT, P6 ;  /* 0x00000000000e7806 */ /* 0x000fe200030e0100 */
[----:B012---:R-:W-:Y:S06]  /*eed0*/  ENDCOLLECTIVE ;  /* 0x000000000000791b */ /* 0x007fec0003800000 */
.L_x_1872:
[----:B------:R-:W-:Y:S05]  /*eee0*/  BSYNC B0 ;  /* 0x0000000000007941 */ /* 0x000fea0003800000 */
.L_x_1871:
        /* <DEDUP_REMOVED lines=9> */
.L_x_1873:
[----:B------:R-:W-:Y:S01]  /*ef80*/  IMAD.MOV.U32 R17, RZ, RZ, R14 ;  /* 0x000000ffff117224 */ /* 0x000fe200078e000e */
[----:B------:R-:W-:Y:S06]  /*ef90*/  BRA `(.L_x_1874) ;  /* 0xffffffe400d07947 */ /* 0x000fec000383ffff */
.L_x_1820:
[----:B------:R-:W-:Y:S01]  /*efa0*/  BSSY B0, `(.L_x_1875) ;  /* 0x0000007000007945 */ /* 0x000fe20003800000 */
[----:B------:R-:W-:Y:S02]  /*efb0*/  IMAD.MOV.U32 R13, RZ, RZ, R8 ;  /* 0x000000ffff0d7224 */ /* 0x000fe400078e0008 */
[----:B------:R-:W-:Y:S02]  /*efc0*/  IMAD.MOV.U32 R11, RZ, RZ, 0x1f ;  /* 0x0000001fff0b7424 */ /* 0x000fe400078e00ff */
[----:B------:R-:W-:-:S07]  /*efd0*/  IMAD.MOV.U32 R15, RZ, RZ, -0x1 ;  /* 0xffffffffff0f7424 */ /* 0x000fce00078e00ff */
[----:B01234-:R-:W-:Y:S05]  /*efe0*/  WARPSYNC.COLLECTIVE R15, `(.L_x_1876) ;  /* 0x000000000f087348 */ /* 0x01ffea0003c00000 */
[----:B------:R0:W0:Y:S02]  /*eff0*/  SHFL.IDX P6, R14, R13, R12, R11 ;  /* 0x0000000c0d0e7389 */ /* 0x00002400000c000b */
[----:B01234-:R-:W-:Y:S01]  /*f000*/  ENDCOLLECTIVE ;  /* 0x000000000000791b */ /* 0x01ffe20003800000 */
.L_x_1876:
[----:B------:R-:W-:Y:S05]  /*f010*/  BSYNC B0 ;  /* 0x0000000000007941 */ /* 0x000fea0003800000 */
.L_x_1875:
[----:B------:R-:W-:Y:S05]  /*f020*/  BRA `(.L_x_1819) ;  /* 0xffffffe400c87947 */ /* 0x000fea000383ffff */
.L_x_1824:
[----:B0-----:R0:W2:Y:S02]  /*f030*/  SYNCS.PHASECHK.TRANS64.TRYWAIT P0, [R9+URZ+0x16820], R0 ;  /* 0x01682000090075a7 */ /* 0x0010a4000800017f */
[----:B--2---:R-:W-:Y:S05]  /*f040*/  @!P0 NANOSLEEP.SYNCS 0x989680 ;  /* 0x009896800000895d */ /* 0x004fea0003900000 */
[----:B------:R-:W2:Y:S02]  /*f050*/  @!P0 SYNCS.PHASECHK.TRANS64 P0, [R9+URZ+0x16820], R0 ;  /* 0x01682000090085a7 */ /* 0x000ea4000800007f */
[----:B--2---:R-:W-:Y:S05]  /*f060*/  @!P0 BRA `(.L_x_1824) ;  /* 0xfffffffc00f08947 */ /* 0x004fea000383ffff */
[----:B------:R-:W-:Y:S05]  /*f070*/  BRA `(.L_x_1877) ;  /* 0xffffffec00307947 */ /* 0x000fea000383ffff */
.L_x_1825:
        /* <DEDUP_REMOVED lines=11> */
.L_x_1879:
[----:B------:R-:W-:Y:S05]  /*f130*/  BSYNC B0 ;  /* 0x0000000000007941 */ /* 0x000fea0003800000 */
.L_x_1878:
[----:B------:R-:W-:Y:S05]  /*f140*/  BRA `(.L_x_1880) ;  /* 0xffffffec00187947 */ /* 0x000fea000383ffff */
.L_x_1828:
[----:B------:R-:W-:Y:S01]  /*f150*/  BSSY B1, `(.L_x_1881) ;  /* 0x0000006000017945 */ /* 0x000fe20003800000 */
[----:B------:R-:W-:-:S07]  /*f160*/  IMAD.MOV.U32 R15, RZ, RZ, -0x1 ;  /* 0xffffffffff0f7424 */ /* 0x000fce00078e00ff */
[----:B01----:R-:W-:Y:S05]  /*f170*/  WARPSYNC.COLLECTIVE R15, `(.L_x_1882) ;  /* 0x000000000f0c7348 */ /* 0x003fea0003c00000 */
[----:B------:R-:W-:Y:S02]  /*f180*/  ELECT P6, UR62, PT ;  /* 0x00000000003e782f */ /* 0x000fe400038c0000 */
[----:B------:R-:W-:Y:S01]  /*f190*/  MOV R14, UR62 ;  /* 0x0000003e000e7c02 */ /* 0x000fe20008000f00 */
[----:B01----:R-:W-:Y:S10]  /*f1a0*/  ENDCOLLECTIVE ;  /* 0x000000000000791b */ /* 0x003ff40003800000 */
.L_x_1882:
[----:B------:R-:W-:Y:S05]  /*f1b0*/  BSYNC B1 ;  /* 0x0000000000017941 */ /* 0x000fea0003800000 */
.L_x_1881:
[----:B------:R-:W-:Y:S05]  /*f1c0*/  BRA `(.L_x_1883) ;  /* 0xffffffec00107947 */ /* 0x000fea000383ffff */
.L_x_1830:
[----:B0-----:R0:W2:Y:S02]  /*f1d0*/  SYNCS.PHASECHK.TRANS64.TRYWAIT P0, [R7+URZ], R2 ;  /* 0x00000002070075a7 */ /* 0x0010a4000800017f */
[----:B--2---:R-:W-:Y:S05]  /*f1e0*/  @!P0 NANOSLEEP.SYNCS 0x989680 ;  /* 0x009896800000895d */ /* 0x004fea0003900000 */
[----:B------:R-:W2:Y:S02]  /*f1f0*/  @!P0 SYNCS.PHASECHK.TRANS64 P0, [R7+URZ], R2 ;  /* 0x00000002070085a7 */ /* 0x000ea4000800007f */
[----:B--2---:R-:W-:Y:S05]  /*f200*/  @!P0 BRA `(.L_x_1830) ;  /* 0xfffffffc00f08947 */ /* 0x004fea000383ffff */
[----:B------:R-:W-:Y:S05]  /*f210*/  BRA `(.L_x_1884) ;  /* 0xffffffec00447947 */ /* 0x000fea000383ffff */
.L_x_1831:
[----:B--2---:R2:W3:Y:S02]  /*f220*/  SYNCS.PHASECHK.TRANS64.TRYWAIT P0, [R3+URZ], R0 ;  /* 0x00000000030075a7 */ /* 0x0044e4000800017f */
[----:B---3--:R-:W-:Y:S05]  /*f230*/  @!P0 NANOSLEEP.SYNCS 0x989680 ;  /* 0x009896800000895d */ /* 0x008fea0003900000 */
[----:B------:R-:W3:Y:S02]  /*f240*/  @!P0 SYNCS.PHASECHK.TRANS64 P0, [R3+URZ], R0 ;  /* 0x00000000030085a7 */ /* 0x000ee4000800007f */
[----:B---3--:R-:W-:Y:S05]  /*f250*/  @!P0 BRA `(.L_x_1831) ;  /* 0xfffffffc00f08947 */ /* 0x008fea000383ffff */
[----:B------:R-:W-:Y:S05]  /*f260*/  BRA `(.L_x_1885) ;  /* 0xffffffec00387947 */ /* 0x000fea000383ffff */
.L_x_1833:
[----:B--2---:R2:W3:Y:S02]  /*f270*/  SYNCS.PHASECHK.TRANS64.TRYWAIT P0, [R5+URZ], R2 ;  /* 0x00000002050075a7 */ /* 0x0044e4000800017f */
[----:B---3--:R-:W-:Y:S05]  /*f280*/  @!P0 NANOSLEEP.SYNCS 0x989680 ;  /* 0x009896800000895d */ /* 0x008fea0003900000 */
[----:B------:R-:W3:Y:S02]  /*f290*/  @!P0 SYNCS.PHASECHK.TRANS64 P0, [R5+URZ], R2 ;  /* 0x00000002050085a7 */ /* 0x000ee4000800007f */
[----:B---3--:R-:W-:Y:S05]  /*f2a0*/  @!P0 BRA `(.L_x_1833) ;  /* 0xfffffffc00f08947 */ /* 0x008fea000383ffff */
[----:B------:R-:W-:Y:S05]  /*f2b0*/  BRA `(.L_x_1886) ;  /* 0xffffffec003c7947 */ /* 0x000fea000383ffff */
.L_x_1887:
        /* <DEDUP_REMOVED lines=12> */
.L_x_2283:


//--------------------- .text._ZN7cutlass13device_kernelIN5flash11enable_sm90INS1_16FlashAttnFwdSm90INS1_25CollectiveMainloopFwdSm90ILi2EN4cute5tupleIJNS5_1CILi1EEES8_S8_EEENS6_IJNS7_ILi192EEENS7_ILi128EEENS7_ILi64EEEEEELi64ENS_6half_tEfNS_4arch4Sm90ELb1ELb0ELb0ELb1ELb0ELb1ELb0ELb1ELb1ELb0ELb0ELb0EEENS1_21CollectiveEpilogueFwdINS6_IJSA_SC_SB_EEES9_SE_SG_Li384ELb1ELb0ELb0ELb0EEENS1_36VarlenDynamicPersistentTileSchedulerILi192ELi128ELi384ELi32ELb0ELb0ELb1ELb1ELb1ELb1EEEEEEEEEvNT_6ParamsE --------------------------
	.section	.text._ZN7cutlass13device_kernelIN5flash11enable_sm90INS1_16FlashAttnFwdSm90INS1_25CollectiveMainloopFwdSm90ILi2EN4cute5tupleIJNS5_1CILi1EEES8_S8_EEENS6_IJNS7_ILi192EEENS7_ILi128EEENS7_ILi64EEEEEELi64ENS_6half_tEfNS_4arch4Sm90ELb1ELb0ELb0ELb1ELb0ELb1ELb0ELb1ELb1ELb0ELb0ELb0EEENS1_21CollectiveEpilogueFwdINS6_IJSA_SC_SB_EEES9_SE_SG_Li384ELb1ELb0ELb0ELb0EEENS1_36VarlenDynamicPersistentTileSchedulerILi192ELi128ELi384ELi32ELb0ELb0ELb1ELb1ELb1ELb1EEEEEEEEEvNT_6ParamsE,"ax",@progbits
	.align	128
.text._ZN7cutlass13device_kernelIN5flash11enable_sm90INS1_16FlashAttnFwdSm90INS1_25CollectiveMainloopFwdSm90ILi2EN4cute5tupleIJNS5_1CILi1EEES8_S8_EEENS6_IJNS7_ILi192EEENS7_ILi128EEENS7_ILi64EEEEEELi64ENS_6half_tEfNS_4arch4Sm90ELb1ELb0ELb0ELb1ELb0ELb1ELb0ELb1ELb1ELb0ELb0ELb0EEENS1_21CollectiveEpilogueFwdINS6_IJSA_SC_SB_EEES9_SE_SG_Li384ELb1ELb0ELb0ELb0EEENS1_36VarlenDynamicPersistentTileSchedulerILi192ELi128ELi384ELi32ELb0ELb0ELb1ELb1ELb1ELb1EEEEEEEEEvNT_6ParamsE:
        .type           _ZN7cutlass13device_kernelIN5flash11enable_sm90INS1_16FlashAttnFwdSm90INS1_25CollectiveMainloopFwdSm90ILi2EN4cute5tupleIJNS5_1CILi1EEES8_S8_EEENS6_IJNS7_ILi192EEENS7_ILi128EEENS7_ILi64EEEEEELi64ENS_6half_tEfNS_4arch4Sm90ELb1ELb0ELb0ELb1ELb0ELb1ELb0ELb1ELb1ELb0ELb0ELb0EEENS1_21CollectiveEpilogueFwdINS6_IJSA_SC_SB_EEES9_SE_SG_Li384ELb1ELb0ELb0ELb0EEENS1_36VarlenDynamicPersistentTileSchedulerILi192ELi128ELi384ELi32ELb0ELb0ELb1ELb1ELb1ELb1EEEEEEEEEvNT_6ParamsE,@function
        .size           _ZN7cutlass13device_kernelIN5flash11enable_sm90INS1_16FlashAttnFwdSm90INS1_25CollectiveMainloopFwdSm90ILi2EN4cute5tupleIJNS5_1CILi1EEES8_S8_EEENS6_IJNS7_ILi192EEENS7_ILi128EEENS7_ILi64EEEEEELi64ENS_6half_tEfNS_4arch4Sm90ELb1ELb0ELb0ELb1ELb0ELb1ELb0ELb1ELb1ELb0ELb0ELb0EEENS1_21CollectiveEpilogueFwdINS6_IJSA_SC_SB_EEES9_SE_SG_Li384ELb1ELb0ELb0ELb0EEENS1_36VarlenDynamicPersistentTileSchedulerILi192ELi128ELi384ELi32ELb0ELb0ELb1ELb1ELb1ELb1EEEEEEEEEvNT_6ParamsE,(.L_x_2284 - _ZN7cutlass13device_kernelIN5flash11enable_sm90INS1_16FlashAttnFwdSm90INS1_25CollectiveMainloopFwdSm90ILi2EN4cute5tupleIJNS5_1CILi1EEES8_S8_EEENS6_IJNS7_ILi192EEENS7_ILi128EEENS7_ILi64EEEEEELi64ENS_6half_tEfNS_4arch4Sm90ELb1ELb0ELb0ELb1ELb0ELb1ELb0ELb1ELb1ELb0ELb0ELb0EEENS1_21CollectiveEpilogueFwdINS6_IJSA_SC_SB_EEES9_SE_SG_Li384ELb1ELb0ELb0ELb0EEENS1_36VarlenDynamicPersistentTileSchedulerILi192ELi128ELi384ELi32ELb0ELb0ELb1ELb1ELb1ELb1EEEEEEEEEvNT_6ParamsE)
        .other          _ZN7cutlass13device_kernelIN5flash11enable_sm90INS1_16FlashAttnFwdSm90INS1_25CollectiveMainloopFwdSm90ILi2EN4cute5tupleIJNS5_1CILi1EEES8_S8_EEENS6_IJNS7_ILi192EEENS7_ILi128EEENS7_ILi64EEEEEELi64ENS_6half_tEfNS_4arch4Sm90ELb1ELb0ELb0ELb1ELb0ELb1ELb0ELb1ELb1ELb0ELb0ELb0EEENS1_21CollectiveEpilogueFwdINS6_IJSA_SC_SB_EEES9_SE_SG_Li384ELb1ELb0ELb0ELb0EEENS1_36VarlenDynamicPersistentTileSchedulerILi192ELi128ELi384ELi32ELb0ELb0ELb1ELb1ELb1ELb1EEEEEEEEEvNT_6ParamsE,@"STO_CUDA_ENTRY STV_DEFAULT"
_ZN7cutlass13device_kernelIN5flash11enable_sm90INS1_16FlashAttnFwdSm90INS1_25CollectiveMainloopFwdSm90ILi2EN4cute5tupleIJNS5_1CILi1EEES8_S8_EEENS6_IJNS7_ILi192EEENS7_ILi128EEENS7_ILi64EEEEEELi64ENS_6half_tEfNS_4arch4Sm90ELb1ELb0ELb0ELb1ELb0ELb1ELb0ELb1ELb1ELb0ELb0ELb0EEENS1_21CollectiveEpilogueFwdINS6_IJSA_SC_SB_EEES9_SE_SG_Li384ELb1ELb0ELb0ELb0EEENS1_36VarlenDynamicPersistentTileSchedulerILi192ELi128ELi384ELi32ELb0ELb0ELb1ELb1ELb1ELb1EEEEEEEEEvNT_6ParamsE:
        /* <DEDUP_REMOVED lines=26> */
.L_x_1889:
[----:B------:R-:W-:Y:S05]  /*01a0*/  BSYNC B0 ;  /* 0x0000000000007941 */ /* 0x000fea0003800000 */
.L_x_1888:
        /* <DEDUP_REMOVED lines=40> */
.L_x_1890:
        /* <DEDUP_REMOVED lines=22> */
.L_x_1891:
        /* <DEDUP_REMOVED lines=18> */
.L_x_1892:
        /* <DEDUP_REMOVED lines=22> */
.L_x_1893:
        /* <DEDUP_REMOVED lines=22> */
.L_x_1894:
        /* <DEDUP_REMOVED lines=9> */
.L_x_1897:
[----:B------:R-:W-:-:S08]  /*0a00*/  NOP ;  /* 0x0000000000007918 */ /* 0x000fd00000000000 */
[----:B------:R-:W0:Y:S02]  /*0a10*/  USETMAXREG.TRY_ALLOC.CTAPOOL UP0, 0xa0 ;  /* 0x000000a0000079c8 */ /* 0x000e240008000600 */
[----:B0-----:R-:W-:-:S13]  /*0a20*/  PLOP3.LUT P0, PT, PT, PT, UP0, 0x80, 0x0 ;  /* 0x000000000000781c */ /* 0x001fda0003f0f008 */
[----:B------:R-:W-:Y:S05]  /*0a30*/  @!P0 BRA `(.L_x_1897) ;  /* 0xfffffffc00f08947 */ /* 0x000fea000383ffff */
[----:B------:R-:W3:Y:S01]  /*0a40*/  LDL.LU R0, [R1+0x8] ;  /* 0x0000080001007983 */ /* 0x000ee20000300800 */
        /* <DEDUP_REMOVED lines=15> */
[----:B------:R4:W-:Y:S01]  /*0b40*/  STL [R1+0x8], R0 ;  /* 0x0000080001007387 */ /* 0x0009e20000100800 */
        /* <DEDUP_REMOVED lines=8> */
[----:B------:R-:W-:-:S05]  /*0bd0*/  IMAD.IADD R12, R13, 0x1, -R4 ;  /* 0x000000010d0c7824 */ /* 0x000fca00078e0a04 */
[----:B------:R-:W-:-:S04]  /*0be0*/  SHF.R.S32.HI R8, RZ, 0x1f, R12 ;  /* 0x0000001fff087819 */ /* 0x000fc8000001140c */
[----:B------:R-:W-:Y:S02]  /*0bf0*/  LEA.HI R9, R8, R12, RZ, 0x2 ;  /* 0x0000000c08097211 */ /* 0x000fe400078f10ff */
[----:B------:R-:W-:Y:S02]  /*0c00*/  SHF.R.S32.HI R3, RZ, 0x7, R3 ;  /* 0x00000007ff037819 */ /* 0x000fe40000011403 */
[--C-:B------:R-:W-:Y:S02]  /*0c10*/  SHF.R.S32.HI R10, RZ, 0x2, R9.reuse ;  /* 0x00000002ff0a7819 */ /* 0x100fe40000011409 */
[----:B------:R-:W-:Y:S01]  /*0c20*/  SHF.R.S32.HI R11, RZ, 0x1f, R9 ;  /* 0x0000001fff0b7819 */ /* 0x000fe20000011409 */
[----:B------:R-:W-:-:S03]  /*0c30*/  IMAD.HI R6, R3, 0x55555556, RZ ;  /* 0x5555555603067827 */ /* 0x000fc600078e02ff */
[----:B------:R-:W-:Y:S02]  /*0c40*/  LEA.HI R11, R11, R10, RZ, 0x3 ;  /* 0x0000000a0b0b7211 */ /* 0x000fe400078f18ff */
[----:B------:R-:W-:Y:S02]  /*0c50*/  LEA.HI R8, R8, R12, RZ, 0x5 ;  /* 0x0000000c08087211 */ /* 0x000fe400078f28ff */
[----:B------:R-:W-:Y:S02]  /*0c60*/  LOP3.LUT R11, R11, 0xfffffff8, RZ, 0xc0, !PT ;  /* 0xfffffff80b0b7812 */ /* 0x000fe400078ec0ff */
[----:B------:R-:W-:Y:S02]  /*0c70*/  LEA.HI R6, R6, R6, RZ, 0x1 ;  /* 0x0000000606067211 */ /* 0x000fe400078f08ff */
[----:B------:R-:W-:Y:S02]  /*0c80*/  IADD3 R11, R10, -R11, RZ ;  /* 0x8000000b0a0b7210 */ /* 0x000fe40007ffe0ff */
[----:B------:R-:W-:Y:S01]  /*0c90*/  SHF.R.S32.HI R8, RZ, 0x5, R8 ;  /* 0x00000005ff087819 */ /* 0x000fe20000011408 */
[----:B------:R-:W-:Y:S01]  /*0ca0*/  IMAD R6, R6, -0x3, R3 ;  /* 0xfffffffd06067824 */ /* 0x000fe200078e0203 */
[----:B------:R-:W-:-:S03]  /*0cb0*/  LEA.HI R4, R0, R13, RZ, 0x4 ;  /* 0x0000000d00047211 */ /* 0x000fc600078f20ff */
[----:B------:R-:W-:Y:S01]  /*0cc0*/  IMAD R11, R8, 0x10, R11 ;  /* 0x00000010080b7824 */ /* 0x000fe200078e020b */
[----:B------:R-:W-:-:S03]  /*0cd0*/  LEA.HI R5, R0, R13, RZ, 0x5 ;  /* 0x0000000d00057211 */ /* 0x000fc600078f28ff */
[----:B------:R-:W-:Y:S01]  /*0ce0*/  IMAD R3, R6, 0x40, R11 ;  /* 0x0000004006037824 */ /* 0x000fe200078e020b */
[----:B------:R-:W-:Y:S02]  /*0cf0*/  SHF.R.S32.HI R7, RZ, 0x4, R4 ;  /* 0x00000004ff077819 */ /* 0x000fe40000011404 */
[----:B------:R-:W-:Y:S02]  /*0d00*/  SHF.R.S32.HI R15, RZ, 0x5, R5 ;  /* 0x00000005ff0f7819 */ /* 0x000fe40000011405 */
[C---:B------:R-:W-:Y:S01]  /*0d10*/  LOP3.LUT R5, R4.reuse, 0x3fffff0, RZ, 0xc0, !PT ;  /* 0x03fffff004057812 */ /* 0x040fe200078ec0ff */
[----:B------:R0:W-:Y:S01]  /*0d20*/  STL [R1+0x28], R3 ;  /* 0x0000280301007387 */ /* 0x0001e20000100800 */
[----:B------:R-:W-:-:S03]  /*0d30*/  LEA.HI R4, R4, R7, RZ, 0x1 ;  /* 0x0000000704047211 */ /* 0x000fc600078f08ff */
[----:B------:R-:W-:Y:S01]  /*0d40*/  IMAD.IADD R5, R13, 0x1, -R5 ;  /* 0x000000010d057824 */ /* 0x000fe200078e0a05 */
[----:B------:R-:W-:Y:S02]  /*0d50*/  LOP3.LUT R4, R4, 0x1ffffffe, RZ, 0xc0, !PT ;  /* 0x1ffffffe04047812 */ /* 0x000fe400078ec0ff */
[----:B0-----:R-:W-:-:S04]  /*0d60*/  LEA.HI R3, R0, R13, RZ, 0x2 ;  /* 0x0000000d00037211 */ /* 0x001fc800078f10ff */
[----:B------:R-:W-:Y:S01]  /*0d70*/  SHF.R.S32.HI R19, RZ, 0x2, R3 ;  /* 0x00000002ff137819 */ /* 0x000fe20000011403 */
[----:B------:R-:W-:Y:S02]  /*0d80*/  IMAD.IADD R4, R7, 0x1, -R4 ;  /* 0x0000000107047824 */ /* 0x000fe400078e0a04 */
[----:B------:R-:W-:Y:S02]  /*0d90*/  IMAD R5, R15, 0x10, R5 ;  /* 0x000000100f057824 */ /* 0x000fe400078e0205 */
[----:B------:R-:W-:Y:S02]  /*0da0*/  VIADD R8, R19, 0x60 ;  /* 0x0000006013087836 */ /* 0x000fe40000000000 */
[----:B------:R-:W-:Y:S01]  /*0db0*/  IMAD R7, R5, 0x8, R4 ;  /* 0x0000000805077824 */ /* 0x000fe200078e0204 */
[----:B------:R-:W-:Y:S02]  /*0dc0*/  LEA.HI R0, R0, R13, RZ, 0x3 ;  /* 0x0000000d00007211 */ /* 0x000fe400078f18ff */
[----:B------:R-:W-:-:S02]  /*0dd0*/  SHF.R.S32.HI R5, RZ, 0x1f, R8 ;  /* 0x0000001fff057819 */ /* 0x000fc40000011408 */
[----:B------:R-:W-:Y:S02]  /*0de0*/  LOP3.LUT R4, R3, 0xfffffffc, RZ, 0xc0, !PT ;  /* 0xfffffffc03047812 */ /* 0x000fe400078ec0ff */
[----:B------:R-:W-:Y:S02]  /*0df0*/  LEA.HI R5, R5, R8, RZ, 0x3 ;  /* 0x0000000805057211 */ /* 0x000fe400078f18ff */
[----:B------:R-:W-:Y:S01]  /*0e00*/  LOP3.LUT R0, R0, 0x1ffffff8, RZ, 0xc0, !PT ;  /* 0x1ffffff800007812 */ /* 0x000fe200078ec0ff */
[----:B------:R-:W-:Y:S01]  /*0e10*/  IMAD.IADD R4, R13, 0x1, -R4 ;  /* 0x000000010d047824 */ /* 0x000fe200078e0a04 */
[----:B------:R-:W-:Y:S01]  /*0e20*/  SHF.R.S32.HI R6, RZ, 0x1f, R3 ;  /* 0x0000001fff067819 */ /* 0x000fe20000011403 */
[----:B------:R-:W-:Y:S02]  /*0e30*/  IMAD.SHL.U32 R3, R8, 0x40, RZ ;  /* 0x0000004008037824 */ /* 0x000fe400078e00ff */
[----:B------:R-:W-:Y:S02]  /*0e40*/  IMAD.SHL.U32 R5, R5, 0x40, RZ ;  /* 0x0000004005057824 */ /* 0x000fe400078e00ff */
[----:B------:R-:W-:Y:S01]  /*0e50*/  IMAD.IADD R0, R13, 0x1, -R0 ;  /* 0x000000010d007824 */ /* 0x000fe200078e0a00 */
[----:B------:R-:W-:Y:S01]  /*0e60*/  LEA.HI R6, R6, R19, RZ, 0x3 ;  /* 0x0000001306067211 */ /* 0x000fe200078f18ff */
[----:B------:R-:W-:Y:S01]  /*0e70*/  IMAD.SHL.U32 R16, R4, 0x8, RZ ;  /* 0x0000000804107824 */ /* 0x000fe200078e00ff */
[----:B------:R-:W-:-:S02]  /*0e80*/  LOP3.LUT R3, R3, 0x1c0, RZ, 0xc0, !PT ;  /* 0x000001c003037812 */ /* 0x000fc400078ec0ff */
[----:B------:R-:W-:Y:S02]  /*0e90*/  SHF.R.S32.HI R4, RZ, 0x1f, R19 ;  /* 0x0000001fff047819 */ /* 0x000fe40000011413 */
[----:B------:R-:W-:Y:S02]  /*0ea0*/  LOP3.LUT R4, R5, 0xfffffe00, RZ, 0xc0, !PT ;  /* 0xfffffe0005047812 */ /* 0x000fe400078ec0ff */
[----:B------:R-:W-:Y:S02]  /*0eb0*/  SHF.L.U32 R0, R0, 0x3, RZ ;  /* 0x0000000300007819 */ /* 0x000fe400000006ff */
[----:B------:R-:W-:Y:S01]  /*0ec0*/  LOP3.LUT R6, R6, 0xfffffff8, RZ, 0xc0, !PT ;  /* 0xfffffff806067812 */ /* 0x000fe200078ec0ff */
[----:B------:R-:W-:Y:S01]  /*0ed0*/  STL [R1+0x38], RZ ;  /* 0x000038ff01007387 */ /* 0x000fe20000100800 */
[----:B------:R-:W-:Y:S02]  /*0ee0*/  SHF.R.U32.HI R8, RZ, 0x3, R3 ;  /* 0x00000003ff087819 */ /* 0x000fe40000011603 */
[----:B------:R-:W-:Y:S01]  /*0ef0*/  LOP3.LUT R3, R3, 0x38, R16, 0xf8, !PT ;  /* 0x0000003803037812 */ /* 0x000fe200078ef810 */
[----:B------:R-:W-:Y:S01]  /*0f00*/  STL [R1+0x20], R4 ;  /* 0x0000200401007387 */ /* 0x000fe20000100800 */
[----:B------:R-:W-:-:S03]  /*0f10*/  LOP3.LUT R9, R9, 0x7ffffffc, RZ, 0xc0, !PT ;  /* 0x7ffffffc09097812 */ /* 0x000fc600078ec0ff */
[----:B------:R0:W-:Y:S01]  /*0f20*/  STL [R1+0x34], R0 ;  /* 0x0000340001007387 */ /* 0x0001e20000100800 */
[----:B------:R-:W-:Y:S01]  /*0f30*/  LOP3.LUT R3, R4, R3, R8, 0xf6, !PT ;  /* 0x0000000304037212 */ /* 0x000fe200078ef608 */
[----:B------:R-:W-:Y:S02]  /*0f40*/  IMAD.IADD R5, R12, 0x1, -R9 ;  /* 0x000000010c057824 */ /* 0x000fe400078e0a09 */
[----:B0-----:R-:W-:Y:S02]  /*0f50*/  IMAD.IADD R0, R19, 0x1, -R6 ;  /* 0x0000000113007824 */ /* 0x001fe400078e0a06 */
[----:B------:R-:W-:-:S03]  /*0f60*/  IMAD.SHL.U32 R4, R7, 0x8, RZ ;  /* 0x0000000807047824 */ /* 0x000fc600078e00ff */
[----:B------:R0:W-:Y:S04]  /*0f70*/  STL [R1+0x1c], R0 ;  /* 0x00001c0001007387 */ /* 0x0001e80000100800 */
[----:B------:R1:W-:Y:S01]  /*0f80*/  STL [R1+0x24], R5 ;  /* 0x0000240501007387 */ /* 0x0003e20000100800 */
[----:B0-----:R-:W-:-:S05]  /*0f90*/  IMAD R0, R3, 0x2, R2 ;  /* 0x0000000203007824 */ /* 0x001fca00078e0202 */
[----:B------:R1:W-:Y:S04]  /*0fa0*/  STL [R1+0x40], R0 ;  /* 0x0000400001007387 */ /* 0x0003e80000100800 */
[----:B------:R1:W-:Y:S01]  /*0fb0*/  STL [R1+0x44], R4 ;  /* 0x0000440401007387 */ /* 0x0003e20000100800 */
[----:B------:R-:W-:Y:S01]  /*0fc0*/  CS2R R22, SRZ ;  /* 0x0000000000167805 */ /* 0x000fe2000001ff00 */
[----:B------:R-:W-:Y:S01]  /*0fd0*/  IMAD.MOV.U32 R156, RZ, RZ, RZ ;  /* 0x000000ffff9c7224 */ /* 0x000fe200078e00ff */
[----:B------:R-:W-:Y:S02]  /*0fe0*/  MOV R18, RZ ;  /* 0x000000ff00127202 */ /* 0x000fe40000000f00 */
[----:B-12---:R-:W-:-:S07]  /*0ff0*/  LOP3.LUT R157, R14, 0x1, RZ, 0xfc, !PT ;  /* 0x000000010e9d7812 */ /* 0x006fce00078efcff */
.L_x_2053:
[----:B0----5:R-:W0:Y:S02]  /*1000*/  LDC.64 R4, c[0x0][0xc60] ;  /* 0x00031800ff047b82 */ /* 0x021e240000000a00 */
[----:B0-----:R-:W-:-:S05]  /*1010*/  IMAD.WIDE R4, R155, 0x4, R4 ;  /* 0x000000049b047825 */ /* 0x001fca00078e0204 */
[----:B-12---:R-:W2:Y:S01]  /*1020*/  LDG.E R10, desc[UR40][R4.64] ;  /* 0x00000028040a7981 */ /* 0x006ea2000c1e1900 */
[----:B------:R-:W-:Y:S05]  /*1030*/  YIELD ;  /* 0x0000000000007946 */ /* 0x000fea0003800000 */
[----:B------:R-:W-:Y:S01]  /*1040*/  ULDC.64 UR4, c[0x0][0xa28] ;  /* 0x00028a0000047ab9 */ /* 0x000fe20000000a00 */
[----:B------:R-:W-:Y:S01]  /*1050*/  ULDC.64 UR8, c[0x0][0xa18] ;  /* 0x0002860000087ab9 */ /* 0x000fe20000000a00 */
[----:B------:R-:W-:Y:S01]  /*1060*/  ISETP.NE.U32.AND P1, PT, RZ, UR4, PT ;  /* 0x00000004ff007c0c */ /* 0x000fe2000bf25070 */
[----:B------:R-:W-:Y:S01]  /*1070*/  IMAD.MOV.U32 R3, RZ, RZ, RZ ;  /* 0x000000ffff037224 */ /* 0x000fe200078e00ff */
[----:B------:R-:W-:Y:S01]  /*1080*/  ULDC.64 UR6, c[0x0][0xa08] ;  /* 0x0002820000067ab9 */ /* 0x000fe20000000a00 */
[----:B------:R-:W-:-:S02]  /*1090*/  MOV R31, RZ ;  /* 0x000000ff001f7202 */ /* 0x000fc40000000f00 */
[----:B------:R-:W-:Y:S02]  /*10a0*/  ISETP.NE.AND.EX P1, PT, RZ, UR5, PT, P1 ;  /* 0x00000005ff007c0c */ /* 0x000fe4000bf25310 */
[----:B------:R-:W-:-:S04]  /*10b0*/  ISETP.NE.U32.AND P0, PT, RZ, UR6, PT ;  /* 0x00000006ff007c0c */ /* 0x000fc8000bf05070 */
[----:B------:R-:W-:Y:S02]  /*10c0*/  ISETP.NE.AND.EX P0, PT, RZ, UR7, PT, P0 ;  /* 0x00000007ff007c0c */ /* 0x000fe4000bf05300 */
[----:B--2---:R-:W-:Y:S01]  /*10d0*/  SHF.R.S32.HI R0, RZ, 0x1f, R10 ;  /* 0x0000001fff007819 */ /* 0x004fe2000001140a */
[----:B------:R-:W-:-:S04]  /*10e0*/  IMAD.SHL.U32 R32, R10, 0x4, RZ ;  /* 0x000000040a207824 */ /* 0x000fc800078e00ff */
        /* <DEDUP_REMOVED lines=15> */
[----:B------:R-:W2:Y:S01]  /*11e0*/  @P2 LDG.E R11, desc[UR40][R4.64] ;  /* 0x00000028040b2981 */ /* 0x000ea2000c1e1900 */
        /* <DEDUP_REMOVED lines=8> */
[----:B------:R-:W-:Y:S02]  /*1270*/  IMAD.U32 R30, RZ, RZ, UR4 ;  /* 0x00000004ff1e7e24 */ /* 0x000fe4000f8e00ff */
[----:B------:R-:W-:Y:S01]  /*1280*/  IMAD.MOV.U32 R29, RZ, RZ, R10 ;  /* 0x000000ffff1d7224 */ /* 0x000fe200078e000a */
[----:B--2---:R0:W-:Y:S01]  /*1290*/  STL [R1+0x10], R11 ;  /* 0x0000100b01007387 */ /* 0x0041e20000100800 */
[----:B------:R-:W-:Y:S05]  /*12a0*/  @P2 BRA `(.L_x_1899) ;  /* 0x0000000000282947 */ /* 0x000fea0003800000 */
[----:B------:R-:W-:Y:S02]  /*12b0*/  ULDC.64 UR4, c[0x0][0xa00] ;  /* 0x0002800000047ab9 */ /* 0x000fe40000000a00 */
[----:B------:R-:W-:-:S04]  /*12c0*/  ISETP.NE.U32.AND P1, PT, RZ, UR4, PT ;  /* 0x00000004ff007c0c */ /* 0x000fc8000bf25070 */
[----:B------:R-:W-:-:S13]  /*12d0*/  ISETP.NE.AND.EX P1, PT, RZ, UR5, PT, P1 ;  /* 0x00000005ff007c0c */ /* 0x000fda000bf25310 */
[----:B------:R-:W-:Y:S05]  /*12e0*/  @!P1 BRA `(.L_x_1899) ;  /* 0x0000000000189947 */ /* 0x000fea0003800000 */
[----:B------:R-:W1:Y:S02]  /*12f0*/  LDC.64 R4, c[0x0][0xa00] ;  /* 0x00028000ff047b82 */ /* 0x000e640000000a00 */
[----:B-1----:R-:W-:-:S05]  /*1300*/  IMAD.WIDE R4, R29, 0x4, R4 ;  /* 0x000000041d047825 */ /* 0x002fca00078e0204 */
[----:B------:R-:W2:Y:S04]  /*1310*/  LDG.E R0, desc[UR40][R4.64] ;  /* 0x0000002804007981 */ /* 0x000ea8000c1e1900 */
[----:B0-----:R-:W2:Y:S02]  /*1320*/  LDG.E R7, desc[UR40][R4.64+0x4] ;  /* 0x0000042804077981 */ /* 0x001ea4000c1e1900 */
[----:B--2---:R-:W-:-:S05]  /*1330*/  IMAD.IADD R11, R7, 0x1, -R0 ;  /* 0x00000001070b7824 */ /* 0x004fca00078e0a00 */
[----:B------:R1:W-:Y:S02]  /*1340*/  STL [R1+0x10], R11 ;  /* 0x0000100b01007387 */ /* 0x0003e40000100800 */
.L_x_1899:
[----:B------:R-:W-:Y:S01]  /*1350*/  ULDC.64 UR4, c[0x0][0xa20] ;  /* 0x0002880000047ab9 */ /* 0x000fe20000000a00 */
[----:B------:R2:W-:Y:S01]  /*1360*/  STL [R1+0x3c], R153 ;  /* 0x00003c9901007387 */ /* 0x0005e20000100800 */
[----:B------:R-:W-:-:S03]  /*1370*/  ISETP.NE.U32.AND P1, PT, RZ, UR4, PT ;  /* 0x00000004ff007c0c */ /* 0x000fc6000bf25070 */
[----:B------:R2:W-:Y:S01]  /*1380*/  STL [R1+0x30], R154 ;  /* 0x0000309a01007387 */ /* 0x0005e20000100800 */
[----:B------:R-:W-:-:S13]  /*1390*/  ISETP.NE.AND.EX P1, PT, RZ, UR5, PT, P1 ;  /* 0x00000005ff007c0c */ /* 0x000fda000bf25310 */
[----:B--2---:R-:W-:Y:S05]  /*13a0*/  @!P1 BRA `(.L_x_1900) ;  /* 0x0000000000109947 */ /* 0x004fea0003800000 */
[----:B------:R-:W-:-:S04]  /*13b0*/  IADD3 R4, P0, R32, UR4, RZ ;  /* 0x0000000420047c10 */ /* 0x000fc8000ff1e0ff */
[----:B------:R-:W-:-:S05]  /*13c0*/  IADD3.X R5, R33, UR5, RZ, P0, !PT ;  /* 0x0000000521057c10 */ /* 0x000fca00087fe4ff */
[----:B------:R2:W5:Y:S01]  /*13d0*/  LDG.E R30, desc[UR40][R4.64] ;  /* 0x00000028041e7981 */ /* 0x000562000c1e1900 */
[----:B------:R-:W-:Y:S05]  /*13e0*/  BRA `(.L_x_1901) ;  /* 0x0000000000107947 */ /* 0x000fea0003800000 */
.L_x_1900:
[----:B------:R-:W-:Y:S05]  /*13f0*/  @!P0 BRA `(.L_x_1901) ;  /* 0x00000000000c8947 */ /* 0x000fea0003800000 */
[----:B------:R-:W2:Y:S04]  /*1400*/  LDG.E R5, desc[UR40][R8.64] ;  /* 0x0000002808057981 */ /* 0x000ea8000c1e1900 */
[----:B------:R-:W2:Y:S02]  /*1410*/  LDG.E R30, desc[UR40][R8.64+0x4] ;  /* 0x00000428081e7981 */ /* 0x000ea4000c1e1900 */
[----:B--2---:R-:W-:-:S07]  /*1420*/  IMAD.IADD R30, R30, 0x1, -R5 ;  /* 0x000000011e1e7824 */ /* 0x004fce00078e0a05 */
.L_x_1901:
[----:B------:R-:W-:Y:S02]  /*1430*/  ULDC.64 UR4, c[0x0][0xa10] ;  /* 0x0002840000047ab9 */ /* 0x000fe40000000a00 */
[----:B------:R-:W-:-:S04]  /*1440*/  ISETP.NE.U32.AND P0, PT, RZ, UR4, PT ;  /* 0x00000004ff007c0c */ /* 0x000fc8000bf05070 */
[----:B------:R-:W-:Y:S01]  /*1450*/  ISETP.NE.AND.EX P0, PT, RZ, UR5, PT, P0 ;  /* 0x00000005ff007c0c */ /* 0x000fe2000bf05300 */
[----:B0-----:R-:W-:Y:S01]  /*1460*/  IMAD.MOV.U32 R8, RZ, RZ, 0xc0 ;  /* 0x000000c0ff087424 */ /* 0x001fe200078e00ff */
[----:B------:R-:W-:-:S11]  /*1470*/  ULDC.64 UR4, c[0x0][0xa30] ;  /* 0x00028c0000047ab9 */ /* 0x000fd60000000a00 */
[----:B--2---:R-:W0:Y:S02]  /*1480*/  @P0 LDC.64 R4, c[0x0][0xa10] ;  /* 0x00028400ff040b82 */ /* 0x004e240000000a00 */
[----:B0-----:R-:W-:-:S05]  /*1490*/  @P0 IMAD.WIDE R4, R29, 0x4, R4 ;  /* 0x000000041d040825 */ /* 0x001fca00078e0204 */
[----:B------:R-:W2:Y:S04]  /*14a0*/  @P0 LDG.E R0, desc[UR40][R4.64] ;  /* 0x0000002804000981 */ /* 0x000ea8000c1e1900 */
[----:B------:R-:W2:Y:S01]  /*14b0*/  @P0 LDG.E R9, desc[UR40][R4.64+0x4] ;  /* 0x0000042804090981 */ /* 0x000ea2000c1e1900 */
[----:B------:R-:W-:Y:S02]  /*14c0*/  ISETP.NE.U32.AND P1, PT, RZ, UR4, PT ;  /* 0x00000004ff007c0c */ /* 0x000fe4000bf25070 */
[----:B-----5:R-:W-:Y:S02]  /*14d0*/  MOV R24, R30 ;  /* 0x0000001e00187202 */ /* 0x020fe40000000f00 */
[----:B------:R-:W-:-:S13]  /*14e0*/  ISETP.NE.AND.EX P1, PT, RZ, UR5, PT, P1 ;  /* 0x00000005ff007c0c */ /* 0x000fda000bf25310 */
[----:B------:R-:W-:-:S04]  /*14f0*/  @P1 IADD3 R6, P2, R32, UR4, RZ ;  /* 0x0000000420061c10 */ /* 0x000fc8000ff5e0ff */
[----:B------:R-:W-:-:S05]  /*1500*/  @P1 IADD3.X R7, R33, UR5, RZ, P2, !PT ;  /* 0x0000000521071c10 */ /* 0x000fca00097fe4ff */
[----:B------:R0:W5:Y:S01]  /*1510*/  @P1 LDG.E R24, desc[UR40][R6.64] ;  /* 0x0000002806181981 */ /* 0x000162000c1e1900 */
[----:B--2---:R-:W-:Y:S02]  /*1520*/  @P0 IMAD.IADD R28, R9, 0x1, -R0 ;  /* 0x00000001091c0824 */ /* 0x004fe400078e0a00 */
[----:B------:R-:W-:Y:S02]  /*1530*/  IMAD.IADD R9, R30, 0x1, -R3 ;  /* 0x000000011e097824 */ /* 0x000fe400078e0a03 */
[----:B------:R-:W-:Y:S02]  /*1540*/  IMAD R3, R153, R8, 0x13f ;  /* 0x0000013f99037424 */ /* 0x000fe400078e0208 */
[----:B------:R-:W-:Y:S02]  /*1550*/  IMAD.IADD R10, R9, 0x1, R28 ;  /* 0x00000001090a7824 */ /* 0x000fe400078e021c */
[----:B------:R-:W-:Y:S02]  /*1560*/  IMAD.MOV R27, RZ, RZ, -R9 ;  /* 0x000000ffff1b7224 */ /* 0x000fe400078e0a09 */
[C---:B------:R-:W-:Y:S01]  /*1570*/  VIADD R0, R10.reuse, 0x7f ;  /* 0x0000007f0a007836 */ /* 0x040fe20000000000 */
[----:B------:R-:W-:Y:S01]  /*1580*/  IADD3 R4, R10, R3, -R11 ;  /* 0x000000030a047210 */ /* 0x000fe20007ffe80b */
[----:B------:R0:W-:Y:S01]  /*1590*/  STL [R1+0x18], R10 ;  /* 0x0000180a01007387 */ /* 0x0001e20000100800 */
[----:B------:R-:W-:-:S02]  /*15a0*/  VIMNMX R27, RZ, R27, !PT ;  /* 0x0000001bff1b7248 */ /* 0x000fc40007fe0100 */
[----:B------:R-:W-:Y:S02]  /*15b0*/  SHF.R.S32.HI R3, RZ, 0x1f, R0 ;  /* 0x0000001fff037819 */ /* 0x000fe40000011400 */
[----:B------:R-:W-:Y:S02]  /*15c0*/  SHF.R.S32.HI R5, RZ, 0x1f, R4 ;  /* 0x0000001fff057819 */ /* 0x000fe40000011404 */
[----:B------:R-:W-:Y:S02]  /*15d0*/  LEA.HI R3, R3, R0, RZ, 0x7 ;  /* 0x0000000003037211 */ /* 0x000fe400078f38ff */
[----:B------:R-:W-:Y:S02]  /*15e0*/  LEA.HI R5, R5, R4, RZ, 0x7 ;  /* 0x0000000405057211 */ /* 0x000fe400078f38ff */
[----:B------:R-:W-:Y:S02]  /*15f0*/  SHF.R.S32.HI R3, RZ, 0x7, R3 ;  /* 0x00000007ff037819 */ /* 0x000fe40000011403 */
[----:B------:R-:W-:-:S04]  /*1600*/  SHF.R.S32.HI R152, RZ, 0x7, R5 ;  /* 0x00000007ff987819 */ /* 0x000fc80000011405 */
[----:B------:R-:W-:-:S04]  /*1610*/  VIMNMX R152, R3, R152, PT ;  /* 0x0000009803987248 */ /* 0x000fc80003fe0100 */
[----:B------:R-:W-:-:S04]  /*1620*/  LEA R3, R152, -R9, 0x7 ;  /* 0x8000000998037211 */ /* 0x000fc800078e38ff */
[----:B------:R-:W-:-:S04]  /*1630*/  VIMNMX R0, R3, R28, PT ;  /* 0x0000001c03007248 */ /* 0x000fc80003fe0100 */
[----:B------:R-:W-:Y:S02]  /*1640*/  ISETP.GT.AND P0, PT, R0, R27, PT ;  /* 0x0000001b0000720c */ /* 0x000fe40003f04270 */
[----:B------:R-:W-:-:S05]  /*1650*/  SHF.R.U32.HI R27, RZ, 0x7, R27 ;  /* 0x00000007ff1b7819 */ /* 0x000fca000001161b */
[----:B------:R-:W-:-:S06]  /*1660*/  IMAD.MOV.U32 R26, RZ, RZ, R27 ;  /* 0x000000ffff1a7224 */ /* 0x000fcc00078e001b */
[----:B------:R-:W-:-:S05]  /*1670*/  @P0 VIADD R0, R0, 0x7f ;  /* 0x0000007f00000836 */ /* 0x000fca0000000000 */
[----:B------:R-:W-:-:S04]  /*1680*/  @P0 SHF.R.S32.HI R3, RZ, 0x1f, R0 ;  /* 0x0000001fff030819 */ /* 0x000fc80000011400 */
[----:B------:R-:W-:-:S04]  /*1690*/  @P0 LEA.HI R3, R3, R0, RZ, 0x7 ;  /* 0x0000000003030211 */ /* 0x000fc800078f38ff */
[----:B------:R-:W-:Y:S02]  /*16a0*/  @P0 SHF.R.S32.HI R26, RZ, 0x7, R3 ;  /* 0x00000007ff1a0819 */ /* 0x000fe40000011403 */
[----:B------:R-:W-:Y:S02]  /*16b0*/  PLOP3.LUT P0, PT, PT, PT, PT, 0x80, 0x0 ;  /* 0x000000000000781c */ /* 0x000fe40003f0f070 */
[----:B------:R-:W-:-:S13]  /*16c0*/  ISETP.GT.AND P1, PT, R26, R27, PT ;  /* 0x0000001b1a00720c */ /* 0x000fda0003f24270 */
[----:B0-----:R-:W-:Y:S05]  /*16d0*/  @!P1 BRA `(.L_x_1902) ;  /* 0x0000003c00c09947 */ /* 0x001fea0003800000 */
        /* <DEDUP_REMOVED lines=11> */
[----:B------:R-:W-:Y:S01]  /*1790*/  IMAD.U32 R10, RZ, RZ, UR6 ;  /* 0x00000006ff0a7e24 */ /* 0x000fe2000f8e00ff */
[----:B------:R-:W-:Y:S01]  /*17a0*/  MOV R7, UR5 ;  /* 0x0000000500077c02 */ /* 0x000fe20008000f00 */
[----:B------:R-:W-:Y:S02]  /*17b0*/  IMAD.U32 R6, RZ, RZ, UR4 ;  /* 0x00000004ff067e24 */ /* 0x000fe4000f8e00ff */
[----:B-1----:R-:W-:-:S02]  /*17c0*/  IMAD.U32 R11, RZ, RZ, UR7 ;  /* 0x00000007ff0b7e24 */ /* 0x002fc4000f8e00ff */
[----:B------:R-:W-:Y:S02]  /*17d0*/  IMAD.MOV.U32 R8, RZ, RZ, 0x70 ;  /* 0x00000070ff087424 */ /* 0x000fe400078e00ff */
[----:B------:R-:W-:Y:S02]  /*17e0*/  IMAD.MOV.U32 R12, RZ, RZ, 0x1 ;  /* 0x00000001ff0c7424 */ /* 0x000fe400078e00ff */
[----:B0-----:R-:W-:-:S07]  /*17f0*/  IMAD.MOV.U32 R13, RZ, RZ, RZ ;  /* 0x000000ffff0d7224 */ /* 0x001fce00078e00ff */
[----:B------:R-:W-:-:S07]  /*1800*/  LEPC R20, `(.L_x_1904) ;  /* 0x000000001014794e */ /* 0x000fce0000000000 */
[----:B--2--5:R-:W-:Y:S05]  /*1810*/  CALL.ABS.NOINC R14 ;  /* 0x000000000e007343 */ /* 0x024fea0003c00000 */
.L_x_1904:
[----:B------:R-:W-:Y:S05]  /*1820*/  BSYNC B6 ;  /* 0x0000000000067941 */ /* 0x000fea0003800000 */
.L_x_1903:
[----:B------:R-:W-:Y:S01]  /*1830*/  VIADD R25, R2, 0x400 ;  /* 0x0000040002197836 */ /* 0x000fe20000000000 */
[----:B------:R-:W-:Y:S04]  /*1840*/  BSSY B6, `(.L_x_1905) ;  /* 0x0000013000067945 */ /* 0x000fe80003800000 */
[----:B------:R-:W-:-:S13]  /*1850*/  LOP3.LUT P0, RZ, R25, 0x3ff, RZ, 0xc0, !PT ;  /* 0x000003ff19ff7812 */ /* 0x000fda000780c0ff */
[----:B------:R-:W-:Y:S05]  /*1860*/  @!P0 BRA `(.L_x_1906) ;  /* 0x0000000000408947 */ /* 0x000fea0003800000 */
[----:B------:R-:W-:Y:S01]  /*1870*/  MOV R0, 0x0 ;  /* 0x0000000000007802 */ /* 0x000fe20000000f00 */
[----:B------:R-:W-:Y:S01]  /*1880*/  ULDC.64 UR4, c[0x4][0xa8] ;  /* 0x01002a0000047ab9 */ /* 0x000fe20000000a00 */
[----:B------:R-:W-:Y:S01]  /*1890*/  ULDC.64 UR6, c[0x4][0x18] ;  /* 0x0100060000067ab9 */ /* 0x000fe20000000a00 */
[----:B------:R-:W-:Y:S01]  /*18a0*/  MOV R4, UR4 ;  /* 0x0000000400047c02 */ /* 0x000fe20008000f00 */
[----:B------:R0:W2:Y:S01]  /*18b0*/  LDC.64 R14, c[0x4][R0] ;  /* 0x01000000000e7b82 */ /* 0x0000a20000000a00 */
[----:B------:R-:W-:Y:S01]  /*18c0*/  IMAD.U32 R5, RZ, RZ, UR5 ;  /* 0x00000005ff057e24 */ /* 0x000fe2000f8e00ff */
[----:B------:R-:W-:Y:S01]  /*18d0*/  ULDC.64 UR4, c[0x4][0xb0] ;  /* 0x01002c0000047ab9 */ /* 0x000fe20000000a00 */
[----:B------:R-:W-:Y:S01]  /*18e0*/  IMAD.U32 R10, RZ, RZ, UR6 ;  /* 0x00000006ff0a7e24 */ /* 0x000fe2000f8e00ff */
[----:B------:R-:W-:Y:S01]  /*18f0*/  MOV R12, 0x1 ;  /* 0x00000001000c7802 */ /* 0x000fe20000000f00 */
[----:B------:R-:W-:Y:S02]  /*1900*/  IMAD.U32 R6, RZ, RZ, UR4 ;  /* 0x00000004ff067e24 */ /* 0x000fe4000f8e00ff */
[----:B------:R-:W-:-:S02]  /*1910*/  IMAD.U32 R7, RZ, RZ, UR5 ;  /* 0x00000005ff077e24 */ /* 0x000fc4000f8e00ff */
[----:B-1----:R-:W-:Y:S02]  /*1920*/  IMAD.U32 R11, RZ, RZ, UR7 ;  /* 0x00000007ff0b7e24 */ /* 0x002fe4000f8e00ff */
[----:B------:R-:W-:Y:S02]  /*1930*/  IMAD.MOV.U32 R8, RZ, RZ, 0x70 ;  /* 0x00000070ff087424 */ /* 0x000fe400078e00ff */
[----:B0-----:R-:W-:-:S07]  /*1940*/  IMAD.MOV.U32 R13, RZ, RZ, RZ ;  /* 0x000000ffff0d7224 */ /* 0x001fce00078e00ff */
[----:B------:R-:W-:-:S07]  /*1950*/  LEPC R20, `(.L_x_1906) ;  /* 0x000000001014794e */ /* 0x000fce0000000000 */
[----:B--2--5:R-:W-:Y:S05]  /*1960*/  CALL.ABS.NOINC R14 ;  /* 0x000000000e007343 */ /* 0x024fea0003c00000 */
.L_x_1906:
[----:B------:R-:W-:Y:S05]  /*1970*/  BSYNC B6 ;  /* 0x0000000000067941 */ /* 0x000fea0003800000 */
.L_x_1905:
[----:B------:R-:W-:Y:S01]  /*1980*/  ULDC.64 UR4, c[0x0][0x9f8] ;  /* 0x00027e0000047ab9 */ /* 0x000fe20000000a00 */
[----:B------:R-:W2:Y:S01]  /*1990*/  LDL R34, [R1+0x1c] ;  /* 0x00001c0001227983 */ /* 0x000ea20000100800 */
[----:B------:R-:W-:Y:S01]  /*19a0*/  ISETP.NE.U32.AND P0, PT, RZ, UR4, PT ;  /* 0x00000004ff007c0c */ /* 0x000fe2000bf05070 */
[----:B------:R-:W0:Y:S08]  /*19b0*/  LDC R0, c[0x0][0x428] ;  /* 0x00010a00ff007b82 */ /* 0x000e300000000800 */
[----:B------:R-:W3:Y:S01]  /*19c0*/  LDC.64 R74, c[0x0][0x2f0] ;  /* 0x0000bc00ff4a7b82 */ /* 0x000ee20000000a00 */
[----:B------:R-:W-:Y:S01]  /*19d0*/  ISETP.NE.AND.EX P0, PT, RZ, UR5, PT, P0 ;  /* 0x00000005ff007c0c */ /* 0x000fe2000bf05300 */
[----:B------:R-:W4:Y:S01]  /*19e0*/  LDL.LU R40, [R1+0x8] ;  /* 0x0000080001287983 */ /* 0x000f220000300800 */
[----:B------:R-:W-:Y:S01]  /*19f0*/  IMAD.IADD R14, R31, 0x1, R30 ;  /* 0x000000011f0e7824 */ /* 0x000fe200078e021e */
[----:B------:R-:W-:Y:S01]  /*1a00*/  ULDC.64 UR6, c[0x0][0xa08] ;  /* 0x0002820000067ab9 */ /* 0x000fe20000000a00 */
[----:B------:R-:W1:Y:S03]  /*1a10*/  S2R R20, SR_TID.X ;  /* 0x0000000000147919 */ /* 0x000e660000002100 */
[----:B------:R-:W2:Y:S06]  /*1a20*/  LDC.64 R72, c[0x0][0x3d8] ;  /* 0x0000f600ff487b82 */ /* 0x000eac0000000a00 */
[----:B------:R-:W-:-:S02]  /*1a30*/  @P0 IADD3 R4, P1, R32, UR4, RZ ;  /* 0x0000000420040c10 */ /* 0x000fc4000ff3e0ff */
[----:B------:R-:W4:Y:S02]  /*1a40*/  LDL R32, [R1+0x20] ;  /* 0x0000200001207983 */ /* 0x000f240000100800 */
[----:B------:R-:W-:Y:S01]  /*1a50*/  @P0 IADD3.X R5, R33, UR5, RZ, P1, !PT ;  /* 0x0000000521050c10 */ /* 0x000fe20008ffe4ff */
[----:B------:R-:W-:-:S04]  /*1a60*/  ULDC.64 UR4, c[0x0][0x2f8] ;  /* 0x0000be0000047ab9 */ /* 0x000fc80000000a00 */
[----:B------:R3:W4:Y:S01]  /*1a70*/  @P0 LDG.E R29, desc[UR40][R4.64] ;  /* 0x00000028041d0981 */ /* 0x000722000c1e1900 */
[----:B0-----:R-:W-:Y:S02]  /*1a80*/  ISETP.NE.AND P0, PT, R0, 0x1, PT ;  /* 0x000000010000780c */ /* 0x001fe40003f05270 */
[----:B------:R-:W-:Y:S02]  /*1a90*/  SHF.R.S32.HI R37, RZ, 0x1f, R14 ;  /* 0x0000001fff257819 */ /* 0x000fe4000001140e */
[----:B------:R-:W-:Y:S02]  /*1aa0*/  SHF.R.S32.HI R17, RZ, 0x1f, R16 ;  /* 0x0000001fff117819 */ /* 0x000fe40000011410 */
[----:B------:R-:W-:Y:S01]  /*1ab0*/  SHF.R.S32.HI R36, RZ, 0x1f, R19 ;  /* 0x0000001fff247819 */ /* 0x000fe20000011413 */
[-C--:B---3--:R-:W-:Y:S02]  /*1ac0*/  IMAD R6, R37, R74.reuse, RZ ;  /* 0x0000004a25067224 */ /* 0x088fe400078e02ff */
[----:B------:R-:W-:-:S04]  /*1ad0*/  IMAD.WIDE.U32 R4, R14, R74, RZ ;  /* 0x0000004a0e047225 */ /* 0x000fc800078e00ff */
[----:B------:R-:W0:Y:S01]  /*1ae0*/  @P0 LDC R3, c[0x0][0x42c] ;  /* 0x00010b00ff030b82 */ /* 0x000e220000000800 */
[----:B-1----:R-:W-:Y:S01]  /*1af0*/  SHF.R.U32.HI R38, RZ, 0x7, R20 ;  /* 0x00000007ff267819 */ /* 0x002fe20000011614 */
[----:B------:R-:W-:-:S03]  /*1b00*/  VIADD R21, R20, 0xffffff80 ;  /* 0xffffff8014157836 */ /* 0x000fc60000000000 */
[----:B------:R-:W-:Y:S02]  /*1b10*/  ISETP.NE.AND P6, PT, R38, 0x1, PT ;  /* 0x000000012600780c */ /* 0x000fe40003fc5270 */
[----:B------:R-:W-:Y:S01]  /*1b20*/  SHF.R.S32.HI R20, RZ, 0x1f, R21 ;  /* 0x0000001fff147819 */ /* 0x000fe20000011415 */
[----:B------:R-:W1:Y:S03]  /*1b30*/  @P0 LDC R7, c[0x0][0x430] ;  /* 0x00010c00ff070b82 */ /* 0x000e660000000800 */
[----:B------:R-:W-:Y:S01]  /*1b40*/  LEA.HI R20, R20, R21, RZ, 0x2 ;  /* 0x0000001514147211 */ /* 0x000fe200078f10ff */
[----:B------:R-:W3:Y:S03]  /*1b50*/  S2R R39, SR_TID.X ;  /* 0x0000000000277919 */ /* 0x000ee60000002100 */
[----:B------:R-:W-:-:S05]  /*1b60*/  LOP3.LUT R20, R20, 0xfffffffc, RZ, 0xc0, !PT ;  /* 0xfffffffc14147812 */ /* 0x000fca00078ec0ff */
[----:B------:R-:W-:Y:S02]  /*1b70*/  IMAD.IADD R20, R21, 0x1, -R20 ;  /* 0x0000000115147824 */ /* 0x000fe400078e0a14 */
[----:B0-----:R-:W-:-:S04]  /*1b80*/  @P0 IMAD.HI.U32 R0, R154, R3, RZ ;  /* 0x000000039a000227 */ /* 0x001fc800078e00ff */
[----:B------:R-:W-:Y:S02]  /*1b90*/  IMAD R3, R14, R75, R6 ;  /* 0x0000004b0e037224 */ /* 0x000fe400078e0206 */
[----:B------:R-:W-:Y:S01]  /*1ba0*/  IMAD.SHL.U32 R56, R20, 0x4, RZ ;  /* 0x0000000414387824 */ /* 0x000fe200078e00ff */
[----:B-1----:R-:W-:Y:S01]  /*1bb0*/  @P0 SHF.R.U32.HI R154, RZ, R7, R0 ;  /* 0x00000007ff9a0219 */ /* 0x002fe20000011600 */
[----:B------:R-:W-:Y:S01]  /*1bc0*/  IMAD.IADD R5, R5, 0x1, R3 ;  /* 0x0000000105057824 */ /* 0x000fe200078e0203 */
[----:B------:R-:W-:Y:S01]  /*1bd0*/  ISETP.NE.U32.AND P0, PT, RZ, UR6, PT ;  /* 0x00000006ff007c0c */ /* 0x000fe2000bf05070 */
[----:B------:R-:W-:Y:S01]  /*1be0*/  IMAD.WIDE.U32 R6, R19, R74, R16 ;  /* 0x0000004a13067225 */ /* 0x000fe200078e0010 */
[----:B------:R-:W-:Y:S02]  /*1bf0*/  SHF.R.S32.HI R9, RZ, 0x1f, R154 ;  /* 0x0000001fff097819 */ /* 0x000fe4000001149a */
[----:B------:R-:W-:Y:S01]  /*1c00*/  ISETP.NE.AND.EX P0, PT, RZ, UR7, PT, P0 ;  /* 0x00000007ff007c0c */ /* 0x000fe2000bf05300 */
[----:B------:R-:W-:-:S04]  /*1c10*/  IMAD.WIDE.U32 R4, R154, UR4, R4 ;  /* 0x000000049a047c25 */ /* 0x000fc8000f8e0004 */
[----:B------:R-:W-:-:S04]  /*1c20*/  IMAD R3, R9, UR4, RZ ;  /* 0x0000000409037c24 */ /* 0x000fc8000f8e02ff */
[----:B------:R-:W-:Y:S01]  /*1c30*/  IMAD R3, R154, UR5, R3 ;  /* 0x000000059a037c24 */ /* 0x000fe2000f8e0203 */
[----:B------:R-:W-:-:S03]  /*1c40*/  ULDC.64 UR4, c[0x0][0x300] ;  /* 0x0000c00000047ab9 */ /* 0x000fc60000000a00 */
[----:B------:R-:W-:Y:S01]  /*1c50*/  IMAD.IADD R5, R5, 0x1, R3 ;  /* 0x0000000105057824 */ /* 0x000fe200078e0203 */
[----:B------:R-:W-:Y:S02]  /*1c60*/  SHF.R.S32.HI R57, RZ, 0x1f, R56 ;  /* 0x0000001fff397819 */ /* 0x000fe40000011438 */
[----:B---3--:R-:W-:Y:S01]  /*1c70*/  IADD3 R39, R39, -0x80, RZ ;  /* 0xffffff8027277810 */ /* 0x008fe20007ffe0ff */
[----:B------:R-:W-:Y:S02]  /*1c80*/  VIADD R67, R16, 0x20 ;  /* 0x0000002010437836 */ /* 0x000fe40000000000 */
[----:B------:R-:W-:Y:S01]  /*1c90*/  VIADD R65, R38, 0x8 ;  /* 0x0000000826417836 */ /* 0x000fe20000000000 */
[----:B--2---:R-:W-:Y:S02]  /*1ca0*/  LOP3.LUT P1, RZ, R34, 0x4, RZ, 0xc0, !PT ;  /* 0x0000000422ff7812 */ /* 0x004fe4000782c0ff */
[----:B----4-:R-:W-:Y:S02]  /*1cb0*/  SEL R55, R29, RZ, !P0 ;  /* 0x000000ff1d377207 */ /* 0x010fe40004000000 */
[----:B------:R-:W-:-:S02]  /*1cc0*/  SHF.R.S32.HI R0, RZ, 0x1f, R29 ;  /* 0x0000001fff007819 */ /* 0x000fc4000001141d */
[----:B------:R-:W0:Y:S01]  /*1cd0*/  LDC R29, c[0x0][0x3d4] ;  /* 0x0000f500ff1d7b82 */ /* 0x000e220000000800 */
[----:B------:R-:W-:Y:S01]  /*1ce0*/  IMAD.WIDE.U32 R58, R55, UR4, R4 ;  /* 0x00000004373a7c25 */ /* 0x000fe2000f8e0004 */
[----:B------:R-:W-:Y:S02]  /*1cf0*/  SEL R10, R0, RZ, !P0 ;  /* 0x000000ff000a7207 */ /* 0x000fe40004000000 */
[----:B------:R-:W-:-:S03]  /*1d00*/  IADD3 R77, P0, R58, R6, RZ ;  /* 0x000000063a4d7210 */ /* 0x000fc60007f1e0ff */
[----:B------:R-:W-:Y:S01]  /*1d10*/  IMAD R0, R10, UR4, RZ ;  /* 0x000000040a007c24 */ /* 0x000fe2000f8e02ff */
[----:B------:R-:W1:Y:S03]  /*1d20*/  LDC.64 R4, c[0x0][0x3e8] ;  /* 0x0000fa00ff047b82 */ /* 0x000e660000000a00 */
[----:B------:R-:W-:Y:S01]  /*1d30*/  IMAD R3, R55, UR5, R0 ;  /* 0x0000000537037c24 */ /* 0x000fe2000f8e0200 */
[----:B------:R-:W-:Y:S05]  /*1d40*/  @!P6 WARPSYNC.ALL ;  /* 0x000000000000e948 */ /* 0x000fea0003800000 */
[----:B------:R-:W-:Y:S01]  /*1d50*/  ULDC.64 UR4, c[0x0][0x320] ;  /* 0x0000c80000047ab9 */ /* 0x000fe20000000a00 */
[----:B------:R-:W-:-:S02]  /*1d60*/  IMAD R0, R36, R74, RZ ;  /* 0x0000004a24007224 */ /* 0x000fc400078e02ff */
[----:B------:R-:W-:Y:S02]  /*1d70*/  IMAD R9, R9, UR4, RZ ;  /* 0x0000000409097c24 */ /* 0x000fe4000f8e02ff */
[----:B------:R-:W-:Y:S02]  /*1d80*/  IMAD R11, R19, R75, R0 ;  /* 0x0000004b130b7224 */ /* 0x000fe400078e0200 */
[C---:B------:R-:W-:Y:S02]  /*1d90*/  IMAD R13, R154.reuse, UR5, R9 ;  /* 0x000000059a0d7c24 */ /* 0x040fe4000f8e0209 */
[----:B------:R-:W-:Y:S01]  /*1da0*/  IMAD.WIDE.U32 R8, R154, UR4, R16 ;  /* 0x000000049a087c25 */ /* 0x000fe2000f8e0010 */
[----:B------:R-:W-:-:S03]  /*1db0*/  ULDC.64 UR4, c[0x0][0x328] ;  /* 0x0000ca0000047ab9 */ /* 0x000fc60000000a00 */
[----:B------:R-:W-:Y:S01]  /*1dc0*/  IMAD.IADD R78, R59, 0x1, R3 ;  /* 0x000000013b4e7824 */ /* 0x000fe200078e0203 */
[----:B------:R-:W-:Y:S01]  /*1dd0*/  IADD3 R9, R9, R13, RZ ;  /* 0x0000000d09097210 */ /* 0x000fe20007ffe0ff */
[----:B------:R-:W-:Y:S02]  /*1de0*/  IMAD R0, R36, R72, RZ ;  /* 0x0000004824007224 */ /* 0x000fe400078e02ff */
[----:B------:R-:W-:Y:S01]  /*1df0*/  IMAD R3, R10, UR4, RZ ;  /* 0x000000040a037c24 */ /* 0x000fe2000f8e02ff */
[----:B------:R-:W-:Y:S01]  /*1e00*/  IADD3.X R76, R78, R7, R11, P0, !PT ;  /* 0x000000074e4c7210 */ /* 0x000fe200007fe40b */
[----:B------:R-:W-:Y:S01]  /*1e10*/  IMAD R15, R19, R73, R0 ;  /* 0x00000049130f7224 */ /* 0x000fe200078e0200 */
[----:B0-----:R-:W-:Y:S01]  /*1e20*/  ISETP.GE.AND P0, PT, R16, R29, PT ;  /* 0x0000001d1000720c */ /* 0x001fe20003f06270 */
[----:B-1----:R-:W-:Y:S02]  /*1e30*/  IMAD R0, R36, R4, RZ ;  /* 0x0000000424007224 */ /* 0x002fe400078e02ff */
[----:B------:R-:W-:Y:S01]  /*1e40*/  IMAD R35, R55, UR5, R3 ;  /* 0x0000000537237c24 */ /* 0x000fe2000f8e0203 */
[----:B------:R-:W-:Y:S01]  /*1e50*/  SEL R3, R29, RZ, P0 ;  /* 0x000000ff1d037207 */ /* 0x000fe20000000000 */
[----:B------:R-:W-:Y:S01]  /*1e60*/  IMAD.WIDE.U32 R54, R55, UR4, R8 ;  /* 0x0000000437367c25 */ /* 0x000fe2000f8e0008 */
[----:B------:R-:W-:Y:S01]  /*1e70*/  LOP3.LUT R40, R40, 0xfffffffb, RZ, 0xc0, !PT ;  /* 0xfffffffb28287812 */ /* 0x000fe200078ec0ff */
[----:B------:R-:W-:-:S02]  /*1e80*/  ULDC UR4, c[0x0][0x2e4] ;  /* 0x0000b90000047ab9 */ /* 0x000fc40000000800 */
[C---:B------:R-:W-:Y:S02]  /*1e90*/  IMAD R21, R19.reuse, R5, R0 ;  /* 0x0000000513157224 */ /* 0x040fe400078e0200 */
[----:B------:R-:W-:-:S04]  /*1ea0*/  IMAD.WIDE.U32 R8, R19, R4, R56 ;  /* 0x0000000413087225 */ /* 0x000fc800078e0038 */
[----:B------:R-:W-:Y:S01]  /*1eb0*/  IMAD.WIDE.U32 R10, R19, R72, R16 ;  /* 0x00000048130a7225 */ /* 0x000fe200078e0010 */
[----:B------:R-:W-:-:S03]  /*1ec0*/  IADD3 R9, R9, R21, RZ ;  /* 0x0000001509097210 */ /* 0x000fc60007ffe0ff */
[----:B------:R-:W-:Y:S02]  /*1ed0*/  IMAD.IADD R11, R15, 0x1, R11 ;  /* 0x000000010f0b7824 */ /* 0x000fe400078e020b */
[----:B------:R-:W-:-:S04]  /*1ee0*/  IMAD.WIDE.U32 R6, R19, R72, R56 ;  /* 0x0000004813067225 */ /* 0x000fc800078e0038 */
[----:B------:R-:W-:Y:S01]  /*1ef0*/  IMAD.IADD R3, R16, 0x1, R3 ;  /* 0x0000000110037824 */ /* 0x000fe200078e0203 */
[----:B------:R-:W-:Y:S01]  /*1f00*/  @P1 LOP3.LUT R40, R40, 0x4, RZ, 0xfc, !PT ;  /* 0x0000000428281812 */ /* 0x000fe200078efcff */
[----:B------:R-:W-:Y:S01]  /*1f10*/  IMAD.IADD R7, R7, 0x1, R15 ;  /* 0x0000000107077824 */ /* 0x000fe200078e020f */
[----:B-----5:R-:W-:Y:S01]  /*1f20*/  SHF.R.S32.HI R15, RZ, 0x1f, R24 ;  /* 0x0000001fff0f7819 */ /* 0x020fe20000011418 */
[----:B------:R-:W-:Y:S01]  /*1f30*/  IMAD.SHL.U32 R71, R34, 0x40, RZ ;  /* 0x0000004022477824 */ /* 0x000fe200078e00ff */
[----:B------:R-:W-:Y:S01]  /*1f40*/  SHF.R.S32.HI R0, RZ, 0x1f, R3 ;  /* 0x0000001fff007819 */ /* 0x000fe20000011403 */
[----:B------:R-:W-:-:S04]  /*1f50*/  IMAD.WIDE.U32 R52, R24, R72, R10 ;  /* 0x0000004818347225 */ /* 0x000fc800078e000a */
[----:B------:R-:W-:Y:S01]  /*1f60*/  IMAD.WIDE.U32 R10, R24, R4, R8 ;  /* 0x00000004180a7225 */ /* 0x000fe200078e0008 */
[----:B------:R-:W-:-:S03]  /*1f70*/  IADD3 R8, P1, R19, R14, RZ ;  /* 0x0000000e13087210 */ /* 0x000fc60007f3e0ff */
[----:B------:R-:W-:Y:S01]  /*1f80*/  VIADD R34, R19, 0x60 ;  /* 0x0000006013227836 */ /* 0x000fe20000000000 */
[----:B------:R-:W-:Y:S01]  /*1f90*/  LEA.HI R0, R0, R3, RZ, 0x3 ;  /* 0x0000000300007211 */ /* 0x000fe200078f18ff */
[----:B------:R-:W-:Y:S01]  /*1fa0*/  IMAD R3, R15, R72, RZ ;  /* 0x000000480f037224 */ /* 0x000fe200078e02ff */
[----:B------:R-:W-:Y:S01]  /*1fb0*/  LOP3.LUT R71, R71, 0x1c0, RZ, 0xc0, !PT ;  /* 0x000001c047477812 */ /* 0x000fe200078ec0ff */
[----:B------:R-:W-:Y:S01]  /*1fc0*/  IMAD.X R9, R36, 0x1, R37, P1 ;  /* 0x0000000124097824 */ /* 0x000fe200008e0625 */
[----:B------:R-:W-:Y:S02]  /*1fd0*/  SHF.R.S32.HI R66, RZ, 0x1f, R34 ;  /* 0x0000001fff427819 */ /* 0x000fe40000011422 */
[----:B------:R-:W-:Y:S02]  /*1fe0*/  SHF.R.S32.HI R34, RZ, 0x1f, R39 ;  /* 0x0000001fff227819 */ /* 0x000fe40000011427 */
[----:B------:R-:W-:Y:S01]  /*1ff0*/  IADD3 R36, R19, 0x60, RZ ;  /* 0x0000006013247810 */ /* 0x000fe20007ffe0ff */
[----:B------:R-:W-:Y:S01]  /*2000*/  IMAD R33, R24, R73, R3 ;  /* 0x0000004918217224 */ /* 0x000fe200078e0203 */
[----:B------:R-:W-:-:S02]  /*2010*/  SHF.R.U32.HI R68, RZ, 0x3, R71 ;  /* 0x00000003ff447819 */ /* 0x000fc40000011647 */
[----:B------:R-:W-:Y:S02]  /*2020*/  LOP3.LUT R3, R71, 0x18, R16, 0xf8, !PT ;  /* 0x0000001847037812 */ /* 0x000fe400078ef810 */
[----:B------:R-:W-:Y:S01]  /*2030*/  LEA.HI R34, R34, R39, RZ, 0x5 ;  /* 0x0000002722227211 */ /* 0x000fe200078f28ff */
[----:B------:R-:W-:Y:S01]  /*2040*/  IMAD.SHL.U32 R36, R36, 0x40, RZ ;  /* 0x0000004024247824 */ /* 0x000fe200078e00ff */
[----:B------:R-:W-:Y:S02]  /*2050*/  LOP3.LUT R3, R3, R68, RZ, 0x3c, !PT ;  /* 0x0000004403037212 */ /* 0x000fe400078e3cff */
[----:B------:R-:W-:Y:S02]  /*2060*/  SHF.R.S32.HI R34, RZ, 0x5, R34 ;  /* 0x00000005ff227819 */ /* 0x000fe40000011422 */
[----:B------:R-:W-:Y:S01]  /*2070*/  LOP3.LUT R36, R36, 0x1c0, RZ, 0xc0, !PT ;  /* 0x000001c024247812 */ /* 0x000fe200078ec0ff */
[----:B------:R-:W-:Y:S01]  /*2080*/  IMAD.SHL.U32 R64, R29, 0x2, RZ ;  /* 0x000000021d407824 */ /* 0x000fe200078e00ff */
[--C-:B------:R-:W-:Y:S01]  /*2090*/  SHF.R.S32.HI R60, RZ, 0x3, R0.reuse ;  /* 0x00000003ff3c7819 */ /* 0x100fe20000011400 */
[----:B------:R-:W-:Y:S01]  /*20a0*/  IMAD R63, R34, 0x200, R3 ;  /* 0x00000200223f7824 */ /* 0x000fe200078e0203 */
[----:B------:R-:W-:-:S02]  /*20b0*/  LOP3.LUT R3, R71, 0x38, R0, 0xf8, !PT ;  /* 0x0000003847037812 */ /* 0x000fc400078ef800 */
[----:B------:R-:W-:Y:S02]  /*20c0*/  LOP3.LUT R29, R0, 0xfffffff8, RZ, 0xc0, !PT ;  /* 0xfffffff8001d7812 */ /* 0x000fe400078ec0ff */
[----:B------:R-:W-:Y:S01]  /*20d0*/  LOP3.LUT R0, R36, 0x38, R0, 0xf8, !PT ;  /* 0x0000003824007812 */ /* 0x000fe200078ef800 */
[C---:B------:R-:W-:Y:S01]  /*20e0*/  VIADD R36, R19.reuse, 0x60 ;  /* 0x0000006013247836 */ /* 0x040fe20000000000 */
[----:B------:R0:W-:Y:S03]  /*20f0*/  STL [R1+0x8], R40 ;  /* 0x0000082801007387 */ /* 0x0001e60000100800 */
[----:B------:R-:W-:Y:S02]  /*2100*/  IMAD.SHL.U32 R36, R36, 0x40, RZ ;  /* 0x0000004024247824 */ /* 0x000fe400078e00ff */
[----:B------:R-:W-:-:S03]  /*2110*/  IMAD.WIDE.U32 R12, R19, R4, R16 ;  /* 0x00000004130c7225 */ /* 0x000fc600078e0010 */
[----:B------:R-:W-:Y:S01]  /*2120*/  LOP3.LUT R36, R36, 0x1c0, RZ, 0xc0, !PT ;  /* 0x000001c024247812 */ /* 0x000fe200078ec0ff */
[----:B------:R-:W-:Y:S01]  /*2130*/  IMAD.IADD R13, R21, 0x1, R13 ;  /* 0x00000001150d7824 */ /* 0x000fe200078e020d */
[----:B------:R-:W-:Y:S01]  /*2140*/  LOP3.LUT R3, R3, R68, RZ, 0x3c, !PT ;  /* 0x0000004403037212 */ /* 0x000fe200078e3cff */
[----:B------:R-:W-:Y:S01]  /*2150*/  IMAD R15, R15, R4, RZ ;  /* 0x000000040f0f7224 */ /* 0x000fe200078e02ff */
[----:B------:R-:W-:Y:S01]  /*2160*/  SHF.R.U32.HI R36, RZ, 0x3, R36 ;  /* 0x00000003ff247819 */ /* 0x000fe20000011624 */
[----:B------:R-:W-:Y:S01]  /*2170*/  IMAD.WIDE.U32 R30, R24, R72, R6 ;  /* 0x00000048181e7225 */ /* 0x000fe200078e0006 */
[----:B------:R-:W-:Y:S02]  /*2180*/  SHF.L.U64.HI R70, R4, 0x7, R5 ;  /* 0x0000000704467819 */ /* 0x000fe40000010205 */
[----:B------:R-:W-:Y:S01]  /*2190*/  LOP3.LUT R0, R0, R36, RZ, 0x3c, !PT ;  /* 0x0000002400007212 */ /* 0x000fe200078e3cff */
[C---:B------:R-:W-:Y:S02]  /*21a0*/  IMAD R15, R24.reuse, R5, R15 ;  /* 0x00000005180f7224 */ /* 0x040fe400078e020f */
[----:B------:R-:W-:Y:S01]  /*21b0*/  IMAD.WIDE.U32 R20, R24, R4, R12 ;  /* 0x0000000418147225 */ /* 0x000fe200078e000c */
[----:B------:R-:W-:-:S03]  /*21c0*/  SHF.L.U64.HI R75, R74, 0x7, R75 ;  /* 0x000000074a4b7819 */ /* 0x000fc6000001024b */
[----:B------:R-:W-:Y:S01]  /*21d0*/  IMAD.SHL.U32 R69, R4, 0x80, RZ ;  /* 0x0000008004457824 */ /* 0x000fe200078e00ff */
[----:B------:R-:W-:Y:S01]  /*21e0*/  SHF.L.U64.HI R73, R72, 0x7, R73 ;  /* 0x0000000748497819 */ /* 0x000fe20000010249 */
[----:B------:R-:W-:Y:S01]  /*21f0*/  IMAD R4, R34, 0x200, R3 ;  /* 0x0000020022047824 */ /* 0x000fe200078e0203 */
[----:B------:R-:W-:Y:S01]  /*2200*/  IADD3 R3, R32, R0, RZ ;  /* 0x0000000020037210 */ /* 0x000fe20007ffe0ff */
[----:B------:R-:W-:Y:S01]  /*2210*/  IMAD.SHL.U32 R74, R74, 0x80, RZ ;  /* 0x000000804a4a7824 */ /* 0x000fe200078e00ff */
[----:B------:R-:W-:Y:S01]  /*2220*/  ISETP.GE.AND P1, PT, R16, UR4, PT ;  /* 0x0000000410007c0c */ /* 0x000fe2000bf26270 */
[----:B------:R-:W-:Y:S01]  /*2230*/  IMAD.SHL.U32 R72, R72, 0x80, RZ ;  /* 0x0000008048487824 */ /* 0x000fe200078e00ff */
[----:B------:R-:W-:Y:S01]  /*2240*/  @!P6 BAR.SYNC.DEFER_BLOCKING 0x9, 0x100 ;  /* 0x024400000000eb1d */ /* 0x000fe20000010000 */
[----:B------:R-:W-:Y:S01]  /*2250*/  IMAD.IADD R62, R33, 0x1, R53 ;  /* 0x00000001213e7824 */ /* 0x000fe200078e0235 */
[----:B------:R-:W-:Y:S01]  /*2260*/  ISETP.GE.AND P2, PT, R67, UR4, PT ;  /* 0x0000000443007c0c */ /* 0x000fe2000bf46270 */
[----:B------:R-:W-:Y:S01]  /*2270*/  IMAD.IADD R61, R15, 0x1, R21 ;  /* 0x000000010f3d7824 */ /* 0x000fe200078e0215 */
[----:B------:R-:W-:Y:S01]  /*2280*/  SHF.R.S32.HI R5, RZ, 0x1f, R29 ;  /* 0x0000001fff057819 */ /* 0x000fe2000001141d */
[----:B------:R-:W-:-:S02]  /*2290*/  IMAD.IADD R7, R31, 0x1, R33 ;  /* 0x000000011f077824 */ /* 0x000fc400078e0221 */
[----:B------:R-:W-:Y:S02]  /*22a0*/  IMAD.IADD R6, R11, 0x1, R15 ;  /* 0x000000010b067824 */ /* 0x000fe400078e020f */
[----:B0-----:R-:W-:-:S07]  /*22b0*/  IMAD.IADD R0, R55, 0x1, R35 ;  /* 0x0000000137007824 */ /* 0x001fce00078e0223 */
.L_x_1956:
[----:B------:R-:W2:Y:S01]  /*22c0*/  LDL R35, [R1+0x1c] ;  /* 0x00001c0001237983 */ /* 0x000ea20000100800 */
[----:B------:R-:W0:Y:S03]  /*22d0*/  LDC.64 R86, c[0x0][0x2f0] ;  /* 0x0000bc00ff567b82 */ /* 0x000e260000000a00 */
[----:B------:R-:W3:Y:S01]  /*22e0*/  LDL.LU R34, [R1+0x8] ;  /* 0x0000080001227983 */ /* 0x000ee20000300800 */
[----:B------:R-:W-:Y:S01]  /*22f0*/  VIADD R32, R26, 0xffffffff ;  /* 0xffffffff1a207836 */ /* 0x000fe20000000000 */
[----:B------:R-:W-:Y:S05]  /*2300*/  YIELD ;  /* 0x0000000000007946 */ /* 0x000fea0003800000 */
[----:B------:R-:W1:Y:S01]  /*2310*/  LDC.64 R80, c[0x0][0x2d8] ;  /* 0x0000b600ff507b82 */ /* 0x000e620000000a00 */
[----:B------:R-:W-:Y:S01]  /*2320*/  SHF.R.S32.HI R79, RZ, 0x1f, R32 ;  /* 0x0000001fff4f7819 */ /* 0x000fe20000011420 */
[-C--:B------:R-:W-:Y:S01]  /*2330*/  IMAD R13, R75, R32.reuse, RZ ;  /* 0x000000204b0d7224 */ /* 0x080fe200078e02ff */
[----:B------:R-:W-:Y:S01]  /*2340*/  BSSY B0, `(.L_x_1907) ;  /* 0x00002d1000007945 */ /* 0x000fe20003800000 */
[----:B------:R-:W-:-:S04]  /*2350*/  IMAD.WIDE.U32 R84, R74, R32, RZ ;  /* 0x000000204a547225 */ /* 0x000fc800078e00ff */
[----:B------:R-:W-:Y:S01]  /*2360*/  IMAD R13, R79, R74, R13 ;  /* 0x0000004a4f0d7224 */ /* 0x000fe200078e020d */
[----:B------:R-:W4:Y:S01]  /*2370*/  LDC R88, c[0x0][0x3d4] ;  /* 0x0000f500ff587b82 */ /* 0x000f220000000800 */
[----:B------:R-:W-:Y:S02]  /*2380*/  IADD3 R15, P3, R77, R84, RZ ;  /* 0x000000544d0f7210 */ /* 0x000fe40007f7e0ff */
[----:B------:R-:W-:Y:S02]  /*2390*/  IMAD.IADD R85, R85, 0x1, R13 ;  /* 0x0000000155557824 */ /* 0x000fe400078e020d */
[----:B0-----:R-:W-:Y:S02]  /*23a0*/  IMAD R33, R87, 0x60, RZ ;  /* 0x0000006057217824 */ /* 0x001fe400078e02ff */
[----:B------:R-:W-:-:S04]  /*23b0*/  IMAD.WIDE.U32 R12, R86, 0x60, R84 ;  /* 0x00000060560c7825 */ /* 0x000fc800078e0054 */
[----:B------:R-:W-:Y:S01]  /*23c0*/  IMAD.X R26, R85, 0x1, R76, P3 ;  /* 0x00000001551a7824 */ /* 0x000fe200018e064c */
[----:B------:R-:W-:Y:S01]  /*23d0*/  IADD3 R14, P4, R77, R12, RZ ;  /* 0x0000000c4d0e7210 */ /* 0x000fe20007f9e0ff */
[----:B------:R-:W-:Y:S01]  /*23e0*/  IMAD R12, R22, 0x2000, R63 ;  /* 0x00002000160c7824 */ /* 0x000fe200078e023f */
[CC--:B-1----:R-:W-:Y:S02]  /*23f0*/  LEA R38, P3, R15.reuse, R80.reuse, 0x1 ;  /* 0x000000500f267211 */ /* 0x0c2fe400078608ff */
[----:B------:R-:W-:Y:S01]  /*2400*/  IADD3.X R13, R76, R13, R33, P4, !PT ;  /* 0x0000000d4c0d7210 */ /* 0x000fe200027fe421 */
[----:B------:R-:W-:Y:S01]  /*2410*/  VIADD R82, R12, 0x20 ;  /* 0x000000200c527836 */ /* 0x000fe20000000000 */
[----:B------:R-:W-:Y:S01]  /*2420*/  LEA R36, P4, R14, R80, 0x1 ;  /* 0x000000500e247211 */ /* 0x000fe200078808ff */
[----:B------:R-:W-:Y:S01]  /*2430*/  IMAD R83, R12, 0x2, R25 ;  /* 0x000000020c537824 */ /* 0x000fe200078e0219 */
[-C--:B------:R-:W-:Y:S01]  /*2440*/  LEA.HI.X R39, R15, R81.reuse, R26, 0x1, P3 ;  /* 0x000000510f277211 */ /* 0x080fe200018f0c1a */
[----:B------:R-:W-:Y:S01]  /*2450*/  IMAD.MOV.U32 R26, RZ, RZ, R32 ;  /* 0x000000ffff1a7224 */ /* 0x000fe200078e0020 */
[----:B------:R-:W-:-:S02]  /*2460*/  LEA.HI.X R37, R14, R81, R13, 0x1, P4 ;  /* 0x000000510e257211 */ /* 0x000fc400020f0c0d */
[----:B------:R-:W-:Y:S02]  /*2470*/  ISETP.GT.AND P4, PT, R32, R27, PT ;  /* 0x0000001b2000720c */ /* 0x000fe40003f84270 */
[----:B----4-:R-:W-:Y:S02]  /*2480*/  ISETP.GE.AND P3, PT, R88, 0x1, PT ;  /* 0x000000015800780c */ /* 0x010fe40003f66270 */
[----:B--2---:R-:W-:Y:S02]  /*2490*/  LOP3.LUT P5, RZ, R35, 0x4, RZ, 0xc0, !PT ;  /* 0x0000000423ff7812 */ /* 0x004fe400078ac0ff */
[----:B---3--:R-:W-:-:S07]  /*24a0*/  LOP3.LUT R34, R34, 0xfffffffd, RZ, 0xc0, !PT ;  /* 0xfffffffd22227812 */ /* 0x008fce00078ec0ff */
[----:B------:R-:W-:-:S05]  /*24b0*/  @P4 LOP3.LUT R34, R34, 0x2, RZ, 0xfc, !PT ;  /* 0x0000000222224812 */ /* 0x000fca00078efcff */
[----:B------:R0:W-:Y:S01]  /*24c0*/  STL [R1+0x8], R34 ;  /* 0x0000082201007387 */ /* 0x0001e20000100800 */
[----:B------:R-:W-:-:S05]  /*24d0*/  @P5 IADD3 R82, R12, -0x20, RZ ;  /* 0xffffffe00c525810 */ /* 0x000fca0007ffe0ff */
[----:B------:R-:W-:Y:S01]  /*24e0*/  IMAD R82, R82, 0x2, R25 ;  /* 0x0000000252527824 */ /* 0x000fe200078e0219 */
[----:B------:R-:W-:Y:S06]  /*24f0*/  @!P3 BRA `(.L_x_1908) ;  /* 0x00000028006cb947 */ /* 0x000fec0003800000 */
[----:B------:R-:W-:Y:S01]  /*2500*/  ULDC.U8 UR4, c[0x0][0x3f0] ;  /* 0x0000fc0000047ab9 */ /* 0x000fe20000000000 */
[-C--:B------:R-:W-:Y:S01]  /*2510*/  IMAD R13, R73, R32.reuse, RZ ;  /* 0x00000020490d7224 */ /* 0x080fe200078e02ff */
[----:B------:R-:W-:Y:S01]  /*2520*/  ISETP.NE.AND P3, PT, RZ, UR4, PT ;  /* 0x00000004ff007c0c */ /* 0x000fe2000bf65270 */
[----:B------:R-:W-:Y:S02]  /*2530*/  IMAD R12, R70, R32, RZ ;  /* 0x00000020460c7224 */ /* 0x000fe400078e02ff */
[C---:B------:R-:W-:Y:S02]  /*2540*/  IMAD R13, R79.reuse, R72, R13 ;  /* 0x000000484f0d7224 */ /* 0x040fe400078e020d */
        /* <DEDUP_REMOVED lines=15> */
[----:B0-----:R-:W-:Y:S02]  /*2640*/  CS2R R34, SRZ ;  /* 0x0000000000227805 */ /* 0x001fe4000001ff00 */
        /* <DEDUP_REMOVED lines=8> */
[----:B------:R-:W-:-:S04]  /*26d0*/  IADD3 R15, P3, R10, R44, RZ ;  /* 0x0000002c0a0f7210 */ /* 0x000fc80007f7e0ff */
[----:B------:R-:W-:Y:S02]  /*26e0*/  IADD3.X R48, R79, R6, RZ, P3, !PT ;  /* 0x000000064f307210 */ /* 0x000fe40001ffe4ff */
        /* <DEDUP_REMOVED lines=14> */
.L_x_1911:
[----:B------:R-:W-:Y:S05]  /*27d0*/  BSYNC B1 ;  /* 0x0000000000017941 */ /* 0x000fea0003800000 */
.L_x_1910:
        /* <DEDUP_REMOVED lines=26> */
[C---:B------:R-:W-:Y:S02]  /*2980*/  ISETP.GE.AND P3, PT, R56.reuse, R88, PT ;  /* 0x000000583800720c */ /* 0x040fe40003f66270 */
[----:B------:R-:W-:Y:S02]  /*2990*/  IADD3 R45, R56, 0x10, RZ ;  /* 0x00000010382d7810 */ /* 0x000fe40007ffe0ff */
[----:B------:R-:W-:Y:S02]  /*29a0*/  CS2R R32, SRZ ;  /* 0x0000000000207805 */ /* 0x000fe4000001ff00 */
[----:B------:R-:W-:-:S07]  /*29b0*/  CS2R R34, SRZ ;  /* 0x0000000000227805 */ /* 0x000fce000001ff00 */
[----:B------:R0:W5:Y:S04]  /*29c0*/  @!P3 LDG.E.64 R40, desc[UR40][R12.64] ;  /* 0x000000280c28b981 */ /* 0x000168000c1e1b00 */
[----:B------:R0:W5:Y:S01]  /*29d0*/  @!P3 LDG.E.64 R42, desc[UR40][R14.64] ;  /* 0x000000280e2ab981 */ /* 0x000162000c1e1b00 */
[----:B------:R-:W-:-:S13]  /*29e0*/  ISETP.GE.AND P3, PT, R45, R88, PT ;  /* 0x000000582d00720c */ /* 0x000fda0003f66270 */
[----:B------:R0:W5:Y:S04]  /*29f0*/  @!P3 LDG.E.64 R32, desc[UR40][R12.64+0x20] ;  /* 0x000020280c20b981 */ /* 0x000168000c1e1b00 */
[----:B------:R0:W5:Y:S02]  /*2a00*/  @!P3 LDG.E.64 R34, desc[UR40][R14.64+0x20] ;  /* 0x000020280e22b981 */ /* 0x000164000c1e1b00 */
.L_x_1913:
[----:B------:R-:W-:Y:S05]  /*2a10*/  BSYNC B1 ;  /* 0x0000000000017941 */ /* 0x000fea0003800000 */
.L_x_1912:
[----:B0-----:R-:W-:Y:S01]  /*2a20*/  IMAD.MOV.U32 R12, RZ, RZ, R80 ;  /* 0x000000ffff0c7224 */ /* 0x001fe200078e0050 */
[----:B------:R-:W-:Y:S01]  /*2a30*/  PRMT R87, R87, 0x5410, R86 ;  /* 0x0000541057577816 */ /* 0x000fe20000000056 */
[----:B------:R-:W-:Y:S01]  /*2a40*/  IMAD.MOV.U32 R13, RZ, RZ, R81 ;  /* 0x000000ffff0d7224 */ /* 0x000fe200078e0051 */
[----:B------:R-:W-:Y:S01]  /*2a50*/  ISETP.NE.AND P3, PT, R157, 0x3, PT ;  /* 0x000000039d00780c */ /* 0x000fe20003f65270 */
[----:B------:R-:W-:Y:S01]  /*2a60*/  IMAD.MOV.U32 R14, RZ, RZ, R84 ;  /* 0x000000ffff0e7224 */ /* 0x000fe200078e0054 */
[----:B------:R-:W-:Y:S01]  /*2a70*/  PRMT R86, R87, 0x7610, R86 ;  /* 0x0000761057567816 */ /* 0x000fe20000000056 */
[----:B------:R-:W-:Y:S01]  /*2a80*/  IMAD.MOV.U32 R15, RZ, RZ, R85 ;  /* 0x000000ffff0f7224 */ /* 0x000fe200078e0055 */
[----:B------:R-:W-:Y:S01]  /*2a90*/  PRMT R95, R12, 0x5410, R13 ;  /* 0x000054100c5f7816 */ /* 0x000fe2000000000d */
[----:B------:R-:W-:Y:S02]  /*2aa0*/  IMAD.MOV.U32 R13, RZ, RZ, R51 ;  /* 0x000000ffff0d7224 */ /* 0x000fe400078e0033 */
[----:B------:R-:W-:Y:S01]  /*2ab0*/  IMAD.MOV.U32 R12, RZ, RZ, R50 ;  /* 0x000000ffff0c7224 */ /* 0x000fe200078e0032 */
        /* <DEDUP_REMOVED lines=17> */
.L_x_1914:
[----:B------:R-:W-:Y:S01]  /*2bd0*/  IMAD R79, R22, 0x8, R2 ;  /* 0x00000008164f7824 */ /* 0x000fe200078e0202 */
[----:B------:R-:W-:Y:S01]  /*2be0*/  SHF.L.U32 R91, R156, 0x1f, RZ ;  /* 0x0000001f9c5b7819 */ /* 0x000fe200000006ff */
[----:B------:R-:W-:Y:S03]  /*2bf0*/  BSSY B1, `(.L_x_1915) ;  /* 0x0000003000017945 */ /* 0x000fe60003800000 */
[----:B------:R-:W0:Y:S02]  /*2c00*/  SYNCS.PHASECHK.TRANS64.TRYWAIT P6, [R79+URZ+0x16890], R91 ;  /* 0x0168905b4f0075a7 */ /* 0x000e2400080c017f */
[----:B0-----:R-:W-:Y:S05]  /*2c10*/  @!P6 BRA `(.L_x_1916) ;  /* 0x0000013800e0e947 */ /* 0x001fea0003800000 */
.L_x_2156:
[----:B------:R-:W-:Y:S05]  /*2c20*/  BSYNC B1 ;  /* 0x0000000000017941 */ /* 0x000fea0003800000 */
.L_x_1915:
        /* <DEDUP_REMOVED lines=49> */
.L_x_1922:
[----:B------:R-:W-:Y:S05]  /*2f40*/  BSYNC B3 ;  /* 0x0000000000037941 */ /* 0x000fea0003800000 */
.L_x_1921:
[----:B--2---:R1:W-:Y:S02]  /*2f50*/  STG.E.128 desc[UR40][R38.64], R12 ;  /* 0x0000000c26007986 */ /* 0x0043e4000c101d28 */
.L_x_1920:
[----:B------:R-:W-:Y:S05]  /*2f60*/  BSYNC B2 ;  /* 0x0000000000027941 */ /* 0x000fea0003800000 */
.L_x_1919:
        /* <DEDUP_REMOVED lines=47> */
.L_x_1924:
[----:B------:R-:W-:Y:S05]  /*3260*/  BSYNC B2 ;  /* 0x0000000000027941 */ /* 0x000fea0003800000 */
.L_x_1923:
[----:B--2---:R2:W-:Y:S02]  /*3270*/  STG.E.128 desc[UR40][R38.64+0x40], R12 ;  /* 0x0000400c26007986 */ /* 0x0045e4000c101d28 */
.L_x_1918:
[----:B------:R-:W-:Y:S05]  /*3280*/  BSYNC B1 ;  /* 0x0000000000017941 */ /* 0x000fea0003800000 */
.L_x_1917:
        /* <DEDUP_REMOVED lines=48> */
.L_x_1929:
[----:B------:R-:W-:Y:S05]  /*3590*/  BSYNC B2 ;  /* 0x0000000000027941 */ /* 0x000fea0003800000 */
.L_x_1928:
[----:B--2---:R3:W-:Y:S02]  /*35a0*/  STG.E.128 desc[UR40][R36.64], R12 ;  /* 0x0000000c24007986 */ /* 0x0047e4000c101d28 */
.L_x_1927:
[----:B------:R-:W-:Y:S05]  /*35b0*/  BSYNC B1 ;  /* 0x0000000000017941 */ /* 0x000fea0003800000 */
.L_x_1926:
[----:B------:R-:W-:Y:S05]  /*35c0*/  @P2 BRA `(.L_x_1925) ;  /* 0x0000001800a02947 */ /* 0x000fea0003800000 */
[----:B-123--:R1:W2:Y:S01]  /*35d0*/  LDS.128 R12, [R82+0x11000] ;  /* 0x01100000520c7984 */ /* 0x00e2a20000000c00 */
[----:B------:R-:W-:Y:S01]  /*35e0*/  VIADD R39, R56, 0x10 ;  /* 0x0000001038277836 */ /* 0x000fe20000000000 */
[----:B------:R-:W-:Y:S04]  /*35f0*/  BSSY B1, `(.L_x_1930) ;  /* 0x000002c000017945 */ /* 0x000fe80003800000 */
[----:B------:R-:W-:-:S13]  /*3600*/  ISETP.GE.AND P4, PT, R39, R88, PT ;  /* 0x000000582700720c */ /* 0x000fda0003f86270 */
[----:B-1----:R-:W-:Y:S05]  /*3610*/  @P4 BRA `(.L_x_1931) ;  /* 0x0000000000a44947 */ /* 0x002fea0003800000 */
[--C-:B------:R-:W-:Y:S02]  /*3620*/  SHF.R.U64 R39, R32, 0x10, R33.reuse ;  /* 0x0000001020277819 */ /* 0x100fe40000001221 */
[----:B------:R-:W-:Y:S02]  /*3630*/  SHF.R.U32.HI R38, RZ, 0x10, R33 ;  /* 0x00000010ff267819 */ /* 0x000fe40000011621 */
[--C-:B------:R-:W-:Y:S01]  /*3640*/  SHF.R.U64 R33, R34, 0x10, R35.reuse ;  /* 0x0000001022217819 */ /* 0x100fe20000001223 */
[----:B------:R-:W-:Y:S01]  /*3650*/  HADD2.F32 R34, -RZ, R39.H0_H0 ;  /* 0x20000027ff227230 */ /* 0x000fe20000004100 */
[----:B------:R-:W-:Y:S01]  /*3660*/  SHF.R.U32.HI R40, RZ, 0x10, R35 ;  /* 0x00000010ff287819 */ /* 0x000fe20000011623 */
[----:B------:R-:W-:Y:S01]  /*3670*/  HADD2.F32 R38, -RZ, R38.H0_H0 ;  /* 0x20000026ff267230 */ /* 0x000fe20000004100 */
[----:B--2---:R-:W-:Y:S01]  /*3680*/  MOV R32, R14 ;  /* 0x0000000e00207202 */ /* 0x004fe20000000f00 */
[----:B------:R-:W-:Y:S02]  /*3690*/  HADD2.F32 R35, -RZ, R33.H0_H0 ;  /* 0x20000021ff237230 */ /* 0x000fe40000004100 */
[----:B------:R-:W-:-:S02]  /*36a0*/  HADD2.F32 R14, -RZ, R13.H1_H1 ;  /* 0x3000000dff0e7230 */ /* 0x000fc40000004100 */
[----:B------:R-:W-:Y:S02]  /*36b0*/  HADD2.F32 R13, -RZ, R13.H0_H0 ;  /* 0x2000000dff0d7230 */ /* 0x000fe40000004100 */
[----:B------:R-:W-:Y:S02]  /*36c0*/  HADD2.F32 R40, -RZ, R40.H0_H0 ;  /* 0x20000028ff287230 */ /* 0x000fe40000004100 */
[-C--:B------:R-:W-:Y:S01]  /*36d0*/  FMUL.FTZ R42, R14, R35.reuse ;  /* 0x000000230e2a7220 */ /* 0x080fe20000410000 */
[--C-:B------:R-:W-:Y:S02]  /*36e0*/  HADD2.F32 R33, -RZ, R15.reuse.H1_H1 ;  /* 0x3000000fff217230 */ /* 0x100fe40000004100 */
[C---:B------:R-:W-:Y:S01]  /*36f0*/  FMUL.FTZ R35, R13.reuse, R35 ;  /* 0x000000230d237220 */ /* 0x040fe20000410000 */
[----:B------:R-:W-:Y:S02]  /*3700*/  HADD2.F32 R15, -RZ, R15.H0_H0 ;  /* 0x2000000fff0f7230 */ /* 0x000fe40000004100 */
[----:B------:R-:W-:Y:S01]  /*3710*/  FFMA.FTZ R42, R13, R34, -R42 ;  /* 0x000000220d2a7223 */ /* 0x000fe2000001082a */
[----:B------:R-:W-:-:S02]  /*3720*/  HADD2.F32 R13, -RZ, R12.H1_H1 ;  /* 0x3000000cff0d7230 */ /* 0x000fc40000004100 */
[----:B------:R-:W-:Y:S01]  /*3730*/  FFMA.FTZ R39, R14, R34, R35 ;  /* 0x000000220e277223 */ /* 0x000fe20000010023 */
[-C--:B------:R-:W-:Y:S01]  /*3740*/  FMUL.FTZ R46, R33, R40.reuse ;  /* 0x00000028212e7220 */ /* 0x080fe20000410000 */
[--C-:B------:R-:W-:Y:S02]  /*3750*/  HADD2.F32 R34, -RZ, R45.reuse.H0_H0 ;  /* 0x2000002dff227230 */ /* 0x100fe40000004100 */
[C---:B------:R-:W-:Y:S01]  /*3760*/  FMUL.FTZ R40, R15.reuse, R40 ;  /* 0x000000280f287220 */ /* 0x040fe20000410000 */
[----:B------:R-:W-:Y:S02]  /*3770*/  HADD2.F32 R45, -RZ, R45.H1_H1 ;  /* 0x3000002dff2d7230 */ /* 0x000fe40000004100 */
[-C--:B------:R-:W-:Y:S01]  /*3780*/  FFMA.FTZ R46, R15, R38.reuse, -R46 ;  /* 0x000000260f2e7223 */ /* 0x080fe2000001082e */
[----:B------:R-:W-:Y:S02]  /*3790*/  HADD2.F32 R14, -RZ, R32.H1_H1 ;  /* 0x30000020ff0e7230 */ /* 0x000fe40000004100 */
[----:B------:R-:W-:Y:S01]  /*37a0*/  FFMA.FTZ R43, R33, R38, R40 ;  /* 0x00000026212b7223 */ /* 0x000fe20000010028 */
[----:B------:R-:W-:-:S02]  /*37b0*/  HADD2.F32 R12, -RZ, R12.H0_H0 ;  /* 0x2000000cff0c7230 */ /* 0x000fc40000004100 */
[CC--:B------:R-:W-:Y:S01]  /*37c0*/  FMUL.FTZ R35, R13.reuse, R34.reuse ;  /* 0x000000220d237220 */ /* 0x0c0fe20000410000 */
[----:B------:R-:W-:Y:S02]  /*37d0*/  HADD2.F32 R32, -RZ, R32.H0_H0 ;  /* 0x20000020ff207230 */ /* 0x000fe40000004100 */
        /* <DEDUP_REMOVED lines=13> */
.L_x_1931:
[----:B------:R-:W-:Y:S05]  /*38b0*/  BSYNC B1 ;  /* 0x0000000000017941 */ /* 0x000fea0003800000 */
.L_x_1930:
[----:B--2---:R1:W-:Y:S01]  /*38c0*/  STG.E.128 desc[UR40][R36.64+0x40], R12 ;  /* 0x0000400c24007986 */ /* 0x0043e2000c101d28 */
[----:B------:R-:W-:Y:S05]  /*38d0*/  BRA `(.L_x_1925) ;  /* 0x0000001400dc7947 */ /* 0x000fea0003800000 */
.L_x_1909:
[C---:B------:R-:W-:Y:S02]  /*38e0*/  ISETP.GE.AND P3, PT, R19.reuse, R90, PT ;  /* 0x0000005a1300720c */ /* 0x040fe40003f66270 */
[----:B0-----:R-:W-:Y:S02]  /*38f0*/  CS2R R34, SRZ ;  /* 0x0000000000227805 */ /* 0x001fe4000001ff00 */
        /* <DEDUP_REMOVED lines=46> */
.L_x_1933:
[----:B------:R-:W-:Y:S05]  /*3be0*/  BSYNC B1 ;  /* 0x0000000000017941 */ /* 0x000fea0003800000 */
.L_x_1932:
[----:B-----5:R-:W-:Y:S01]  /*3bf0*/  IMAD.MOV.U32 R44, RZ, RZ, R38 ;  /* 0x000000ffff2c7224 */ /* 0x020fe200078e0026 */
[----:B------:R-:W-:Y:S01]  /*3c00*/  MOV R45, R39 ;  /* 0x00000027002d7202 */ /* 0x000fe20000000f00 */
[----:B------:R-:W-:Y:S01]  /*3c10*/  IMAD.MOV.U32 R46, RZ, RZ, R36 ;  /* 0x000000ffff2e7224 */ /* 0x000fe200078e0024 */
[----:B------:R-:W-:Y:S01]  /*3c20*/  ISETP.NE.AND P3, PT, R157, 0x3, PT ;  /* 0x000000039d00780c */ /* 0x000fe20003f65270 */
[----:B------:R-:W-:-:S03]  /*3c30*/  IMAD.MOV.U32 R47, RZ, RZ, R37 ;  /* 0x000000ffff2f7224 */ /* 0x000fc600078e0025 */
[----:B------:R-:W-:Y:S01]  /*3c40*/  PRMT R98, R46, 0x5410, R45 ;  /* 0x000054102e627816 */ /* 0x000fe2000000002d */
[----:B------:R-:W-:Y:S01]  /*3c50*/  IMAD.MOV.U32 R45, RZ, RZ, R43 ;  /* 0x000000ffff2d7224 */ /* 0x000fe200078e002b */
[----:B------:R-:W-:Y:S01]  /*3c60*/  PRMT R99, R44, 0x5410, R47 ;  /* 0x000054102c637816 */ /* 0x000fe2000000002f */
[----:B------:R-:W-:Y:S02]  /*3c70*/  IMAD.MOV.U32 R44, RZ, RZ, R42 ;  /* 0x000000ffff2c7224 */ /* 0x000fe400078e002a */
[----:B------:R-:W-:Y:S02]  /*3c80*/  IMAD.MOV.U32 R46, RZ, RZ, R40 ;  /* 0x000000ffff2e7224 */ /* 0x000fe400078e0028 */
[----:B------:R-:W-:-:S03]  /*3c90*/  IMAD.MOV.U32 R47, RZ, RZ, R41 ;  /* 0x000000ffff2f7224 */ /* 0x000fc600078e0029 */
[----:B------:R-:W-:Y:S01]  /*3ca0*/  PRMT R100, R44, 0x5410, R46 ;  /* 0x000054102c647816 */ /* 0x000fe2000000002e */
[----:B------:R-:W-:Y:S01]  /*3cb0*/  IMAD.MOV.U32 R46, RZ, RZ, R12 ;  /* 0x000000ffff2e7224 */ /* 0x000fe200078e000c */
[----:B------:R-:W-:Y:S01]  /*3cc0*/  PRMT R101, R45, 0x5410, R47 ;  /* 0x000054102d657816 */ /* 0x000fe2000000002f */
[----:B------:R-:W-:Y:S01]  /*3cd0*/  IMAD.MOV.U32 R45, RZ, RZ, R15 ;  /* 0x000000ffff2d7224 */ /* 0x000fe200078e000f */
        /* <DEDUP_REMOVED lines=9> */
[----:B------:R-:W-:Y:S02]  /*3d70*/  MOV R47, R33 ;  /* 0x00000021002f7202 */ /* 0x000fe40000000f00 */
[----:B------:R-:W-:Y:S02]  /*3d80*/  PRMT R102, R102, 0x5410, R44 ;  /* 0x0000541066667816 */ /* 0x000fe4000000002c */
[----:B------:R-:W-:Y:S02]  /*3d90*/  PRMT R107, R45, 0x7610, R107 ;  /* 0x000076102d6b7816 */ /* 0x000fe4000000006b */
[----:B------:R-:W-:Y:S02]  /*3da0*/  PRMT R106, R46, 0x7610, R106 ;  /* 0x000076102e6a7816 */ /* 0x000fe4000000006a */
[----:B------:R-:W-:Y:S01]  /*3db0*/  PRMT R109, R47, 0x7610, R109 ;  /* 0x000076102f6d7816 */ /* 0x000fe2000000006d */
[----:B------:R-:W-:Y:S06]  /*3dc0*/  @!P3 BRA `(.L_x_1934) ;  /* 0x000000000004b947 */ /* 0x000fec0003800000 */
[----:B------:R-:W-:Y:S01]  /*3dd0*/  BPT.TRAP 0x1 ;  /* 0x000000040000795c */ /* 0x000fe20000300000 */
.L_x_1934:
[----:B------:R-:W-:Y:S01]  /*3de0*/  IMAD R79, R22, 0x8, R2 ;  /* 0x00000008164f7824 */ /* 0x000fe200078e0202 */
[----:B------:R-:W-:Y:S01]  /*3df0*/  SHF.L.U32 R91, R156, 0x1f, RZ ;  /* 0x0000001f9c5b7819 */ /* 0x000fe200000006ff */
[----:B------:R-:W0:Y:S01]  /*3e00*/  LDC R93, c[0x0][0x2e4] ;  /* 0x0000b900ff5d7b82 */ /* 0x000e220000000800 */
[----:B------:R-:W-:Y:S02]  /*3e10*/  BSSY B1, `(.L_x_1935) ;  /* 0x0000004000017945 */ /* 0x000fe40003800000 */
[----:B------:R-:W1:Y:S01]  /*3e20*/  SYNCS.PHASECHK.TRANS64.TRYWAIT P5, [R79+URZ+0x16890], R91 ;  /* 0x0168905b4f0075a7 */ /* 0x000e6200080a017f */
[----:B0-----:R-:W-:Y:S01]  /*3e30*/  IMAD.IADD R95, R93, 0x1, -R64 ;  /* 0x000000015d5f7824 */ /* 0x001fe200078e0a40 */
[----:B-1----:R-:W-:Y:S06]  /*3e40*/  @!P5 BRA `(.L_x_1936) ;  /* 0x000001280068d947 */ /* 0x002fec0003800000 */
.L_x_2157:
[----:B------:R-:W-:Y:S05]  /*3e50*/  BSYNC B1 ;  /* 0x0000000000017941 */ /* 0x000fea0003800000 */
.L_x_1935:
        /* <DEDUP_REMOVED lines=23> */
[----:B------:R-:W-:Y:S01]  /*3fd0*/  IMAD R47, R46, 0x200, R45 ;  /* 0x000002002e2f7824 */ /* 0x000fe200078e022d */
[----:B------:R-:W-:-:S03]  /*3fe0*/  LEA R45, R22, R4, 0xd ;  /* 0x00000004162d7211 */ /* 0x000fc600078e68ff */
[----:B------:R-:W-:Y:S02]  /*3ff0*/  IMAD R47, R22, 0x2000, R47 ;  /* 0x00002000162f7824 */ /* 0x000fe400078e022f */
[--C-:B------:R-:W-:Y:S02]  /*4000*/  IMAD R45, R45, 0x2, R2.reuse ;  /* 0x000000022d2d7824 */ /* 0x100fe400078e0202 */
[----:B------:R-:W-:-:S04]  /*4010*/  IMAD R48, R47, 0x2, R2 ;  /* 0x000000022f307824 */ /* 0x000fc800078e0202 */
[----:B------:R-:W1:Y:S04]  /*4020*/  LDS.128 R44, [R45+0xe400] ;  /* 0x00e400002d2c7984 */ /* 0x000e680000000c00 */
[----:B------:R-:W2:Y:S01]  /*4030*/  LDS.128 R48, [R48+0xe400] ;  /* 0x00e4000030307984 */ /* 0x000ea20000000c00 */
[----:B------:R-:W-:Y:S05]  /*4040*/  @P4 BRA `(.L_x_1940) ;  /* 0x00000004004c4947 */ /* 0x000fea0003800000 */
[--C-:B------:R-:W-:Y:S01]  /*4050*/  SHF.R.U64 R32, R32, 0x10, R33.reuse ;  /* 0x0000001020207819 */ /* 0x100fe20000001221 */
[----:B------:R-:W-:Y:S01]  /*4060*/  HADD2.F32 R109, -RZ, R109.H0_H0 ;  /* 0x2000006dff6d7230 */ /* 0x000fe20000004100 */
[----:B------:R-:W-:Y:S01]  /*4070*/  SHF.R.U32.HI R33, RZ, 0x10, R33 ;  /* 0x00000010ff217819 */ /* 0x000fe20000011621 */
[----:B------:R-:W-:Y:S01]  /*4080*/  HADD2.F32 R104, -RZ, R104.H0_H0 ;  /* 0x20000068ff687230 */ /* 0x000fe20000004100 */
[--C-:B------:R-:W-:Y:S02]  /*4090*/  SHF.R.U64 R12, R12, 0x10, R13.reuse ;  /* 0x000000100c0c7819 */ /* 0x100fe4000000120d */
[----:B------:R-:W-:Y:S01]  /*40a0*/  SHF.R.U32.HI R103, RZ, 0x10, R13 ;  /* 0x00000010ff677819 */ /* 0x000fe2000001160d */
[----:B------:R-:W-:Y:S01]  /*40b0*/  HADD2.F32 R110, -RZ, R33.H0_H0 ;  /* 0x20000021ff6e7230 */ /* 0x000fe20000004100 */
[----:B------:R-:W-:Y:S02]  /*40c0*/  SHF.R.U64 R13, R14, 0x10, R15 ;  /* 0x000000100e0d7819 */ /* 0x000fe4000000120f */
[--C-:B------:R-:W-:Y:S01]  /*40d0*/  SHF.R.U64 R14, R34, 0x10, R35.reuse ;  /* 0x00000010220e7819 */ /* 0x100fe20000001223 */
[----:B-1----:R-:W-:Y:S01]  /*40e0*/  HADD2.F32 R34, -RZ, R45.H0_H0 ;  /* 0x2000002dff227230 */ /* 0x002fe20000004100 */
[----:B------:R-:W-:Y:S01]  /*40f0*/  SHF.R.U32.HI R105, RZ, 0x10, R35 ;  /* 0x00000010ff697819 */ /* 0x000fe20000011623 */
[--C-:B--2---:R-:W-:Y:S01]  /*4100*/  HADD2.F32 R35, -RZ, R49.reuse.H0_H0 ;  /* 0x20000031ff237230 */ /* 0x104fe20000004100 */
[----:B------:R-:W-:Y:S01]  /*4110*/  SHF.R.U32.HI R15, RZ, 0x10, R15 ;  /* 0x00000010ff0f7819 */ /* 0x000fe2000001160f */
[----:B------:R-:W-:-:S02]  /*4120*/  HADD2.F32 R49, -RZ, R49.H1_H1 ;  /* 0x30000031ff317230 */ /* 0x000fc40000004100 */
[CC--:B------:R-:W-:Y:S01]  /*4130*/  FMUL.FTZ R112, R34.reuse, R109.reuse ;  /* 0x0000006d22707220 */ /* 0x0c0fe20000410000 */
[----:B------:R-:W-:Y:S02]  /*4140*/  HADD2.F32 R45, -RZ, R45.H1_H1 ;  /* 0x3000002dff2d7230 */ /* 0x000fe40000004100 */
[----:B------:R-:W-:Y:S01]  /*4150*/  FMUL.FTZ R33, R35, R109 ;  /* 0x0000006d23217220 */ /* 0x000fe20000410000 */
[----:B------:R-:W-:Y:S02]  /*4160*/  HADD2.F32 R108, -RZ, R103.H0_H0 ;  /* 0x20000067ff6c7230 */ /* 0x000fe40000004100 */
[-C--:B------:R-:W-:Y:S01]  /*4170*/  FMUL.FTZ R114, R49, R110.reuse ;  /* 0x0000006e31727220 */ /* 0x080fe20000410000 */
[----:B------:R-:W-:Y:S02]  /*4180*/  HADD2.F32 R103, -RZ, R32.H0_H0 ;  /* 0x20000020ff677230 */ /* 0x000fe40000004100 */
[----:B------:R-:W-:Y:S01]  /*4190*/  FMUL.FTZ R110, R45, R110 ;  /* 0x0000006e2d6e7220 */ /* 0x000fe20000410000 */
[-C--:B------:R-:W-:Y:S01]  /*41a0*/  FFMA.FTZ R33, R34, R104.reuse, -R33 ;  /* 0x0000006822217223 */ /* 0x080fe20000010821 */
[----:B------:R-:W-:Y:S01]  /*41b0*/  FFMA.FTZ R34, R35, R104, R112 ;  /* 0x0000006823227223 */ /* 0x000fe20000010070 */
[-C--:B------:R-:W-:Y:S01]  /*41c0*/  FFMA.FTZ R104, R45, R108.reuse, -R114 ;  /* 0x0000006c2d687223 */ /* 0x080fe20000010872 */
[----:B------:R-:W-:Y:S01]  /*41d0*/  FFMA.FTZ R35, R49, R108, R110 ;  /* 0x0000006c31237223 */ /* 0x000fe2000001006e */
[----:B------:R-:W-:-:S02]  /*41e0*/  HADD2.F32 R112, -RZ, R107.H0_H0 ;  /* 0x2000006bff707230 */ /* 0x000fc40000004100 */
[----:B------:R-:W-:Y:S01]  /*41f0*/  HADD2.F32 R49, -RZ, R51.H0_H0 ;  /* 0x20000033ff317230 */ /* 0x000fe20000004100 */
[----:B------:R-:W-:Y:S01]  /*4200*/  F2FP.F16.F32.PACK_AB R33, R104, R33 ;  /* 0x000000216821723e */ /* 0x000fe200000000ff */
[----:B------:R-:W-:Y:S02]  /*4210*/  HADD2.F32 R45, -RZ, R47.H0_H0 ;  /* 0x2000002fff2d7230 */ /* 0x000fe40000004100 */
[----:B------:R-:W-:Y:S02]  /*4220*/  HADD2.F32 R51, -RZ, R51.H1_H1 ;  /* 0x30000033ff337230 */ /* 0x000fe40000004100 */
[-C--:B------:R-:W-:Y:S01]  /*4230*/  FMUL.FTZ R116, R49, R112.reuse ;  /* 0x0000007031747220 */ /* 0x080fe20000410000 */
[----:B------:R-:W-:Y:S02]  /*4240*/  HADD2.F32 R114, -RZ, R105.H0_H0 ;  /* 0x20000069ff727230 */ /* 0x000fe40000004100 */
[----:B------:R-:W-:Y:S01]  /*4250*/  FMUL.FTZ R112, R45, R112 ;  /* 0x000000702d707220 */ /* 0x000fe20000410000 */
[----:B------:R-:W-:-:S02]  /*4260*/  HADD2.F32 R108, -RZ, R107.H1_H1 ;  /* 0x3000006bff6c7230 */ /* 0x000fc40000004100 */
[----:B------:R-:W-:Y:S02]  /*4270*/  HADD2.F32 R47, -RZ, R47.H1_H1 ;  /* 0x3000002fff2f7230 */ /* 0x000fe40000004100 */
[----:B------:R-:W-:Y:S01]  /*4280*/  FMUL.FTZ R118, R51, R114 ;  /* 0x0000007233767220 */ /* 0x000fe20000410000 */
[----:B------:R-:W-:Y:S02]  /*4290*/  HADD2.F32 R110, -RZ, R15.H0_H0 ;  /* 0x2000000fff6e7230 */ /* 0x000fe40000004100 */
[-C--:B------:R-:W-:Y:S01]  /*42a0*/  FFMA.FTZ R15, R45, R108.reuse, -R116 ;  /* 0x0000006c2d0f7223 */ /* 0x080fe20000010874 */
[----:B------:R-:W-:Y:S01]  /*42b0*/  FFMA.FTZ R45, R49, R108, R112 ;  /* 0x0000006c312d7223 */ /* 0x000fe20000010070 */
[C---:B------:R-:W-:Y:S01]  /*42c0*/  FMUL.FTZ R114, R47.reuse, R114 ;  /* 0x000000722f727220 */ /* 0x040fe20000410000 */
[--C-:B------:R-:W-:Y:S02]  /*42d0*/  HADD2.F32 R49, -RZ, R106.reuse.H1_H1 ;  /* 0x3000006aff317230 */ /* 0x100fe40000004100 */
[----:B------:R-:W-:Y:S01]  /*42e0*/  FFMA.FTZ R108, R47, R110, -R118 ;  /* 0x0000006e2f6c7223 */ /* 0x000fe20000010876 */
[----:B------:R-:W-:-:S02]  /*42f0*/  HADD2.F32 R106, -RZ, R106.H0_H0 ;  /* 0x2000006aff6a7230 */ /* 0x000fc40000004100 */
[----:B------:R-:W-:Y:S01]  /*4300*/  FFMA.FTZ R110, R51, R110, R114 ;  /* 0x0000006e336e7223 */ /* 0x000fe20000010072 */
        /* <DEDUP_REMOVED lines=17> */
[----:B------:R-:W-:-:S02]  /*4420*/  HADD2.F32 R51, -RZ, R102.H1_H1 ;  /* 0x30000066ff337230 */ /* 0x000fc40000004100 */
[----:B------:R-:W-:Y:S01]  /*4430*/  HADD2.F32 R14, -RZ, R46.H0_H0 ;  /* 0x2000002eff0e7230 */ /* 0x000fe20000004100 */
[----:B------:R-:W-:Y:S01]  /*4440*/  F2FP.F16.F32.PACK_AB R48, R105, R32 ;  /* 0x000000206930723e */ /* 0x000fe200000000ff */
[----:B------:R-:W-:Y:S02]  /*4450*/  HADD2.F32 R50, -RZ, R50.H1_H1 ;  /* 0x30000032ff327230 */ /* 0x000fe40000004100 */
[-C--:B------:R-:W-:Y:S01]  /*4460*/  FMUL.FTZ R107, R44, R51.reuse ;  /* 0x000000332c6b7220 */ /* 0x080fe20000410000 */
[----:B------:R-:W-:Y:S02]  /*4470*/  HADD2.F32 R46, -RZ, R46.H1_H1 ;  /* 0x3000002eff2e7230 */ /* 0x000fe40000004100 */
[----:B------:R-:W-:Y:S01]  /*4480*/  FMUL.FTZ R51, R14, R51 ;  /* 0x000000330e337220 */ /* 0x000fe20000410000 */
[----:B------:R-:W-:Y:S02]  /*4490*/  HADD2.F32 R49, -RZ, R102.H0_H0 ;  /* 0x20000066ff317230 */ /* 0x000fe40000004100 */
[----:B------:R-:W-:Y:S01]  /*44a0*/  FMUL.FTZ R109, R50, R103 ;  /* 0x00000067326d7220 */ /* 0x000fe20000410000 */
[----:B------:R-:W-:-:S02]  /*44b0*/  HADD2.F32 R13, -RZ, R13.H0_H0 ;  /* 0x2000000dff0d7230 */ /* 0x000fc40000004100 */
[----:B------:R-:W-:Y:S01]  /*44c0*/  FMUL.FTZ R103, R46, R103 ;  /* 0x000000672e677220 */ /* 0x000fe20000410000 */
[----:B------:R-:W-:Y:S02]  /*44d0*/  IMAD.MOV.U32 R45, RZ, RZ, R33 ;  /* 0x000000ffff2d7224 */ /* 0x000fe400078e0021 */
[-C--:B------:R-:W-:Y:S01]  /*44e0*/  FFMA.FTZ R51, R44, R49.reuse, R51 ;  /* 0x000000312c337223 */ /* 0x080fe20000010033 */
[----:B------:R-:W-:Y:S01]  /*44f0*/  FFMA.FTZ R107, R14, R49, -R107 ;  /* 0x000000310e6b7223 */ /* 0x000fe2000001086b */
[-C--:B------:R-:W-:Y:S01]  /*4500*/  FFMA.FTZ R50, R50, R13.reuse, R103 ;  /* 0x0000000d32327223 */ /* 0x080fe20000010067 */
[----:B------:R-:W-:Y:S01]  /*4510*/  FFMA.FTZ R46, R46, R13, -R109 ;  /* 0x0000000d2e2e7223 */ /* 0x000fe2000001086d */
[----:B------:R-:W-:Y:S01]  /*4520*/  F2FP.F16.F32.PACK_AB R44, R47, R12 ;  /* 0x0000000c2f2c723e */ /* 0x000fe200000000ff */
[----:B------:R-:W-:Y:S01]  /*4530*/  IMAD.MOV.U32 R47, RZ, RZ, R15 ;  /* 0x000000ffff2f7224 */ /* 0x000fe200078e000f */
[----:B------:R-:W-:Y:S02]  /*4540*/  F2FP.F16.F32.PACK_AB R49, R35, R34 ;  /* 0x000000222331723e */ /* 0x000fe400000000ff */
[----:B------:R-:W-:Y:S01]  /*4550*/  F2FP.F16.F32.PACK_AB R50, R50, R51 ;  /* 0x000000333232723e */ /* 0x000fe200000000ff */
[----:B------:R-:W-:Y:S01]  /*4560*/  IMAD.MOV.U32 R51, RZ, RZ, R110 ;  /* 0x000000ffff337224 */ /* 0x000fe200078e006e */
[----:B------:R-:W-:-:S07]  /*4570*/  F2FP.F16.F32.PACK_AB R46, R46, R107 ;  /* 0x0000006b2e2e723e */ /* 0x000fce00000000ff */
.L_x_1940:
[----:B------:R-:W-:Y:S05]  /*4580*/  BSYNC B2 ;  /* 0x0000000000027941 */ /* 0x000fea0003800000 */
.L_x_1939:
        /* <DEDUP_REMOVED lines=12> */
.L_x_1938:
[----:B------:R-:W-:Y:S05]  /*4650*/  BSYNC B1 ;  /* 0x0000000000017941 */ /* 0x000fea0003800000 */
.L_x_1937:
[----:B-1----:R-:W-:Y:S01]  /*4660*/  IADD3 R13, R19, 0x60, RZ ;  /* 0x00000060130d7810 */ /* 0x002fe20007ffe0ff */
[----:B------:R-:W-:-:S03]  /*4670*/  IMAD R12, R66, R86, RZ ;  /* 0x00000056420c7224 */ /* 0x000fc600078e02ff */
[C---:B------:R-:W-:Y:S01]  /*4680*/  ISETP.GE.OR P5, PT, R13.reuse, R90, P1 ;  /* 0x0000005a0d00720c */ /* 0x040fe20000fa6670 */
[----:B------:R-:W-:-:S04]  /*4690*/  IMAD.WIDE.U32 R84, R13, R86, R84 ;  /* 0x000000560d547225 */ /* 0x000fc800078e0054 */
[----:B------:R-:W-:-:S08]  /*46a0*/  IMAD R47, R13, R87, R12 ;  /* 0x000000570d2f7224 */ /* 0x000fd000078e020c */
[----:B------:R-:W-:Y:S05]  /*46b0*/  @P5 BRA `(.L_x_1925) ;  /* 0x0000000800645947 */ /* 0x000fea0003800000 */
[----:B------:R-:W2:Y:S01]  /*46c0*/  LDL R14, [R1+0x20] ;  /* 0x00002000010e7983 */ /* 0x000ea20000100800 */
[----:B------:R-:W-:Y:S01]  /*46d0*/  IMAD.IADD R47, R85, 0x1, R47 ;  /* 0x00000001552f7824 */ /* 0x000fe200078e022f */
[----:B------:R-:W-:Y:S01]  /*46e0*/  IADD3 R12, P5, P6, R58, R84, R29 ;  /* 0x000000543a0c7210 */ /* 0x000fe20007ebe01d */
[C---:B------:R-:W-:Y:S01]  /*46f0*/  VIADD R15, R19.reuse, 0x60 ;  /* 0x00000060130f7836 */ /* 0x040fe20000000000 */
[----:B------:R-:W-:Y:S01]  /*4700*/  SEL R95, R64, R95, !P0 ;  /* 0x0000005f405f7207 */ /* 0x000fe20004000000 */
[----:B------:R-:W-:Y:S01]  /*4710*/  VIADD R32, R19, 0x60 ;  /* 0x0000006013207836 */ /* 0x000fe20000000000 */
[----:B------:R-:W-:Y:S01]  /*4720*/  IADD3.X R13, R78, R47, R5, P5, P6 ;  /* 0x0000002f4e0d7210 */ /* 0x000fe20002fec405 */
[----:B------:R-:W-:Y:S01]  /*4730*/  IMAD.SHL.U32 R15, R15, 0x40, RZ ;  /* 0x000000400f0f7824 */ /* 0x000fe200078e00ff */
[----:B------:R-:W-:Y:S01]  /*4740*/  LEA R44, P5, R12, R80, 0x1 ;  /* 0x000000500c2c7211 */ /* 0x000fe200078a08ff */
[----:B------:R-:W-:Y:S01]  /*4750*/  IMAD.SHL.U32 R32, R32, 0x40, RZ ;  /* 0x0000004020207824 */ /* 0x000fe200078e00ff */
[----:B------:R-:W-:Y:S02]  /*4760*/  BSSY B1, `(.L_x_1941) ;  /* 0x000006a000017945 */ /* 0x000fe40003800000 */
[----:B------:R-:W-:Y:S01]  /*4770*/  LEA.HI.X R45, R12, R81, R13, 0x1, P5 ;  /* 0x000000510c2d7211 */ /* 0x000fe200028f0c0d */
[----:B------:R-:W-:Y:S01]  /*4780*/  IMAD R13, R22, 0x2000, R3 ;  /* 0x00002000160d7824 */ /* 0x000fe200078e0203 */
[----:B------:R-:W-:-:S02]  /*4790*/  SHF.R.S32.HI R12, RZ, 0x1f, R95 ;  /* 0x0000001fff0c7819 */ /* 0x000fc4000001145f */
[----:B------:R-:W-:Y:S01]  /*47a0*/  LOP3.LUT R15, R15, 0x1c0, RZ, 0xc0, !PT ;  /* 0x000001c00f0f7812 */ /* 0x000fe200078ec0ff */
[----:B------:R-:W-:Y:S01]  /*47b0*/  IMAD R13, R13, 0x2, R2 ;  /* 0x000000020d0d7824 */ /* 0x000fe200078e0202 */
[----:B------:R-:W-:Y:S02]  /*47c0*/  LEA.HI R95, R12, R95, RZ, 0x4 ;  /* 0x0000005f0c5f7211 */ /* 0x000fe400078f20ff */
[----:B------:R-:W-:Y:S02]  /*47d0*/  LOP3.LUT R32, R32, 0x1c0, RZ, 0xc0, !PT ;  /* 0x000001c020207812 */ /* 0x000fe400078ec0ff */
[----:B------:R-:W-:Y:S02]  /*47e0*/  LEA.HI.SX32 R49, R95, R60, 0x1c ;  /* 0x0000003c5f317211 */ /* 0x000fe400078fe2ff */
[----:B------:R-:W-:-:S03]  /*47f0*/  SHF.R.U32.HI R15, RZ, 0x3, R15 ;  /* 0x00000003ff0f7819 */ /* 0x000fc6000001160f */
[----:B------:R-:W-:-:S05]  /*4800*/  IMAD.SHL.U32 R49, R49, 0x8, RZ ;  /* 0x0000000831317824 */ /* 0x000fca00078e00ff */
[----:B------:R-:W-:-:S04]  /*4810*/  LOP3.LUT R12, R32, 0x38, R49, 0xf8, !PT ;  /* 0x00000038200c7812 */ /* 0x000fc800078ef831 */
[----:B------:R-:W-:-:S04]  /*4820*/  LOP3.LUT R12, R12, R15, RZ, 0x3c, !PT ;  /* 0x0000000f0c0c7212 */ /* 0x000fc800078e3cff */
[----:B--2---:R-:W-:-:S05]  /*4830*/  IADD3 R15, R14, R12, RZ ;  /* 0x0000000c0e0f7210 */ /* 0x004fca0007ffe0ff */
[----:B------:R-:W-:-:S04]  /*4840*/  IMAD R15, R22, 0x2000, R15 ;  /* 0x00002000160f7824 */ /* 0x000fc800078e020f */
[----:B------:R-:W-:Y:S02]  /*4850*/  IMAD R32, R15, 0x2, R2 ;  /* 0x000000020f207824 */ /* 0x000fe400078e0202 */
        /* <DEDUP_REMOVED lines=13> */
[----:B------:R-:W-:Y:S01]  /*4930*/  MOV R39, R32 ;  /* 0x0000002000277202 */ /* 0x000fe20000000f00 */
[--C-:B------:R-:W-:Y:S01]  /*4940*/  HADD2.F32 R32, -RZ, R12.reuse.H0_H0 ;  /* 0x2000000cff207230 */ /* 0x100fe20000004100 */
[----:B------:R-:W-:Y:S01]  /*4950*/  SHF.R.U32.HI R50, RZ, 0x10, R37 ;  /* 0x00000010ff327819 */ /* 0x000fe20000011625 */
[----:B------:R-:W-:Y:S01]  /*4960*/  HADD2.F32 R35, -RZ, R12.H1_H1 ;  /* 0x3000000cff237230 */ /* 0x000fe20000004100 */
[--C-:B------:R-:W-:Y:S01]  /*4970*/  SHF.R.U64 R37, R42, 0x10, R43.reuse ;  /* 0x000000102a257819 */ /* 0x100fe2000000122b */
[----:B------:R-:W-:Y:S01]  /*4980*/  HADD2.F32 R12, -RZ, R13.H0_H0 ;  /* 0x2000000dff0c7230 */ /* 0x000fe20000004100 */
[----:B------:R-:W-:Y:S01]  /*4990*/  SHF.R.U32.HI R86, RZ, 0x10, R43 ;  /* 0x00000010ff567819 */ /* 0x000fe2000001162b */
[----:B------:R-:W-:-:S02]  /*49a0*/  HADD2.F32 R48, -RZ, R48.H0_H0 ;  /* 0x20000030ff307230 */ /* 0x000fc40000004100 */
[----:B------:R-:W-:Y:S02]  /*49b0*/  HADD2.F32 R15, -RZ, R13.H1_H1 ;  /* 0x3000000dff0f7230 */ /* 0x000fe40000004100 */
[-C--:B------:R-:W-:Y:S01]  /*49c0*/  FMUL.FTZ R13, R32, R51.reuse ;  /* 0x00000033200d7220 */ /* 0x080fe20000410000 */
[----:B------:R-:W-:Y:S02]  /*49d0*/  HADD2.F32 R43, -RZ, R99.H1_H1 ;  /* 0x30000063ff2b7230 */ /* 0x000fe40000004100 */
[C---:B------:R-:W-:Y:S01]  /*49e0*/  FMUL.FTZ R51, R12.reuse, R51 ;  /* 0x000000330c337220 */ /* 0x040fe20000410000 */
[----:B------:R-:W-:Y:S02]  /*49f0*/  HADD2.F32 R42, -RZ, R50.H0_H0 ;  /* 0x20000032ff2a7230 */ /* 0x000fe40000004100 */
[-C--:B------:R-:W-:Y:S01]  /*4a00*/  FMUL.FTZ R50, R35, R48.reuse ;  /* 0x0000003023327220 */ /* 0x080fe20000410000 */
[C---:B------:R-:W-:Y:S01]  /*4a10*/  FMUL.FTZ R48, R15.reuse, R48 ;  /* 0x000000300f307220 */ /* 0x040fe20000410000 */
        /* <DEDUP_REMOVED lines=16> */
[----:B------:R-:W-:Y:S01]  /*4b20*/  FFMA.FTZ R101, R42, R48, R101 ;  /* 0x000000302a657223 */ /* 0x000fe20000010065 */
[----:B------:R-:W-:Y:S02]  /*4b30*/  HADD2.F32 R42, -RZ, R40.H0_H0 ;  /* 0x20000028ff2a7230 */ /* 0x000fe40000004100 */
[----:B------:R-:W-:Y:S01]  /*4b40*/  FMUL.FTZ R86, R41, R86 ;  /* 0x0000005629567220 */ /* 0x000fe20000410000 */
[----:B------:R-:W-:Y:S01]  /*4b50*/  FFMA.FTZ R33, R35, R48, -R88 ;  /* 0x0000003023217223 */ /* 0x000fe20000010858 */
[----:B------:R-:W-:Y:S01]  /*4b60*/  FFMA.FTZ R92, R41, R50, -R92 ;  /* 0x00000032295c7223 */ /* 0x000fe2000001085c */
[----:B------:R-:W-:-:S02]  /*4b70*/  HADD2.F32 R41, -RZ, R100.H1_H1 ;  /* 0x30000064ff297230 */ /* 0x000fc40000004100 */
[----:B------:R-:W-:Y:S01]  /*4b80*/  FFMA.FTZ R86, R43, R50, R86 ;  /* 0x000000322b567223 */ /* 0x000fe20000010056 */
[--C-:B------:R-:W-:Y:S02]  /*4b90*/  HADD2.F32 R40, -RZ, R39.reuse.H0_H0 ;  /* 0x20000027ff287230 */ /* 0x100fe40000004100 */
[----:B------:R-:W-:Y:S01]  /*4ba0*/  HADD2.F32 R35, -RZ, R38.H0_H0 ;  /* 0x20000026ff237230 */ /* 0x000fe20000004100 */
[----:B------:R-:W-:Y:S01]  /*4bb0*/  F2FP.F16.F32.PACK_AB R92, R92, R33 ;  /* 0x000000215c5c723e */ /* 0x000fe200000000ff */
[----:B------:R-:W-:Y:S02]  /*4bc0*/  HADD2.F32 R98, -RZ, R98.H0_H0 ;  /* 0x20000062ff627230 */ /* 0x000fe40000004100 */
[-C--:B------:R-:W-:Y:S01]  /*4bd0*/  FMUL.FTZ R48, R40, R41.reuse ;  /* 0x0000002928307220 */ /* 0x080fe20000410000 */
[----:B------:R-:W-:Y:S02]  /*4be0*/  HADD2.F32 R39, -RZ, R39.H1_H1 ;  /* 0x30000027ff277230 */ /* 0x000fe40000004100 */
[----:B------:R-:W-:Y:S01]  /*4bf0*/  FMUL.FTZ R41, R35, R41 ;  /* 0x0000002923297220 */ /* 0x000fe20000410000 */
[----:B------:R-:W-:-:S02]  /*4c00*/  HADD2.F32 R38, -RZ, R38.H1_H1 ;  /* 0x30000026ff267230 */ /* 0x000fc40000004100 */
[-C--:B------:R-:W-:Y:S01]  /*4c10*/  FFMA.FTZ R48, R35, R98.reuse, -R48 ;  /* 0x0000006223307223 */ /* 0x080fe20000010830 */
[----:B------:R-:W-:Y:S02]  /*4c20*/  HADD2.F32 R46, -RZ, R46.H0_H0 ;  /* 0x2000002eff2e7230 */ /* 0x000fe40000004100 */
[----:B------:R-:W-:Y:S01]  /*4c30*/  FFMA.FTZ R40, R40, R98, R41 ;  /* 0x0000006228287223 */ /* 0x000fe20000010029 */
[-C--:B------:R-:W-:Y:S01]  /*4c40*/  FMUL.FTZ R43, R39, R42.reuse ;  /* 0x0000002a272b7220 */ /* 0x080fe20000410000 */
[----:B------:R-:W-:Y:S02]  /*4c50*/  HADD2.F32 R41, -RZ, R37.H0_H0 ;  /* 0x20000025ff297230 */ /* 0x000fe40000004100 */
[C---:B------:R-:W-:Y:S01]  /*4c60*/  FMUL.FTZ R42, R38.reuse, R42 ;  /* 0x0000002a262a7220 */ /* 0x040fe20000410000 */
[----:B------:R-:W-:Y:S02]  /*4c70*/  HADD2.F32 R37, -RZ, R34.H0_H0 ;  /* 0x20000022ff257230 */ /* 0x000fe40000004100 */
[----:B------:R-:W-:Y:S01]  /*4c80*/  FFMA.FTZ R43, R38, R46, -R43 ;  /* 0x0000002e262b7223 */ /* 0x000fe2000001082b */
[----:B------:R-:W-:-:S02]  /*4c90*/  HADD2.F32 R100, -RZ, R100.H0_H0 ;  /* 0x20000064ff647230 */ /* 0x000fc40000004100 */
[----:B------:R-:W-:Y:S01]  /*4ca0*/  FFMA.FTZ R51, R39, R46, R42 ;  /* 0x0000002e27337223 */ /* 0x000fe2000001002a */
[----:B------:R-:W-:Y:S01]  /*4cb0*/  HADD2.F32 R35, -RZ, R14.H0_H0 ;  /* 0x2000000eff237230 */ /* 0x000fe20000004100 */
[----:B------:R-:W-:Y:S01]  /*4cc0*/  F2FP.F16.F32.PACK_AB R33, R32, R13 ;  /* 0x0000000d2021723e */ /* 0x000fe200000000ff */
[----:B------:R-:W-:Y:S01]  /*4cd0*/  HADD2.F32 R34, -RZ, R34.H1_H1 ;  /* 0x30000022ff227230 */ /* 0x000fe20000004100 */
[----:B------:R-:W-:Y:S01]  /*4ce0*/  F2FP.F16.F32.PACK_AB R12, R43, R48 ;  /* 0x000000302b0c723e */ /* 0x000fe200000000ff */
[----:B------:R-:W-:Y:S01]  /*4cf0*/  HADD2.F32 R14, -RZ, R14.H1_H1 ;  /* 0x3000000eff0e7230 */ /* 0x000fe20000004100 */
[----:B------:R-:W-:Y:S01]  /*4d00*/  F2FP.F16.F32.PACK_AB R32, R51, R40 ;  /* 0x000000283320723e */ /* 0x000fe200000000ff */
[----:B------:R-:W-:Y:S02]  /*4d10*/  HADD2.F32 R39, -RZ, R36.H0_H0 ;  /* 0x20000024ff277230 */ /* 0x000fe40000004100 */
[----:B------:R-:W-:Y:S01]  /*4d20*/  FMUL.FTZ R36, R37, R100 ;  /* 0x0000006425247220 */ /* 0x000fe20000410000 */
[----:B------:R-:W-:-:S02]  /*4d30*/  HADD2.F32 R38, -RZ, R99.H0_H0 ;  /* 0x20000063ff267230 */ /* 0x000fc40000004100 */
[-C--:B------:R-:W-:Y:S01]  /*4d40*/  FMUL.FTZ R87, R34, R41.reuse ;  /* 0x0000002922577220 */ /* 0x080fe20000410000 */
[C---:B------:R-:W-:Y:S01]  /*4d50*/  FMUL.FTZ R100, R35.reuse, R100 ;  /* 0x0000006423647220 */ /* 0x040fe20000410000 */
[C---:B------:R-:W-:Y:S01]  /*4d60*/  FMUL.FTZ R41, R14.reuse, R41 ;  /* 0x000000290e297220 */ /* 0x040fe20000410000 */
[----:B------:R-:W-:Y:S02]  /*4d70*/  IMAD.MOV.U32 R13, RZ, RZ, R15 ;  /* 0x000000ffff0d7224 */ /* 0x000fe400078e000f */
[-C--:B------:R-:W-:Y:S01]  /*4d80*/  FFMA.FTZ R36, R35, R38.reuse, -R36 ;  /* 0x0000002623247223 */ /* 0x080fe20000010824 */
[----:B------:R-:W-:Y:S01]  /*4d90*/  FFMA.FTZ R100, R37, R38, R100 ;  /* 0x0000002625647223 */ /* 0x000fe20000010064 */
[-C--:B------:R-:W-:Y:S01]  /*4da0*/  FFMA.FTZ R87, R14, R39.reuse, -R87 ;  /* 0x000000270e577223 */ /* 0x080fe20000010857 */
[----:B------:R-:W-:Y:S01]  /*4db0*/  FFMA.FTZ R41, R34, R39, R41 ;  /* 0x0000002722297223 */ /* 0x000fe20000010029 */
[----:B------:R-:W-:Y:S01]  /*4dc0*/  F2FP.F16.F32.PACK_AB R35, R86, R101 ;  /* 0x000000655623723e */ /* 0x000fe200000000ff */
[----:B------:R-:W-:-:S02]  /*4dd0*/  IMAD.MOV.U32 R15, RZ, RZ, R92 ;  /* 0x000000ffff0f7224 */ /* 0x000fc400078e005c */
[----:B------:R-:W-:Y:S02]  /*4de0*/  F2FP.F16.F32.PACK_AB R14, R87, R36 ;  /* 0x00000024570e723e */ /* 0x000fe400000000ff */
[----:B------:R-:W-:-:S07]  /*4df0*/  F2FP.F16.F32.PACK_AB R34, R41, R100 ;  /* 0x000000642922723e */ /* 0x000fce00000000ff */
.L_x_1942:
[----:B------:R-:W-:Y:S05]  /*4e00*/  BSYNC B1 ;  /* 0x0000000000017941 */ /* 0x000fea0003800000 */
.L_x_1941:
        /* <DEDUP_REMOVED lines=10> */
.L_x_1908:
[----:B------:R-:W-:-:S13]  /*4eb0*/  ISETP.NE.AND P3, PT, R157, 0x3, PT ;  /* 0x000000039d00780c */ /* 0x000fda0003f65270 */
[----:B------:R-:W-:Y:S05]  /*4ec0*/  @!P3 BRA `(.L_x_1943) ;  /* 0x000000000004b947 */ /* 0x000fea0003800000 */
[----:B------:R-:W-:Y:S01]  /*4ed0*/  BPT.TRAP 0x1 ;  /* 0x000000040000795c */ /* 0x000fe20000300000 */
.L_x_1943:
[----:B------:R-:W-:Y:S01]  /*4ee0*/  IMAD R79, R22, 0x8, R2 ;  /* 0x00000008164f7824 */ /* 0x000fe200078e0202 */
[----:B------:R-:W-:Y:S01]  /*4ef0*/  SHF.L.U32 R91, R156, 0x1f, RZ ;  /* 0x0000001f9c5b7819 */ /* 0x000fe200000006ff */
[----:B------:R-:W-:Y:S01]  /*4f00*/  IMAD R90, R26, -0x80, R28 ;  /* 0xffffff801a5a7824 */ /* 0x000fe200078e021c */
[----:B------:R-:W-:Y:S02]  /*4f10*/  BSSY B1, `(.L_x_1944) ;  /* 0x0000004000017945 */ /* 0x000fe40003800000 */
[----:B------:R-:W1:Y:S02]  /*4f20*/  SYNCS.PHASECHK.TRANS64.TRYWAIT P4, [R79+URZ+0x16890], R91 ;  /* 0x0168905b4f0075a7 */ /* 0x000e64000808017f */
[----:B------:R-:W-:Y:S01]  /*4f30*/  VIMNMX R90, R90, 0x80, PT ;  /* 0x000000805a5a7848 */ /* 0x000fe20003fe0100 */
[----:B-1----:R-:W-:Y:S06]  /*4f40*/  @!P4 BRA `(.L_x_1945) ;  /* 0x00000118003cc947 */ /* 0x002fec0003800000 */
.L_x_2158:
[----:B------:R-:W-:Y:S05]  /*4f50*/  BSYNC B1 ;  /* 0x0000000000017941 */ /* 0x000fea0003800000 */
.L_x_1944:
[----:B------:R-:W-:Y:S01]  /*4f60*/  ISETP.GE.AND P4, PT, R19, R90, PT ;  /* 0x0000005a1300720c */ /* 0x000fe20003f86270 */
[----:B------:R-:W-:-:S12]  /*4f70*/  BSSY B1, `(.L_x_1946) ;  /* 0x0000006000017945 */ /* 0x000fd80003800000 */
[----:B------:R-:W-:Y:S05]  /*4f80*/  @P4 BRA `(.L_x_1947) ;  /* 0x0000000000104947 */ /* 0x000fea0003800000 */
[----:B------:R-:W2:Y:S04]  /*4f90*/  @!P1 LDS.128 R12, [R83+0xe000] ;  /* 0x00e00000530c9984 */ /* 0x000ea80000000c00 */
[----:B0-----:R-:W0:Y:S04]  /*4fa0*/  @!P2 LDS.128 R32, [R82+0xe000] ;  /* 0x00e000005220a984 */ /* 0x001e280000000c00 */
[----:B--2---:R2:W-:Y:S04]  /*4fb0*/  @!P1 STG.E.128 desc[UR40][R38.64], R12 ;  /* 0x0000000c26009986 */ /* 0x0045e8000c101d28 */
[----:B0-----:R2:W-:Y:S02]  /*4fc0*/  @!P2 STG.E.128 desc[UR40][R38.64+0x40], R32 ;  /* 0x000040202600a986 */ /* 0x0015e4000c101d28 */
.L_x_1947:
[----:B------:R-:W-:Y:S05]  /*4fd0*/  BSYNC B1 ;  /* 0x0000000000017941 */ /* 0x000fea0003800000 */
.L_x_1946:
[----:B--2---:R-:W-:-:S05]  /*4fe0*/  VIADD R12, R19, 0x60 ;  /* 0x00000060130c7836 */ /* 0x004fca0000000000 */
[----:B------:R-:W-:-:S13]  /*4ff0*/  ISETP.GE.AND P4, PT, R12, R90, PT ;  /* 0x0000005a0c00720c */ /* 0x000fda0003f86270 */
[----:B------:R-:W-:Y:S05]  /*5000*/  @P4 BRA `(.L_x_1925) ;  /* 0x0000000000104947 */ /* 0x000fea0003800000 */
[----:B------:R-:W2:Y:S04]  /*5010*/  @!P1 LDS.128 R12, [R83+0x11000] ;  /* 0x01100000530c9984 */ /* 0x000ea80000000c00 */
[----:B0-----:R-:W0:Y:S04]  /*5020*/  @!P2 LDS.128 R32, [R82+0x11000] ;  /* 0x011000005220a984 */ /* 0x001e280000000c00 */
[----:B--2---:R2:W-:Y:S04]  /*5030*/  @!P1 STG.E.128 desc[UR40][R36.64], R12 ;  /* 0x0000000c24009986 */ /* 0x0045e8000c101d28 */
[----:B0-----:R2:W-:Y:S02]  /*5040*/  @!P2 STG.E.128 desc[UR40][R36.64+0x40], R32 ;  /* 0x000040202400a986 */ /* 0x0015e4000c101d28 */
.L_x_1925:
[----:B------:R-:W-:Y:S05]  /*5050*/  BSYNC B0 ;  /* 0x0000000000007941 */ /* 0x000fea0003800000 */
.L_x_1907:
        /* <DEDUP_REMOVED lines=17> */
.L_x_1949:
[----:B------:R-:W-:Y:S05]  /*5170*/  BSYNC B0 ;  /* 0x0000000000007941 */ /* 0x000fea0003800000 */
.L_x_1948:
[----:B------:R-:W2:Y:S01]  /*5180*/  SYNCS.PHASECHK.TRANS64.TRYWAIT P3, [R79+URZ+0x168b0], R91 ;  /* 0x0168b05b4f0075a7 */ /* 0x000ea2000806017f */
[----:B------:R-:W-:Y:S01]  /*5190*/  ULDC UR42, c[0x0][0x2e4] ;  /* 0x0000b900002a7ab9 */ /* 0x000fe20000000800 */
[----:B------:R-:W-:Y:S01]  /*51a0*/  ULDC.64 UR38, c[0x0][0x318] ;  /* 0x0000c60000267ab9 */ /* 0x000fe20000000a00 */
[----:B------:R-:W-:Y:S01]  /*51b0*/  ULDC.64 UR36, c[0x0][0x308] ;  /* 0x0000c20000247ab9 */ /* 0x000fe20000000a00 */
[----:B------:R-:W-:Y:S01]  /*51c0*/  BSSY B0, `(.L_x_1950) ;  /* 0x0000003000007945 */ /* 0x000fe20003800000 */
[----:B----4-:R-:W-:-:S03]  /*51d0*/  IMAD.WIDE R32, R26, 0x80, R8 ;  /* 0x000000801a207825 */ /* 0x010fc600078e0208 */
[----:B--2---:R-:W-:Y:S05]  /*51e0*/  @!P3 BRA `(.L_x_1951) ;  /* 0x0000011400a8b947 */ /* 0x004fea0003800000 */
.L_x_2159:
[----:B------:R-:W-:Y:S05]  /*51f0*/  BSYNC B0 ;  /* 0x0000000000007941 */ /* 0x000fea0003800000 */
.L_x_1950:
        /* <DEDUP_REMOVED lines=9> */
[----:B0-----:R-:W-:-:S04]  /*5290*/  LEA R34, P3, R12, UR36, 0x1 ;  /* 0x000000240c227c11 */ /* 0x001fc8000f8608ff */
[----:B------:R-:W-:Y:S02]  /*52a0*/  LEA.HI.X R35, R12, UR37, R13, 0x1, P3 ;  /* 0x000000250c237c11 */ /* 0x000fe400098f0c0d */
[----:B------:R-:W-:-:S13]  /*52b0*/  ISETP.GE.AND P3, PT, R16, UR42, PT ;  /* 0x0000002a10007c0c */ /* 0x000fda000bf66270 */
[----:B------:R-:W0:Y:S04]  /*52c0*/  @!P3 LDS.128 R12, [R83] ;  /* 0x00000000530cb984 */ /* 0x000e280000000c00 */
[----:B0-----:R-:W-:Y:S01]  /*52d0*/  @!P3 STG.E.128 desc[UR40][R34.64], R12 ;  /* 0x0000000c2200b986 */ /* 0x001fe2000c101d28 */
[----:B------:R-:W-:-:S13]  /*52e0*/  ISETP.GE.AND P3, PT, R67, UR42, PT ;  /* 0x0000002a43007c0c */ /* 0x000fda000bf66270 */
[----:B------:R-:W0:Y:S04]  /*52f0*/  @!P3 LDS.128 R12, [R82] ;  /* 0x00000000520cb984 */ /* 0x000e280000000c00 */
[----:B0-----:R3:W-:Y:S02]  /*5300*/  @!P3 STG.E.128 desc[UR40][R34.64+0x40], R12 ;  /* 0x0000400c2200b986 */ /* 0x0017e4000c101d28 */
.L_x_1953:
[----:B------:R-:W-:Y:S05]  /*5310*/  BSYNC B0 ;  /* 0x0000000000007941 */ /* 0x000fea0003800000 */
.L_x_1952:
        /* <DEDUP_REMOVED lines=20> */
.L_x_1955:
[----:B------:R-:W-:Y:S05]  /*5460*/  BSYNC B0 ;  /* 0x0000000000007941 */ /* 0x000fea0003800000 */
.L_x_1954:
[----:B-1----:R-:W3:Y:S01]  /*5470*/  LDL R12, [R1+0x8] ;  /* 0x00000800010c7983 */ /* 0x002ee20000100800 */
        /* <DEDUP_REMOVED lines=12> */
[----:B------:R-:W-:Y:S02]  /*5540*/  SEL R22, R22, RZ, P3 ;  /* 0x000000ff16167207 */ /* 0x000fe40001800000 */
[----:B------:R-:W-:Y:S01]  /*5550*/  LOP3.LUT R156, R156, R13, RZ, 0x3c, !PT ;  /* 0x0000000d9c9c7212 */ /* 0x000fe200078e3cff */
[----:B------:R0:W-:Y:S01]  /*5560*/  @!P4 SYNCS.ARRIVE.TRANS64.RED.A1T0 RZ, [R79+URZ], RZ ;  /* 0x000000ff4fffc9a7 */ /* 0x0001e2000810043f */
[----:B---3--:R-:W-:-:S13]  /*5570*/  LOP3.LUT P5, RZ, R12, 0x2, RZ, 0xc0, !PT ;  /* 0x000000020cff7812 */ /* 0x008fda00078ac0ff */
[----:B0-----:R-:W-:Y:S05]  /*5580*/  @P5 BRA `(.L_x_1956) ;  /* 0xffffffcc004c5947 */ /* 0x001fea000383ffff */
[----:B------:R-:W0:Y:S01]  /*5590*/  S2R R12, SR_TID.X ;  /* 0x00000000000c7919 */ /* 0x000e220000002100 */
[----:B------:R-:W-:Y:S02]  /*55a0*/  PLOP3.LUT P0, PT, PT, PT, PT, 0x8, 0x0 ;  /* 0x000000000000781c */ /* 0x000fe40003f0e170 */
[----:B0-----:R-:W-:-:S04]  /*55b0*/  SHF.R.U32.HI R12, RZ, 0x7, R12 ;  /* 0x00000007ff0c7819 */ /* 0x001fc8000001160c */
[----:B------:R-:W-:-:S13]  /*55c0*/  ISETP.NE.AND P5, PT, R12, 0x1, PT ;  /* 0x000000010c00780c */ /* 0x000fda0003fa5270 */
[----:B------:R-:W-:Y:S06]  /*55d0*/  @!P5 BAR.ARV 0x9, 0x100 ;  /* 0x024400000000db1d */ /* 0x000fec0000002000 */
.L_x_1902:
[----:B------:R-:W-:Y:S02]  /*55e0*/  ISETP.GE.AND P2, PT, R152, 0x1, PT ;  /* 0x000000019800780c */ /* 0x000fe40003f46270 */
[----:B------:R-:W-:Y:S02]  /*55f0*/  CS2R R28, SRZ ;  /* 0x00000000001c7805 */ /* 0x000fe4000001ff00 */
[----:B------:R-:W-:Y:S01]  /*5600*/  PLOP3.LUT P1, PT, PT, PT, PT, 0x80, 0x0 ;  /* 0x000000000000781c */ /* 0x000fe20003f2f070 */
[----:B------:R-:W-:Y:S01]  /*5610*/  IMAD.MOV.U32 R21, RZ, RZ, RZ ;  /* 0x000000ffff157224 */ /* 0x000fe200078e00ff */
[----:B------:R-:W-:Y:S01]  /*5620*/  MOV R3, RZ ;  /* 0x000000ff00037202 */ /* 0x000fe20000000f00 */
[----:B------:R-:W-:Y:S01]  /*5630*/  IMAD.MOV.U32 R119, RZ, RZ, RZ ;  /* 0x000000ffff777224 */ /* 0x000fe200078e00ff */
[----:B------:R-:W-:Y:S01]  /*5640*/  CS2R R26, SRZ ;  /* 0x00000000001a7805 */ /* 0x000fe2000001ff00 */
[----:B------:R-:W-:Y:S01]  /*5650*/  IMAD.MOV.U32 R0, RZ, RZ, RZ ;  /* 0x000000ffff007224 */ /* 0x000fe200078e00ff */
        /* <DEDUP_REMOVED lines=18> */
.L_x_1957:
[----:B------:R-:W-:Y:S02]  /*5780*/  IMAD.MOV.U32 R12, RZ, RZ, RZ ;  /* 0x000000ffff0c7224 */ /* 0x000fe400078e00ff */
[----:B------:R-:W-:Y:S01]  /*5790*/  IMAD.MOV.U32 R49, RZ, RZ, RZ ;  /* 0x000000ffff317224 */ /* 0x000fe200078e00ff */
[----:B------:R-:W-:Y:S06]  /*57a0*/  @!P2 BRA `(.L_x_1958) ;  /* 0x000000a400eca947 */ /* 0x000fec0003800000 */
[----:B------:R-:W0:Y:S01]  /*57b0*/  S2R R4, SR_TID.X ;  /* 0x0000000000047919 */ /* 0x000e220000002100 */
[----:B------:R-:W-:Y:S01]  /*57c0*/  UMOV UR4, 0xffffffff ;  /* 0xffffffff00047882 */ /* 0x000fe20000000000 */
[----:B0-----:R-:W-:-:S04]  /*57d0*/  IADD3 R4, R4, -0x80, RZ ;  /* 0xffffff8004047810 */ /* 0x001fc80007ffe0ff */
[----:B------:R-:W-:-:S04]  /*57e0*/  SHF.R.S32.HI R0, RZ, 0x1f, R4 ;  /* 0x0000001fff007819 */ /* 0x000fc80000011404 */
[----:B------:R-:W-:-:S04]  /*57f0*/  LEA.HI R0, R0, R4, RZ, 0x7 ;  /* 0x0000000400007211 */ /* 0x000fc800078f38ff */
[----:B------:R-:W-:Y:S01]  /*5800*/  SHF.R.S32.HI R13, RZ, 0x7, R0 ;  /* 0x00000007ff0d7819 */ /* 0x000fe20000011400 */
[----:B------:R-:W-:Y:S06]  /*5810*/  BRA.DIV UR4, `(.L_x_1959) ;  /* 0x0000011204307947 */ /* 0x000fec000b800000 */
[----:B------:R0:W2:Y:S02]  /*5820*/  SHFL.IDX PT, R155, R13, RZ, 0x1f ;  /* 0x00001fff0d9b7589 */ /* 0x0000a400000e0000 */
.L_x_2162:
[----:B------:R-:W3:Y:S01]  /*5830*/  LDL.LU R4, [R1+0x8] ;  /* 0x0000080001047983 */ /* 0x000ee20000300800 */
[----:B------:R-:W-:Y:S01]  /*5840*/  VIADD R3, R2, 0x8400 ;  /* 0x0000840002037836 */ /* 0x000fe20000000000 */
[----:B------:R-:W-:Y:S01]  /*5850*/  BSSY B6, `(.L_x_1960) ;  /* 0x000001c000067945 */ /* 0x000fe20003800000 */
[----:B--2---:R-:W-:-:S03]  /*5860*/  IMAD.HI R0, R155, 0x55555556, RZ ;  /* 0x555555569b007827 */ /* 0x004fc600078e02ff */
[----:B------:R-:W-:Y:S02]  /*5870*/  LOP3.LUT P0, RZ, R3, 0x3ff, RZ, 0xc0, !PT ;  /* 0x000003ff03ff7812 */ /* 0x000fe4000780c0ff */
[----:B------:R-:W-:-:S05]  /*5880*/  LEA.HI R0, R0, R0, RZ, 0x1 ;  /* 0x0000000000007211 */ /* 0x000fca00078f08ff */
[----:B------:R-:W-:-:S04]  /*5890*/  IMAD R0, R0, -0x3, R155 ;  /* 0xfffffffd00007824 */ /* 0x000fc800078e029b */
[----:B------:R-:W-:-:S05]  /*58a0*/  IMAD R0, R0, 0x2000, R3 ;  /* 0x0000200000007824 */ /* 0x000fca00078e0203 */
[----:B------:R-:W-:-:S04]  /*58b0*/  SHF.R.U32.HI R0, RZ, 0x4, R0 ;  /* 0x00000004ff007819 */ /* 0x000fc80000011600 */
[----:B------:R-:W-:Y:S02]  /*58c0*/  LOP3.LUT R36, R0, 0x3fff, RZ, 0xc0, !PT ;  /* 0x00003fff00247812 */ /* 0x000fe400078ec0ff */
[----:B---3--:R-:W-:-:S04]  /*58d0*/  LOP3.LUT R4, R4, 0xfffffffe, RZ, 0xc0, !PT ;  /* 0xfffffffe04047812 */ /* 0x008fc800078ec0ff */
[----:B------:R-:W-:-:S05]  /*58e0*/  @P0 LOP3.LUT R4, R4, 0x1, RZ, 0xfc, !PT ;  /* 0x0000000104040812 */ /* 0x000fca00078efcff */
[----:B------:R2:W-:Y:S01]  /*58f0*/  STL [R1+0x8], R4 ;  /* 0x0000080401007387 */ /* 0x0005e20000100800 */
[----:B------:R-:W-:Y:S05]  /*5900*/  @!P0 BRA `(.L_x_1961) ;  /* 0x0000000000408947 */ /* 0x000fea0003800000 */
[----:B------:R-:W-:Y:S01]  /*5910*/  MOV R0, 0x0 ;  /* 0x0000000000007802 */ /* 0x000fe20000000f00 */
[----:B------:R-:W-:Y:S01]  /*5920*/  ULDC.64 UR4, c[0x4][0xa8] ;  /* 0x01002a0000047ab9 */ /* 0x000fe20000000a00 */
[----:B------:R-:W-:Y:S01]  /*5930*/  ULDC.64 UR6, c[0x4][0xb0] ;  /* 0x01002c0000067ab9 */ /* 0x000fe20000000a00 */
[----:B--2---:R-:W-:Y:S01]  /*5940*/  IMAD.U32 R4, RZ, RZ, UR4 ;  /* 0x00000004ff047e24 */ /* 0x004fe2000f8e00ff */
[----:B------:R2:W3:Y:S01]  /*5950*/  LDC.64 R14, c[0x4][R0] ;  /* 0x01000000000e7b82 */ /* 0x0004e20000000a00 */
        /* <DEDUP_REMOVED lines=8> */
[----:B0-2---:R-:W-:-:S07]  /*59e0*/  IMAD.MOV.U32 R13, RZ, RZ, RZ ;  /* 0x000000ffff0d7224 */ /* 0x005fce00078e00ff */
[----:B------:R-:W-:-:S07]  /*59f0*/  LEPC R20, `(.L_x_1961) ;  /* 0x000000001014794e */ /* 0x000fce0000000000 */
[----:B---3-5:R-:W-:Y:S05]  /*5a00*/  CALL.ABS.NOINC R14 ;  /* 0x000000000e007343 */ /* 0x028fea0003c00000 */
.L_x_1961:
[----:B------:R-:W-:Y:S05]  /*5a10*/  BSYNC B6 ;  /* 0x0000000000067941 */ /* 0x000fea0003800000 */
.L_x_1960:
        /* <DEDUP_REMOVED lines=8> */
[----:B------:R3:W4:Y:S03]  /*5aa0*/  SYNCS.PHASECHK.TRANS64.TRYWAIT P0, [R2+URZ+0x16800], R3 ;  /* 0x01680003020075a7 */ /* 0x000726000800017f */
[----:B----4-:R-:W-:Y:S05]  /*5ab0*/  @!P0 NANOSLEEP.SYNCS 0x989680 ;  /* 0x009896800000895d */ /* 0x010fea0003900000 */
[----:B------:R-:W4:Y:S01]  /*5ac0*/  @!P0 SYNCS.PHASECHK.TRANS64 P0, [R2+URZ+0x16800], R3 ;  /* 0x01680003020085a7 */ /* 0x000f22000800007f */
[----:B------:R-:W-:Y:S04]  /*5ad0*/  BSSY B0, `(.L_x_1963) ;  /* 0x0000006000007945 */ /* 0x000fe80003800000 */
[----:B----4-:R-:W-:Y:S05]  /*5ae0*/  @P0 BRA `(.L_x_1964) ;  /* 0x0000000000100947 */ /* 0x010fea0003800000 */
.L_x_1965:
[----:B----4-:R4:W0:Y:S02]  /*5af0*/  SYNCS.PHASECHK.TRANS64.TRYWAIT P0, [R2+URZ+0x16800], R3 ;  /* 0x01680003020075a7 */ /* 0x010824000800017f */
[----:B0-----:R-:W-:Y:S05]  /*5b00*/  @!P0 NANOSLEEP.SYNCS 0x989680 ;  /* 0x009896800000895d */ /* 0x001fea0003900000 */
[----:B------:R-:W0:Y:S02]  /*5b10*/  @!P0 SYNCS.PHASECHK.TRANS64 P0, [R2+URZ+0x16800], R3 ;  /* 0x01680003020085a7 */ /* 0x000e24000800007f */
[----:B0-----:R-:W-:Y:S05]  /*5b20*/  @!P0 BRA `(.L_x_1965) ;  /* 0xfffffffc00f08947 */ /* 0x001fea000383ffff */
.L_x_1964:
[----:B------:R-:W-:Y:S05]  /*5b30*/  BSYNC B0 ;  /* 0x0000000000007941 */ /* 0x000fea0003800000 */
.L_x_1963:
[----:B------:R-:W-:Y:S05]  /*5b40*/  BRA `(.L_x_1966) ;  /* 0x0000003000207947 */ /* 0x000fea0003800000 */
.L_x_1962:
[----:B------:R-:W3:Y:S01]  /*5b50*/  S2R R0, SR_TID.X ;  /* 0x0000000000007919 */ /* 0x000ee20000002100 */
[----:B------:R-:W-:Y:S01]  /*5b60*/  ULDC.64 UR6, c[0x0][0x3e8] ;  /* 0x0000fa0000067ab9 */ /* 0x000fe20000000a00 */
[--C-:B------:R-:W-:Y:S01]  /*5b70*/  SHF.R.S32.HI R7, RZ, 0x1f, R16.reuse ;  /* 0x0000001fff077819 */ /* 0x100fe20000011410 */
[----:B------:R-:W-:Y:S01]  /*5b80*/  ULDC.64 UR4, c[0x0][0x3d8] ;  /* 0x0000f60000047ab9 */ /* 0x000fe20000000a00 */
[----:B---3--:R-:W-:Y:S02]  /*5b90*/  VIADD R3, R0, 0xffffff80 ;  /* 0xffffff8000037836 */ /* 0x008fe40000000000 */
[----:B------:R-:W3:Y:S01]  /*5ba0*/  LDL R0, [R1+0x8] ;  /* 0x0000080001007983 */ /* 0x000ee20000100800 */
[----:B------:R-:W-:Y:S01]  /*5bb0*/  SHF.R.S32.HI R10, RZ, 0x1f, R19 ;  /* 0x0000001fff0a7819 */ /* 0x000fe20000011413 */
[----:B------:R-:W-:Y:S01]  /*5bc0*/  IMAD.MOV.U32 R6, RZ, RZ, R16 ;  /* 0x000000ffff067224 */ /* 0x000fe200078e0010 */
[----:B------:R-:W-:Y:S01]  /*5bd0*/  SHF.R.S32.HI R34, RZ, 0x1f, R3 ;  /* 0x0000001fff227819 */ /* 0x000fe20000011403 */
[----:B-----5:R-:W-:Y:S01]  /*5be0*/  IMAD.WIDE.U32 R40, R24, UR4, RZ ;  /* 0x0000000418287c25 */ /* 0x020fe2000f8e00ff */
[----:B------:R-:W-:Y:S02]  /*5bf0*/  BSSY B6, `(.L_x_1967) ;  /* 0x0000030000067945 */ /* 0x000fe40003800000 */
[----:B------:R-:W-:Y:S01]  /*5c00*/  LEA.HI R34, R34, R3, RZ, 0x2 ;  /* 0x0000000322227211 */ /* 0x000fe200078f10ff */
[----:B------:R-:W-:-:S02]  /*5c10*/  IMAD R12, R10, UR6, RZ ;  /* 0x000000060a0c7c24 */ /* 0x000fc4000f8e02ff */
[----:B------:R-:W-:Y:S01]  /*5c20*/  IMAD.WIDE.U32 R8, R19, UR4, R6 ;  /* 0x0000000413087c25 */ /* 0x000fe2000f8e0006 */
[----:B------:R-:W-:-:S03]  /*5c30*/  LOP3.LUT R34, R34, 0xfffffffc, RZ, 0xc0, !PT ;  /* 0xfffffffc22227812 */ /* 0x000fc600078ec0ff */
[----:B------:R-:W-:Y:S01]  /*5c40*/  IMAD.WIDE.U32 R38, R24, UR6, RZ ;  /* 0x0000000618267c25 */ /* 0x000fe2000f8e00ff */
[----:B------:R-:W-:Y:S02]  /*5c50*/  IADD3 R34, R3, -R34, RZ ;  /* 0x8000002203227210 */ /* 0x000fe40007ffe0ff */
[----:B------:R-:W-:Y:S01]  /*5c60*/  IADD3 R35, P2, R8, R40, RZ ;  /* 0x0000002808237210 */ /* 0x000fe20007f5e0ff */
[----:B------:R-:W-:Y:S02]  /*5c70*/  IMAD R12, R19, UR7, R12 ;  /* 0x00000007130c7c24 */ /* 0x000fe4000f8e020c */
[----:B------:R-:W-:-:S05]  /*5c80*/  IMAD.SHL.U32 R26, R34, 0x4, RZ ;  /* 0x00000004221a7824 */ /* 0x000fca00078e00ff */
[----:B------:R-:W-:-:S03]  /*5c90*/  SHF.R.S32.HI R27, RZ, 0x1f, R26 ;  /* 0x0000001fff1b7819 */ /* 0x000fc6000001141a */
[----:B--2---:R-:W-:-:S03]  /*5ca0*/  IMAD.WIDE.U32 R4, R19, UR4, R26 ;  /* 0x0000000413047c25 */ /* 0x004fc6000f8e001a */
[----:B------:R-:W-:Y:S02]  /*5cb0*/  IADD3 R32, P0, R4, R40, RZ ;  /* 0x0000002804207210 */ /* 0x000fe40007f1e0ff */
[----:B---3--:R-:W-:Y:S02]  /*5cc0*/  LOP3.LUT P4, RZ, R0, 0x1, RZ, 0xc0, !PT ;  /* 0x0000000100ff7812 */ /* 0x008fe4000788c0ff */
[----:B------:R-:W-:-:S05]  /*5cd0*/  SHF.R.S32.HI R0, RZ, 0x1f, R24 ;  /* 0x0000001fff007819 */ /* 0x000fca0000011418 */
[C---:B-1----:R-:W-:Y:S02]  /*5ce0*/  IMAD R11, R0.reuse, UR6, RZ ;  /* 0x00000006000b7c24 */ /* 0x042fe4000f8e02ff */
[----:B------:R-:W-:Y:S02]  /*5cf0*/  IMAD R3, R0, UR4, RZ ;  /* 0x0000000400037c24 */ /* 0x000fe4000f8e02ff */
[----:B------:R-:W-:Y:S02]  /*5d00*/  IMAD R0, R10, UR4, RZ ;  /* 0x000000040a007c24 */ /* 0x000fe4000f8e02ff */
[----:B------:R-:W-:Y:S02]  /*5d10*/  IMAD R45, R24, UR7, R11 ;  /* 0x00000007182d7c24 */ /* 0x000fe4000f8e020b */
[----:B------:R-:W-:-:S04]  /*5d20*/  IMAD.WIDE.U32 R10, R19, UR6, R6 ;  /* 0x00000006130a7c25 */ /* 0x000fc8000f8e0006 */
[----:B------:R-:W-:Y:S01]  /*5d30*/  IMAD R3, R24, UR5, R3 ;  /* 0x0000000518037c24 */ /* 0x000fe2000f8e0203 */
[----:B------:R-:W-:Y:S01]  /*5d40*/  IADD3 R49, P3, R10, R38, RZ ;  /* 0x000000260a317210 */ /* 0x000fe20007f7e0ff */
[----:B------:R-:W-:-:S04]  /*5d50*/  IMAD.WIDE.U32 R6, R19, UR6, R26 ;  /* 0x0000000613067c25 */ /* 0x000fc8000f8e001a */
[----:B------:R-:W-:Y:S01]  /*5d60*/  IMAD R0, R19, UR5, R0 ;  /* 0x0000000513007c24 */ /* 0x000fe2000f8e0200 */
[----:B------:R-:W-:Y:S01]  /*5d70*/  IADD3 R30, P1, R6, R38, RZ ;  /* 0x00000026061e7210 */ /* 0x000fe20007f3e0ff */
[----:B------:R-:W-:Y:S02]  /*5d80*/  IMAD.IADD R37, R3, 0x1, R41 ;  /* 0x0000000103257824 */ /* 0x000fe400078e0229 */
        /* <DEDUP_REMOVED lines=13> */
[----:B------:R-:W-:Y:S01]  /*5e60*/  MOV R6, UR6 ;  /* 0x0000000600067c02 */ /* 0x000fe20008000f00 */
[----:B------:R-:W-:Y:S02]  /*5e70*/  IMAD.U32 R7, RZ, RZ, UR7 ;  /* 0x00000007ff077e24 */ /* 0x000fe4000f8e00ff */
[----:B------:R-:W-:-:S02]  /*5e80*/  IMAD.U32 R10, RZ, RZ, UR4 ;  /* 0x00000004ff0a7e24 */ /* 0x000fc4000f8e00ff */
[----:B------:R-:W-:Y:S02]  /*5e90*/  IMAD.U32 R11, RZ, RZ, UR5 ;  /* 0x00000005ff0b7e24 */ /* 0x000fe4000f8e00ff */
[----:B------:R-:W-:Y:S02]  /*5ea0*/  IMAD.MOV.U32 R8, RZ, RZ, 0x70 ;  /* 0x00000070ff087424 */ /* 0x000fe400078e00ff */
[----:B------:R-:W-:Y:S02]  /*5eb0*/  IMAD.MOV.U32 R12, RZ, RZ, 0x1 ;  /* 0x00000001ff0c7424 */ /* 0x000fe400078e00ff */
[----:B01----:R-:W-:-:S07]  /*5ec0*/  IMAD.MOV.U32 R13, RZ, RZ, RZ ;  /* 0x000000ffff0d7224 */ /* 0x003fce00078e00ff */
[----:B------:R-:W-:-:S07]  /*5ed0*/  LEPC R20, `(.L_x_1968) ;  /* 0x000000001014794e */ /* 0x000fce0000000000 */
[----:B--2---:R-:W-:Y:S05]  /*5ee0*/  CALL.ABS.NOINC R14 ;  /* 0x000000000e007343 */ /* 0x004fea0003c00000 */
.L_x_1968:
[----:B------:R-:W-:Y:S05]  /*5ef0*/  BSYNC B6 ;  /* 0x0000000000067941 */ /* 0x000fea0003800000 */
.L_x_1967:
[----:B------:R-:W2:Y:S01]  /*5f00*/  LDL R24, [R1+0x10] ;  /* 0x0000100001187983 */ /* 0x000ea20000100800 */
[----:B------:R-:W1:Y:S01]  /*5f10*/  LDC.64 R10, c[0x0][0x3d8] ;  /* 0x0000f600ff0a7b82 */ /* 0x000e620000000a00 */
[----:B------:R-:W-:Y:S01]  /*5f20*/  SHF.R.S32.HI R3, RZ, 0x1f, R153 ;  /* 0x0000001fff037819 */ /* 0x000fe20000011499 */
[----:B------:R-:W-:Y:S01]  /*5f30*/  ULDC.U8 UR4, c[0x0][0x3f0] ;  /* 0x0000fc0000047ab9 */ /* 0x000fe20000000000 */
[----:B------:R-:W-:Y:S01]  /*5f40*/  BSSY B0, `(.L_x_1969) ;  /* 0x00002c0000007945 */ /* 0x000fe20003800000 */
[----:B------:R-:W-:-:S04]  /*5f50*/  ISETP.NE.AND P0, PT, RZ, UR4, PT ;  /* 0x00000004ff007c0c */ /* 0x000fc8000bf05270 */
[----:B0-----:R-:W0:Y:S01]  /*5f60*/  LDC.64 R12, c[0x0][0x3e8] ;  /* 0x0000fa00ff0c7b82 */ /* 0x001e220000000a00 */
[-C--:B-1----:R-:W-:Y:S02]  /*5f70*/  IMAD R0, R3, R10.reuse, RZ ;  /* 0x0000000a03007224 */ /* 0x082fe400078e02ff */
[----:B------:R-:W-:-:S04]  /*5f80*/  IMAD.WIDE.U32 R20, R153, R10, RZ ;  /* 0x0000000a99147225 */ /* 0x000fc800078e00ff */
[-C--:B0-----:R-:W-:Y:S02]  /*5f90*/  IMAD R4, R3, R12.reuse, RZ ;  /* 0x0000000c03047224 */ /* 0x081fe400078e02ff */
[C---:B------:R-:W-:Y:S02]  /*5fa0*/  IMAD R3, R153.reuse, R11, R0 ;  /* 0x0000000b99037224 */ /* 0x040fe400078e0200 */
[----:B------:R-:W-:-:S03]  /*5fb0*/  IMAD.WIDE.U32 R8, R153, R12, RZ ;  /* 0x0000000c99087225 */ /* 0x000fc600078e00ff */
[----:B------:R-:W-:Y:S01]  /*5fc0*/  IADD3 R3, R21, R3, RZ ;  /* 0x0000000315037210 */ /* 0x000fe20007ffe0ff */
[----:B------:R-:W-:Y:S02]  /*5fd0*/  IMAD R5, R153, R13, R4 ;  /* 0x0000000d99057224 */ /* 0x000fe400078e0204 */
[----:B------:R-:W-:-:S04]  /*5fe0*/  IMAD.WIDE.U32 R14, R20, 0xc0, RZ ;  /* 0x000000c0140e7825 */ /* 0x000fc800078e00ff */
[----:B------:R-:W-:Y:S02]  /*5ff0*/  IMAD.IADD R5, R9, 0x1, R5 ;  /* 0x0000000109057824 */ /* 0x000fe400078e0205 */
[----:B------:R-:W-:-:S04]  /*6000*/  IMAD.WIDE.U32 R6, R8, 0xc0, RZ ;  /* 0x000000c008067825 */ /* 0x000fc800078e00ff */
[----:B------:R-:W-:Y:S02]  /*6010*/  IMAD R29, R3, 0xc0, RZ ;  /* 0x000000c0031d7824 */ /* 0x000fe400078e02ff */
[----:B------:R-:W-:Y:S02]  /*6020*/  IMAD R47, R5, 0xc0, RZ ;  /* 0x000000c0052f7824 */ /* 0x000fe400078e02ff */
[----:B------:R-:W-:Y:S02]  /*6030*/  IMAD.IADD R53, R15, 0x1, R29 ;  /* 0x000000010f357824 */ /* 0x000fe400078e021d */
[----:B------:R-:W-:Y:S02]  /*6040*/  IMAD.IADD R55, R7, 0x1, R47 ;  /* 0x0000000107377824 */ /* 0x000fe400078e022f */
[----:B--2---:R-:W-:-:S05]  /*6050*/  IMAD R0, R153, -0xc0, R24 ;  /* 0xffffff4099007824 */ /* 0x004fca00078e0218 */
[----:B------:R-:W-:Y:S01]  /*6060*/  VIMNMX R4, R0, 0xc0, PT ;  /* 0x000000c000047848 */ /* 0x000fe20003fe0100 */
[----:B------:R-:W-:Y:S06]  /*6070*/  @!P0 BRA `(.L_x_1970) ;  /* 0x0000001400888947 */ /* 0x000fec0003800000 */
[----:B------:R-:W0:Y:S01]  /*6080*/  LDC R0, c[0x0][0x428] ;  /* 0x00010a00ff007b82 */ /* 0x000e220000000800 */
[C---:B------:R-:W-:Y:S01]  /*6090*/  ISETP.GE.AND P0, PT, R19.reuse, R4, PT ;  /* 0x000000041300720c */ /* 0x040fe20003f06270 */
[----:B------:R-:W-:Y:S01]  /*60a0*/  VIADD R28, R19, 0x60 ;  /* 0x00000060131c7836 */ /* 0x000fe20000000000 */
[----:B------:R-:W-:Y:S01]  /*60b0*/  BSSY B1, `(.L_x_1971) ;  /* 0x0000028000017945 */ /* 0x000fe20003800000 */
[----:B------:R-:W-:Y:S01]  /*60c0*/  MOV R44, R38 ;  /* 0x00000026002c7202 */ /* 0x000fe20000000f00 */
[----:B------:R-:W-:Y:S01]  /*60d0*/  IMAD.MOV.U32 R5, RZ, RZ, R37 ;  /* 0x000000ffff057224 */ /* 0x000fe200078e0025 */
[----:B------:R-:W-:Y:S02]  /*60e0*/  CS2R R42, SRZ ;  /* 0x00000000002a7805 */ /* 0x000fe4000001ff00 */
[----:B------:R-:W-:Y:S01]  /*60f0*/  ISETP.GE.AND P1, PT, R28, R4, PT ;  /* 0x000000041c00720c */ /* 0x000fe20003f26270 */
[----:B------:R-:W-:Y:S01]  /*6100*/  IMAD.MOV.U32 R4, RZ, RZ, R40 ;  /* 0x000000ffff047224 */ /* 0x000fe200078e0028 */
[----:B------:R-:W-:-:S02]  /*6110*/  CS2R R40, SRZ ;  /* 0x0000000000287805 */ /* 0x000fc4000001ff00 */
[----:B------:R-:W-:Y:S02]  /*6120*/  CS2R R38, SRZ ;  /* 0x0000000000267805 */ /* 0x000fe4000001ff00 */
[----:B0-----:R-:W-:Y:S01]  /*6130*/  ISETP.NE.AND P2, PT, R0, 0x1, PT ;  /* 0x000000010000780c */ /* 0x001fe20003f45270 */
[----:B------:R-:W-:-:S04]  /*6140*/  IMAD R0, R153, 0xc0, R19 ;  /* 0x000000c099007824 */ /* 0x000fc800078e0213 */
[----:B------:R-:W-:Y:S01]  /*6150*/  IMAD R3, R34, 0x60, R0 ;  /* 0x0000006022037824 */ /* 0x000fe200078e0200 */
[----:B------:R-:W-:-:S07]  /*6160*/  CS2R R34, SRZ ;  /* 0x0000000000227805 */ /* 0x000fce000001ff00 */
        /* <DEDUP_REMOVED lines=28> */
.L_x_1972:
[----:B------:R-:W-:Y:S05]  /*6330*/  BSYNC B1 ;  /* 0x0000000000017941 */ /* 0x000fea0003800000 */
.L_x_1971:
        /* <DEDUP_REMOVED lines=13> */
[----:B------:R-:W-:Y:S02]  /*6410*/  IADD3 R14, R26, 0x10, RZ ;  /* 0x000000101a0e7810 */ /* 0x000fe40007ffe0ff */
[----:B------:R-:W-:Y:S01]  /*6420*/  CS2R R28, SRZ ;  /* 0x00000000001c7805 */ /* 0x000fe2000001ff00 */
[----:B------:R-:W-:Y:S01]  /*6430*/  IMAD.WIDE.U32 R8, R12, 0x60, R8 ;  /* 0x000000600c087825 */ /* 0x000fe200078e0008 */
[----:B------:R-:W-:-:S02]  /*6440*/  IADD3 R15, P3, R32, R6, RZ ;  /* 0x00000006200f7210 */ /* 0x000fc40007f7e0ff */
[----:B------:R-:W-:Y:S01]  /*6450*/  ISETP.GE.AND P2, PT, R14, UR4, PT ;  /* 0x000000040e007c0c */ /* 0x000fe2000bf46270 */
[----:B------:R-:W-:Y:S01]  /*6460*/  IMAD R21, R11, 0x60, RZ ;  /* 0x000000600b157824 */ /* 0x000fe200078e02ff */
[----:B------:R-:W-:Y:S01]  /*6470*/  IADD3 R0, P4, R30, R8, RZ ;  /* 0x000000081e007210 */ /* 0x000fe20007f9e0ff */
[----:B------:R-:W-:Y:S01]  /*6480*/  IMAD R25, R13, 0x60, RZ ;  /* 0x000000600d197824 */ /* 0x000fe200078e02ff */
[----:B------:R-:W-:Y:S02]  /*6490*/  ULDC.64 UR4, c[0x0][0x3e0] ;  /* 0x0000f80000047ab9 */ /* 0x000fe40000000a00 */
[----:B------:R-:W-:Y:S02]  /*64a0*/  IADD3.X R32, R33, R21, R7, P3, !PT ;  /* 0x0000001521207210 */ /* 0x000fe40001ffe407 */
[----:B------:R-:W-:Y:S02]  /*64b0*/  CS2R R20, SRZ ;  /* 0x0000000000147805 */ /* 0x000fe4000001ff00 */
[----:B------:R-:W-:-:S02]  /*64c0*/  IADD3.X R9, R31, R25, R9, P4, !PT ;  /* 0x000000191f097210 */ /* 0x000fc400027fe409 */
[----:B------:R-:W-:Y:S02]  /*64d0*/  CS2R R24, SRZ ;  /* 0x0000000000187805 */ /* 0x000fe4000001ff00 */
[C---:B------:R-:W-:Y:S02]  /*64e0*/  LEA R6, P3, R15.reuse, UR6, 0x1 ;  /* 0x000000060f067c11 */ /* 0x040fe4000f8608ff */
[C---:B------:R-:W-:Y:S02]  /*64f0*/  LEA R14, P4, R0.reuse, UR4, 0x1 ;  /* 0x00000004000e7c11 */ /* 0x040fe4000f8808ff */
[----:B------:R-:W-:Y:S02]  /*6500*/  LEA.HI.X R7, R15, UR7, R32, 0x1, P3 ;  /* 0x000000070f077c11 */ /* 0x000fe400098f0c20 */
[----:B------:R-:W-:Y:S02]  /*6510*/  LEA.HI.X R15, R0, UR5, R9, 0x1, P4 ;  /* 0x00000005000f7c11 */ /* 0x000fe4000a0f0c09 */
[----:B------:R-:W-:Y:S01]  /*6520*/  CS2R R8, SRZ ;  /* 0x0000000000087805 */ /* 0x000fe2000001ff00 */
[----:B------:R0:W5:Y:S05]  /*6530*/  @!P5 LDG.E.64 R28, desc[UR40][R6.64] ;  /* 0x00000028061cd981 */ /* 0x00016a000c1e1b00 */
[----:B------:R0:W5:Y:S04]  /*6540*/  @!P2 LDG.E.64 R8, desc[UR40][R6.64+0x20] ;  /* 0x000020280608a981 */ /* 0x000168000c1e1b00 */
[----:B------:R0:W5:Y:S04]  /*6550*/  @!P5 LDG.E.64 R24, desc[UR40][R14.64] ;  /* 0x000000280e18d981 */ /* 0x000168000c1e1b00 */
[----:B------:R0:W5:Y:S02]  /*6560*/  @!P2 LDG.E.64 R20, desc[UR40][R14.64+0x20] ;  /* 0x000020280e14a981 */ /* 0x000164000c1e1b00 */
.L_x_1974:
[----:B------:R-:W-:Y:S05]  /*6570*/  BSYNC B1 ;  /* 0x0000000000017941 */ /* 0x000fea0003800000 */
.L_x_1973:
[----:B------:R-:W2:Y:S04]  /*6580*/  LDL R31, [R1+0x38] ;  /* 0x00003800011f7983 */ /* 0x000ea80000100800 */
[----:B------:R-:W3:Y:S01]  /*6590*/  LDL R30, [R1+0x1c] ;  /* 0x00001c00011e7983 */ /* 0x000ee20000100800 */
[C---:B0-----:R-:W-:Y:S01]  /*65a0*/  IMAD.WIDE.U32 R6, R3.reuse, R10, R4 ;  /* 0x0000000a03067225 */ /* 0x041fe200078e0004 */
[----:B------:R-:W-:Y:S01]  /*65b0*/  ULDC.64 UR4, c[0x0][0x3c8] ;  /* 0x0000f20000047ab9 */ /* 0x000fe20000000a00 */
[----:B------:R-:W-:Y:S02]  /*65c0*/  ULDC.64 UR6, c[0x0][0x3e0] ;  /* 0x0000f80000067ab9 */ /* 0x000fe40000000a00 */
[----:B------:R-:W-:Y:S01]  /*65d0*/  IMAD.WIDE.U32 R44, R3, R12, R44 ;  /* 0x0000000c032c7225 */ /* 0x000fe200078e002c */
[----:B------:R-:W-:Y:S01]  /*65e0*/  LEA R4, P2, R6, UR4, 0x1 ;  /* 0x0000000406047c11 */ /* 0x000fe2000f8408ff */
[----:B------:R-:W-:-:S02]  /*65f0*/  UMOV UR4, 0xffffffff ;  /* 0xffffffff00047882 */ /* 0x000fc40000000000 */
[C---:B------:R-:W-:Y:S02]  /*6600*/  IMAD R10, R37.reuse, R10, RZ ;  /* 0x0000000a250a7224 */ /* 0x040fe400078e02ff */
[----:B------:R-:W-:Y:S02]  /*6610*/  IMAD R12, R37, R12, RZ ;  /* 0x0000000c250c7224 */ /* 0x000fe400078e02ff */
[C---:B------:R-:W-:Y:S02]  /*6620*/  IMAD R5, R3.reuse, R11, R10 ;  /* 0x0000000b03057224 */ /* 0x040fe400078e020a */
[----:B------:R-:W-:Y:S02]  /*6630*/  IMAD R3, R3, R13, R12 ;  /* 0x0000000d03037224 */ /* 0x000fe400078e020c */
[----:B------:R-:W-:Y:S02]  /*6640*/  IMAD.IADD R5, R7, 0x1, R5 ;  /* 0x0000000107057824 */ /* 0x000fe400078e0205 */
[----:B------:R-:W-:-:S03]  /*6650*/  IMAD.IADD R3, R45, 0x1, R3 ;  /* 0x000000012d037824 */ /* 0x000fc600078e0203 */
[----:B------:R-:W-:Y:S02]  /*6660*/  LEA.HI.X R5, R6, UR5, R5, 0x1, P2 ;  /* 0x0000000506057c11 */ /* 0x000fe400090f0c05 */
[----:B--2---:R-:W-:Y:S01]  /*6670*/  LEA.HI R0, R31, R31, RZ, 0x1 ;  /* 0x0000001f1f007211 */ /* 0x004fe200078f08ff */
[----:B---3--:R-:W-:-:S03]  /*6680*/  IMAD.SHL.U32 R14, R30, 0x40, RZ ;  /* 0x000000401e0e7824 */ /* 0x008fc600078e00ff */
[----:B------:R-:W-:Y:S02]  /*6690*/  LOP3.LUT R10, R0, 0xfffffffe, RZ, 0xc0, !PT ;  /* 0xfffffffe000a7812 */ /* 0x000fe400078ec0ff */
[----:B------:R-:W-:Y:S02]  /*66a0*/  LEA R0, P3, R44, UR6, 0x1 ;  /* 0x000000062c007c11 */ /* 0x000fe4000f8608ff */
[----:B------:R-:W-:Y:S01]  /*66b0*/  LOP3.LUT R15, R14, 0x1c0, RZ, 0xc0, !PT ;  /* 0x000001c00e0f7812 */ /* 0x000fe200078ec0ff */
[----:B------:R-:W-:Y:S01]  /*66c0*/  IMAD.IADD R7, R31, 0x1, -R10 ;  /* 0x000000011f077824 */ /* 0x000fe200078e0a0a */
[----:B------:R-:W-:Y:S02]  /*66d0*/  LEA.HI.X R3, R44, UR7, R3, 0x1, P3 ;  /* 0x000000072c037c11 */ /* 0x000fe400098f0c03 */
[----:B------:R-:W-:Y:S02]  /*66e0*/  LOP3.LUT R11, R15, 0x18, R16, 0xf8, !PT ;  /* 0x000000180f0b7812 */ /* 0x000fe400078ef810 */
[----:B------:R-:W-:-:S02]  /*66f0*/  SHF.R.U32.HI R12, RZ, 0x3, R15 ;  /* 0x00000003ff0c7819 */ /* 0x000fc4000001160f */
[----:B------:R-:W-:Y:S02]  /*6700*/  SHF.L.U32 R7, R7, 0x1f, RZ ;  /* 0x0000001f07077819 */ /* 0x000fe400000006ff */
[----:B------:R-:W-:Y:S01]  /*6710*/  LOP3.LUT R10, R11, R12, RZ, 0x3c, !PT ;  /* 0x0000000c0b0a7212 */ /* 0x000fe200078e3cff */
[----:B------:R-:W-:Y:S06]  /*6720*/  BRA.DIV UR4, `(.L_x_1975) ;  /* 0x0000010204947947 */ /* 0x000fec000b800000 */
.L_x_2165:
[----:B------:R-:W-:-:S03]  /*6730*/  UMOV UR4, 0xffffffff ;  /* 0xffffffff00047882 */ /* 0x000fc60000000000 */
[----:B------:R-:W-:Y:S05]  /*6740*/  BRA.DIV UR4, `(.L_x_1976) ;  /* 0x0000010204b47947 */ /* 0x000fea000b800000 */
.L_x_2168:
[----:B------:R-:W-:-:S03]  /*6750*/  UMOV UR4, 0xffffffff ;  /* 0xffffffff00047882 */ /* 0x000fc60000000000 */
[----:B------:R-:W-:Y:S05]  /*6760*/  BRA.DIV UR4, `(.L_x_1977) ;  /* 0x0000010204d47947 */ /* 0x000fea000b800000 */
.L_x_2171:
[----:B------:R-:W-:-:S03]  /*6770*/  UMOV UR4, 0xffffffff ;  /* 0xffffffff00047882 */ /* 0x000fc60000000000 */
[----:B------:R-:W-:Y:S05]  /*6780*/  BRA.DIV UR4, `(.L_x_1978) ;  /* 0x0000010204f47947 */ /* 0x000fea000b800000 */
.L_x_2174:
[----:B------:R-:W-:-:S03]  /*6790*/  UMOV UR4, 0xffffffff ;  /* 0xffffffff00047882 */ /* 0x000fc60000000000 */
[----:B------:R-:W-:Y:S05]  /*67a0*/  BRA.DIV UR4, `(.L_x_1979) ;  /* 0x0000010604147947 */ /* 0x000fea000b800000 */
.L_x_2177:
[----:B------:R-:W-:-:S03]  /*67b0*/  UMOV UR4, 0xffffffff ;  /* 0xffffffff00047882 */ /* 0x000fc60000000000 */
[----:B------:R-:W-:Y:S05]  /*67c0*/  BRA.DIV UR4, `(.L_x_1980) ;  /* 0x0000010604347947 */ /* 0x000fea000b800000 */
.L_x_2180:
[----:B------:R-:W-:-:S03]  /*67d0*/  UMOV UR4, 0xffffffff ;  /* 0xffffffff00047882 */ /* 0x000fc60000000000 */
[----:B------:R-:W-:Y:S05]  /*67e0*/  BRA.DIV UR4, `(.L_x_1981) ;  /* 0x0000010604547947 */ /* 0x000fea000b800000 */
.L_x_2183:
[----:B------:R-:W-:-:S03]  /*67f0*/  UMOV UR4, 0xffffffff ;  /* 0xffffffff00047882 */ /* 0x000fc60000000000 */
[----:B------:R-:W-:Y:S05]  /*6800*/  BRA.DIV UR4, `(.L_x_1982) ;  /* 0x0000010604747947 */ /* 0x000fea000b800000 */
.L_x_2186:
[----:B------:R-:W0:Y:S01]  /*6810*/  S2R R6, SR_TID.X ;  /* 0x0000000000067919 */ /* 0x000e220000002100 */
[----:B------:R-:W1:Y:S01]  /*6820*/  SYNCS.PHASECHK.TRANS64.TRYWAIT P2, [R2+URZ+0x16800], R7 ;  /* 0x01680007020075a7 */ /* 0x000e62000804017f */
[----:B-----5:R-:W-:Y:S01]  /*6830*/  IMAD.MOV.U32 R3, RZ, RZ, R41 ;  /* 0x000000ffff037224 */ /* 0x020fe200078e0029 */
[----:B------:R-:W-:Y:S01]  /*6840*/  MOV R4, R34 ;  /* 0x0000002200047202 */ /* 0x000fe20000000f00 */
[----:B------:R-:W-:Y:S01]  /*6850*/  IMAD.MOV.U32 R5, RZ, RZ, R35 ;  /* 0x000000ffff057224 */ /* 0x000fe200078e0023 */
[----:B------:R-:W-:Y:S01]  /*6860*/  LOP3.LUT P3, RZ, R30, 0x4, RZ, 0xc0, !PT ;  /* 0x000000041eff7812 */ /* 0x000fe2000786c0ff */
        /* <DEDUP_REMOVED lines=8> */
[----:B------:R-:W-:Y:S01]  /*68f0*/  BSSY B1, `(.L_x_1983) ;  /* 0x000001c000017945 */ /* 0x000fe20003800000 */
        /* <DEDUP_REMOVED lines=9> */
[----:B------:R-:W-:-:S05]  /*6990*/  SHF.R.S32.HI R6, RZ, 0x5, R6 ;  /* 0x00000005ff067819 */ /* 0x000fca0000011406 */
[----:B------:R-:W-:Y:S02]  /*69a0*/  IMAD R3, R6, 0x200, R10 ;  /* 0x0000020006037824 */ /* 0x000fe400078e020a */
[----:B------:R-:W-:Y:S02]  /*69b0*/  IMAD.MOV.U32 R6, RZ, RZ, R24 ;  /* 0x000000ffff067224 */ /* 0x000fe400078e0018 */
[----:B------:R-:W-:Y:S01]  /*69c0*/  IMAD.MOV.U32 R10, RZ, RZ, R25 ;  /* 0x000000ffff0a7224 */ /* 0x000fe200078e0019 */
[----:B------:R-:W-:Y:S02]  /*69d0*/  LEA R3, R3, R2, 0x1 ;  /* 0x0000000203037211 */ /* 0x000fe400078e08ff */
[----:B------:R-:W-:Y:S01]  /*69e0*/  PRMT R48, R6, 0x7610, R48 ;  /* 0x0000761006307816 */ /* 0x000fe20000000030 */
[----:B------:R-:W-:Y:S01]  /*69f0*/  IMAD.MOV.U32 R6, RZ, RZ, R28 ;  /* 0x000000ffff067224 */ /* 0x000fe200078e001c */
[----:B------:R-:W-:Y:S01]  /*6a00*/  PRMT R12, R12, 0x5410, R10 ;  /* 0x000054100c0c7816 */ /* 0x000fe2000000000a */
[----:B------:R-:W-:-:S02]  /*6a10*/  VIADD R4, R3, 0x8400 ;  /* 0x0000840003047836 */ /* 0x000fc40000000000 */
[----:B------:R-:W-:Y:S01]  /*6a20*/  VIADD R0, R3, 0x8440 ;  /* 0x0000844003007836 */ /* 0x000fe20000000000 */
[----:B------:R-:W-:Y:S01]  /*6a30*/  PRMT R48, R48, 0x5410, R6 ;  /* 0x0000541030307816 */ /* 0x000fe20000000006 */
[----:B------:R-:W-:Y:S01]  /*6a40*/  @P3 VIADD R0, R4, 0xffffffc0 ;  /* 0xffffffc004003836 */ /* 0x000fe20000000000 */
[----:B------:R-:W-:Y:S02]  /*6a50*/  MOV R4, R20 ;  /* 0x0000001400047202 */ /* 0x000fe40000000f00 */
[----:B------:R-:W-:Y:S02]  /*6a60*/  PRMT R12, R11, 0x7610, R12 ;  /* 0x000076100b0c7816 */ /* 0x000fe4000000000c */
[----:B------:R-:W-:Y:S01]  /*6a70*/  PRMT R10, R4, 0x5410, R5 ;  /* 0x00005410040a7816 */ /* 0x000fe20000000005 */
[----:B------:R-:W-:Y:S02]  /*6a80*/  IMAD.MOV.U32 R4, RZ, RZ, R8 ;  /* 0x000000ffff047224 */ /* 0x000fe400078e0008 */
[----:B------:R-:W-:Y:S01]  /*6a90*/  IMAD.MOV.U32 R5, RZ, RZ, R9 ;  /* 0x000000ffff057224 */ /* 0x000fe200078e0009 */
[----:B-1----:R-:W-:Y:S06]  /*6aa0*/  @!P2 BRA `(.L_x_1984) ;  /* 0x0000010000f4a947 */ /* 0x002fec0003800000 */
.L_x_2187:
[----:B------:R-:W-:Y:S05]  /*6ab0*/  BSYNC B1 ;  /* 0x0000000000017941 */ /* 0x000fea0003800000 */
.L_x_1983:
        /* <DEDUP_REMOVED lines=28> */
[-C--:B------:R-:W-:Y:S01]  /*6c80*/  FMUL.FTZ R40, R4, R31.reuse ;  /* 0x0000001f04287220 */ /* 0x080fe20000410000 */
[----:B------:R-:W-:Y:S01]  /*6c90*/  FFMA.FTZ R32, R7, R31, -R30 ;  /* 0x0000001f07207223 */ /* 0x000fe2000001081e */
[----:B------:R-:W-:Y:S02]  /*6ca0*/  HADD2.F32 R6, -RZ, R5.H0_H0 ;  /* 0x20000005ff067230 */ /* 0x000fe40000004100 */
[----:B------:R-:W-:Y:S01]  /*6cb0*/  FFMA.FTZ R42, R15, R37, R42 ;  /* 0x000000250f2a7223 */ /* 0x000fe2000001002a */
[----:B------:R-:W-:Y:S02]  /*6cc0*/  HADD2.F32 R31, -RZ, R45.H0_H0 ;  /* 0x2000002dff1f7230 */ /* 0x000fe40000004100 */
[----:B------:R-:W-:Y:S01]  /*6cd0*/  FFMA.FTZ R33, R7, R33, R40 ;  /* 0x0000002107217223 */ /* 0x000fe20000010028 */
[----:B------:R-:W-:Y:S02]  /*6ce0*/  HADD2.F32 R5, -RZ, R5.H1_H1 ;  /* 0x30000005ff057230 */ /* 0x000fe40000004100 */
[----:B------:R-:W-:-:S02]  /*6cf0*/  HADD2.F32 R15, -RZ, R46.H1_H1 ;  /* 0x3000002eff0f7230 */ /* 0x000fc40000004100 */
[C---:B------:R-:W-:Y:S01]  /*6d00*/  FMUL.FTZ R40, R14.reuse, R31 ;  /* 0x0000001f0e287220 */ /* 0x040fe20000410000 */
[----:B------:R-:W-:Y:S02]  /*6d10*/  HADD2.F32 R30, -RZ, R43.H0_H0 ;  /* 0x2000002bff1e7230 */ /* 0x000fe40000004100 */
[----:B------:R-:W-:Y:S02]  /*6d20*/  HADD2.F32 R4, -RZ, R44.H0_H0 ;  /* 0x2000002cff047230 */ /* 0x000fe40000004100 */
[-C--:B------:R-:W-:Y:S01]  /*6d30*/  FMUL.FTZ R14, R14, R15.reuse ;  /* 0x0000000f0e0e7220 */ /* 0x080fe20000410000 */
[----:B------:R-:W-:Y:S01]  /*6d40*/  FFMA.FTZ R40, R13, R15, -R40 ;  /* 0x0000000f0d287223 */ /* 0x000fe20000010828 */
[C---:B------:R-:W-:Y:S01]  /*6d50*/  FMUL.FTZ R7, R5.reuse, R30 ;  /* 0x0000001e05077220 */ /* 0x040fe20000410000 */
[-C--:B------:R-:W-:Y:S01]  /*6d60*/  FMUL.FTZ R37, R5, R4.reuse ;  /* 0x0000000405257220 */ /* 0x080fe20000410000 */
[----:B------:R-:W-:Y:S02]  /*6d70*/  FFMA.FTZ R13, R13, R31, R14 ;  /* 0x0000001f0d0d7223 */ /* 0x000fe4000001000e */
[----:B------:R-:W-:Y:S01]  /*6d80*/  FFMA.FTZ R5, R6, R4, -R7 ;  /* 0x0000000406057223 */ /* 0x000fe20000010807 */
[----:B------:R-:W-:Y:S01]  /*6d90*/  F2FP.F16.F32.PACK_AB R7, R42, R41 ;  /* 0x000000292a07723e */ /* 0x000fe200000000ff */
[----:B------:R-:W-:Y:S01]  /*6da0*/  FFMA.FTZ R30, R6, R30, R37 ;  /* 0x0000001e061e7223 */ /* 0x000fe20000010025 */
[----:B------:R-:W-:-:S02]  /*6db0*/  F2FP.F16.F32.PACK_AB R4, R33, R32 ;  /* 0x000000202104723e */ /* 0x000fc400000000ff */
[----:B------:R-:W-:Y:S02]  /*6dc0*/  F2FP.F16.F32.PACK_AB R6, R13, R40 ;  /* 0x000000280d06723e */ /* 0x000fe400000000ff */
[----:B------:R-:W-:-:S05]  /*6dd0*/  F2FP.F16.F32.PACK_AB R5, R30, R5 ;  /* 0x000000051e05723e */ /* 0x000fca00000000ff */
[----:B------:R1:W-:Y:S02]  /*6de0*/  STS.128 [R3+0x8400], R4 ;  /* 0x0084000403007388 */ /* 0x0003e40000000c00 */
.L_x_1988:
[----:B------:R-:W-:Y:S05]  /*6df0*/  BSYNC B2 ;  /* 0x0000000000027941 */ /* 0x000fea0003800000 */
.L_x_1987:
[----:B------:R-:W-:Y:S05]  /*6e00*/  @P2 BRA `(.L_x_1986) ;  /* 0x0000000000a82947 */ /* 0x000fea0003800000 */
[----:B01----:R-:W0:Y:S01]  /*6e10*/  LDS.128 R4, [R0] ;  /* 0x0000000000047984 */ /* 0x003e220000000c00 */
[--C-:B------:R-:W-:Y:S01]  /*6e20*/  SHF.R.U64 R40, R38, 0x10, R39.reuse ;  /* 0x0000001026287819 */ /* 0x100fe20000001227 */
[----:B------:R-:W-:Y:S01]  /*6e30*/  HADD2.F32 R33, -RZ, R45.H1_H1 ;  /* 0x3000002dff217230 */ /* 0x000fe20000004100 */
[----:B------:R-:W-:Y:S01]  /*6e40*/  SHF.R.U32.HI R32, RZ, 0x10, R39 ;  /* 0x00000010ff207819 */ /* 0x000fe20000011627 */
[----:B------:R-:W-:Y:S01]  /*6e50*/  HADD2.F32 R31, -RZ, R47.H0_H0 ;  /* 0x2000002fff1f7230 */ /* 0x000fe20000004100 */
[--C-:B------:R-:W-:Y:S02]  /*6e60*/  SHF.R.U64 R39, R34, 0x10, R35.reuse ;  /* 0x0000001022277819 */ /* 0x100fe40000001223 */
[----:B------:R-:W-:Y:S01]  /*6e70*/  SHF.R.U32.HI R34, RZ, 0x10, R35 ;  /* 0x00000010ff227819 */ /* 0x000fe20000011623 */
[----:B------:R-:W-:-:S04]  /*6e80*/  HADD2.F32 R32, -RZ, R32.H0_H0 ;  /* 0x20000020ff207230 */ /* 0x000fc80000004100 */
[----:B------:R-:W-:Y:S02]  /*6e90*/  HADD2.F32 R34, -RZ, R34.H0_H0 ;  /* 0x20000022ff227230 */ /* 0x000fe40000004100 */
[--C-:B0-----:R-:W-:Y:S02]  /*6ea0*/  HADD2.F32 R15, -RZ, R7.reuse.H0_H0 ;  /* 0x20000007ff0f7230 */ /* 0x101fe40000004100 */
[----:B------:R-:W-:Y:S02]  /*6eb0*/  HADD2.F32 R30, -RZ, R7.H1_H1 ;  /* 0x30000007ff1e7230 */ /* 0x000fe40000004100 */
[--C-:B------:R-:W-:Y:S02]  /*6ec0*/  HADD2.F32 R7, -RZ, R4.reuse.H0_H0 ;  /* 0x20000004ff077230 */ /* 0x100fe40000004100 */
[----:B------:R-:W-:Y:S02]  /*6ed0*/  HADD2.F32 R4, -RZ, R4.H1_H1 ;  /* 0x30000004ff047230 */ /* 0x000fe40000004100 */
[C---:B------:R-:W-:Y:S01]  /*6ee0*/  FMUL.FTZ R38, R30.reuse, R34 ;  /* 0x000000221e267220 */ /* 0x040fe20000410000 */
[----:B------:R-:W-:Y:S01]  /*6ef0*/  FMUL.FTZ R35, R30, R32 ;  /* 0x000000201e237220 */ /* 0x000fe20000410000 */
[----:B------:R-:W-:-:S02]  /*6f00*/  HADD2.F32 R13, -RZ, R6.H0_H0 ;  /* 0x20000006ff0d7230 */ /* 0x000fc40000004100 */
[C---:B------:R-:W-:Y:S01]  /*6f10*/  FMUL.FTZ R30, R4.reuse, R33 ;  /* 0x00000021041e7220 */ /* 0x040fe20000410000 */
[C---:B------:R-:W-:Y:S01]  /*6f20*/  FFMA.FTZ R38, R15.reuse, R32, -R38 ;  /* 0x000000200f267223 */ /* 0x040fe20000010826 */
[----:B------:R-:W-:Y:S01]  /*6f30*/  FFMA.FTZ R37, R15, R34, R35 ;  /* 0x000000220f257223 */ /* 0x000fe20000010023 */
[----:B------:R-:W-:Y:S02]  /*6f40*/  HADD2.F32 R14, -RZ, R6.H1_H1 ;  /* 0x30000006ff0e7230 */ /* 0x000fe40000004100 */
[-C--:B------:R-:W-:Y:S01]  /*6f50*/  FMUL.FTZ R34, R4, R31.reuse ;  /* 0x0000001f04227220 */ /* 0x080fe20000410000 */
[C---:B------:R-:W-:Y:S01]  /*6f60*/  FFMA.FTZ R32, R7.reuse, R31, -R30 ;  /* 0x0000001f07207223 */ /* 0x040fe2000001081e */
[--C-:B------:R-:W-:Y:S02]  /*6f70*/  HADD2.F32 R6, -RZ, R5.reuse.H0_H0 ;  /* 0x20000005ff067230 */ /* 0x100fe40000004100 */
[----:B------:R-:W-:Y:S02]  /*6f80*/  HADD2.F32 R31, -RZ, R46.H0_H0 ;  /* 0x2000002eff1f7230 */ /* 0x000fe40000004100 */
[----:B------:R-:W-:Y:S01]  /*6f90*/  FFMA.FTZ R33, R7, R33, R34 ;  /* 0x0000002107217223 */ /* 0x000fe20000010022 */
[----:B------:R-:W-:-:S02]  /*6fa0*/  HADD2.F32 R5, -RZ, R5.H1_H1 ;  /* 0x30000005ff057230 */ /* 0x000fc40000004100 */
[----:B------:R-:W-:Y:S02]  /*6fb0*/  HADD2.F32 R15, -RZ, R47.H1_H1 ;  /* 0x3000002fff0f7230 */ /* 0x000fe40000004100 */
[C---:B------:R-:W-:Y:S01]  /*6fc0*/  FMUL.FTZ R34, R14.reuse, R31 ;  /* 0x0000001f0e227220 */ /* 0x040fe20000410000 */
[----:B------:R-:W-:Y:S02]  /*6fd0*/  HADD2.F32 R30, -RZ, R39.H0_H0 ;  /* 0x20000027ff1e7230 */ /* 0x000fe40000004100 */
[----:B------:R-:W-:Y:S02]  /*6fe0*/  HADD2.F32 R4, -RZ, R40.H0_H0 ;  /* 0x20000028ff047230 */ /* 0x000fe40000004100 */
[-C--:B------:R-:W-:Y:S01]  /*6ff0*/  FMUL.FTZ R14, R14, R15.reuse ;  /* 0x0000000f0e0e7220 */ /* 0x080fe20000410000 */
[----:B------:R-:W-:Y:S01]  /*7000*/  FFMA.FTZ R34, R13, R15, -R34 ;  /* 0x0000000f0d227223 */ /* 0x000fe20000010822 */
[C---:B------:R-:W-:Y:S01]  /*7010*/  FMUL.FTZ R7, R5.reuse, R30 ;  /* 0x0000001e05077220 */ /* 0x040fe20000410000 */
[----:B------:R-:W-:Y:S01]  /*7020*/  FMUL.FTZ R35, R5, R4 ;  /* 0x0000000405237220 */ /* 0x000fe20000410000 */
[----:B------:R-:W-:-:S02]  /*7030*/  FFMA.FTZ R13, R13, R31, R14 ;  /* 0x0000001f0d0d7223 */ /* 0x000fc4000001000e */
[C---:B------:R-:W-:Y:S01]  /*7040*/  FFMA.FTZ R5, R6.reuse, R4, -R7 ;  /* 0x0000000406057223 */ /* 0x040fe20000010807 */
[----:B------:R-:W-:Y:S01]  /*7050*/  F2FP.F16.F32.PACK_AB R7, R37, R38 ;  /* 0x000000262507723e */ /* 0x000fe200000000ff */
[----:B------:R-:W-:Y:S01]  /*7060*/  FFMA.FTZ R30, R6, R30, R35 ;  /* 0x0000001e061e7223 */ /* 0x000fe20000010023 */
[----:B------:R-:W-:Y:S02]  /*7070*/  F2FP.F16.F32.PACK_AB R4, R33, R32 ;  /* 0x000000202104723e */ /* 0x000fe400000000ff */
[----:B------:R-:W-:Y:S02]  /*7080*/  F2FP.F16.F32.PACK_AB R6, R13, R34 ;  /* 0x000000220d06723e */ /* 0x000fe400000000ff */
[----:B------:R-:W-:-:S05]  /*7090*/  F2FP.F16.F32.PACK_AB R5, R30, R5 ;  /* 0x000000051e05723e */ /* 0x000fca00000000ff */
[----:B------:R2:W-:Y:S02]  /*70a0*/  STS.128 [R0], R4 ;  /* 0x0000000400007388 */ /* 0x0005e40000000c00 */
.L_x_1986:
[----:B------:R-:W-:Y:S05]  /*70b0*/  BSYNC B1 ;  /* 0x0000000000017941 */ /* 0x000fea0003800000 */
.L_x_1985:
[----:B------:R-:W-:Y:S05]  /*70c0*/  @P1 BRA `(.L_x_1989) ;  /* 0x00000018009c1947 */ /* 0x000fea0003800000 */
[----:B-12---:R-:W1:Y:S01]  /*70d0*/  LDC R5, c[0x0][0x3d4] ;  /* 0x0000f500ff057b82 */ /* 0x006e620000000800 */
[C---:B------:R-:W-:Y:S01]  /*70e0*/  IADD3 R4, R26.reuse, 0x10, RZ ;  /* 0x000000101a047810 */ /* 0x040fe20007ffe0ff */
[----:B------:R-:W-:Y:S01]  /*70f0*/  BSSY B1, `(.L_x_1990) ;  /* 0x000002e000017945 */ /* 0x000fe20003800000 */
[-C--:B-1----:R-:W-:Y:S02]  /*7100*/  ISETP.GE.AND P0, PT, R26, R5.reuse, PT ;  /* 0x000000051a00720c */ /* 0x082fe40003f06270 */
[----:B------:R-:W-:-:S11]  /*7110*/  ISETP.GE.AND P1, PT, R4, R5, PT ;  /* 0x000000050400720c */ /* 0x000fd60003f26270 */
[----:B------:R-:W-:Y:S05]  /*7120*/  @P0 BRA `(.L_x_1991) ;  /* 0x0000000000a80947 */ /* 0x000fea0003800000 */
[----:B0-----:R-:W0:Y:S01]  /*7130*/  LDS.128 R4, [R3+0xb400] ;  /* 0x00b4000003047984 */ /* 0x001e220000000c00 */
[----:B------:R-:W-:Y:S01]  /*7140*/  SHF.R.U64 R32, R28, 0x10, R29 ;  /* 0x000000101c207819 */ /* 0x000fe2000000121d */
[----:B------:R-:W-:Y:S01]  /*7150*/  HADD2.F32 R27, -RZ, R48.H0_H0 ;  /* 0x20000030ff1b7230 */ /* 0x000fe20000004100 */
[----:B------:R-:W-:Y:S02]  /*7160*/  SHF.R.U32.HI R28, RZ, 0x10, R25 ;  /* 0x00000010ff1c7819 */ /* 0x000fe40000011619 */
[----:B------:R-:W-:Y:S02]  /*7170*/  SHF.R.U32.HI R26, RZ, 0x10, R29 ;  /* 0x00000010ff1a7819 */ /* 0x000fe4000001161d */
[----:B------:R-:W-:Y:S01]  /*7180*/  SHF.R.U64 R31, R24, 0x10, R25 ;  /* 0x00000010181f7819 */ /* 0x000fe20000001219 */
[----:B------:R-:W-:Y:S02]  /*7190*/  HADD2.F32 R28, -RZ, R28.H0_H0 ;  /* 0x2000001cff1c7230 */ /* 0x000fe40000004100 */
[----:B------:R-:W-:-:S02]  /*71a0*/  HADD2.F32 R26, -RZ, R26.H0_H0 ;  /* 0x2000001aff1a7230 */ /* 0x000fc40000004100 */
[----:B------:R-:W-:Y:S02]  /*71b0*/  HADD2.F32 R25, -RZ, R48.H1_H1 ;  /* 0x30000030ff197230 */ /* 0x000fe40000004100 */
        /* <DEDUP_REMOVED lines=8> */
[----:B------:R-:W-:Y:S01]  /*7240*/  FFMA.FTZ R30, R15, R26, -R30 ;  /* 0x0000001a0f1e7223 */ /* 0x000fe2000001081e */
[-C--:B------:R-:W-:Y:S01]  /*7250*/  FMUL.FTZ R26, R4, R25.reuse ;  /* 0x00000019041a7220 */ /* 0x080fe20000410000 */
[----:B------:R-:W-:Y:S02]  /*7260*/  HADD2.F32 R14, -RZ, R6.H1_H1 ;  /* 0x30000006ff0e7230 */ /* 0x000fe40000004100 */
[----:B------:R-:W-:Y:S01]  /*7270*/  FFMA.FTZ R25, R7, R25, -R24 ;  /* 0x0000001907197223 */ /* 0x000fe20000010818 */
[--C-:B------:R-:W-:Y:S02]  /*7280*/  HADD2.F32 R24, -RZ, R12.reuse.H1_H1 ;  /* 0x3000000cff187230 */ /* 0x100fe40000004100 */
[----:B------:R-:W-:Y:S01]  /*7290*/  FFMA.FTZ R29, R15, R28, R29 ;  /* 0x0000001c0f1d7223 */ /* 0x000fe2000001001d */
[----:B------:R-:W-:Y:S02]  /*72a0*/  HADD2.F32 R6, -RZ, R5.H0_H0 ;  /* 0x20000005ff067230 */ /* 0x000fe40000004100 */
[----:B------:R-:W-:Y:S01]  /*72b0*/  FFMA.FTZ R26, R7, R27, R26 ;  /* 0x0000001b071a7223 */ /* 0x000fe2000001001a */
[----:B------:R-:W-:-:S02]  /*72c0*/  HADD2.F32 R12, -RZ, R12.H0_H0 ;  /* 0x2000000cff0c7230 */ /* 0x000fc40000004100 */
[C---:B------:R-:W-:Y:S01]  /*72d0*/  FMUL.FTZ R28, R14.reuse, R24 ;  /* 0x000000180e1c7220 */ /* 0x040fe20000410000 */
[----:B------:R-:W-:Y:S02]  /*72e0*/  HADD2.F32 R5, -RZ, R5.H1_H1 ;  /* 0x30000005ff057230 */ /* 0x000fe40000004100 */
[----:B------:R-:W-:Y:S02]  /*72f0*/  HADD2.F32 R15, -RZ, R31.H0_H0 ;  /* 0x2000001fff0f7230 */ /* 0x000fe40000004100 */
[-C--:B------:R-:W-:Y:S01]  /*7300*/  FMUL.FTZ R27, R14, R12.reuse ;  /* 0x0000000c0e1b7220 */ /* 0x080fe20000410000 */
[----:B------:R-:W-:Y:S02]  /*7310*/  HADD2.F32 R4, -RZ, R32.H0_H0 ;  /* 0x20000020ff047230 */ /* 0x000fe40000004100 */
[----:B------:R-:W-:Y:S01]  /*7320*/  FFMA.FTZ R28, R13, R12, -R28 ;  /* 0x0000000c0d1c7223 */ /* 0x000fe2000001081c */
[----:B------:R-:W-:Y:S01]  /*7330*/  FMUL.FTZ R7, R5, R15 ;  /* 0x0000000f05077220 */ /* 0x000fe20000410000 */
[----:B------:R-:W-:Y:S01]  /*7340*/  FFMA.FTZ R27, R13, R24, R27 ;  /* 0x000000180d1b7223 */ /* 0x000fe2000001001b */
[----:B------:R-:W-:-:S02]  /*7350*/  FMUL.FTZ R14, R5, R4 ;  /* 0x00000004050e7220 */ /* 0x000fc40000410000 */
[C---:B------:R-:W-:Y:S01]  /*7360*/  FFMA.FTZ R5, R6.reuse, R4, -R7 ;  /* 0x0000000406057223 */ /* 0x040fe20000010807 */
[----:B------:R-:W-:Y:S01]  /*7370*/  F2FP.F16.F32.PACK_AB R7, R29, R30 ;  /* 0x0000001e1d07723e */ /* 0x000fe200000000ff */
[----:B------:R-:W-:Y:S01]  /*7380*/  FFMA.FTZ R14, R6, R15, R14 ;  /* 0x0000000f060e7223 */ /* 0x000fe2000001000e */
[----:B------:R-:W-:Y:S02]  /*7390*/  F2FP.F16.F32.PACK_AB R6, R27, R28 ;  /* 0x0000001c1b06723e */ /* 0x000fe400000000ff */
[----:B------:R-:W-:Y:S02]  /*73a0*/  F2FP.F16.F32.PACK_AB R4, R26, R25 ;  /* 0x000000191a04723e */ /* 0x000fe400000000ff */
[----:B------:R-:W-:-:S05]  /*73b0*/  F2FP.F16.F32.PACK_AB R5, R14, R5 ;  /* 0x000000050e05723e */ /* 0x000fca00000000ff */
[----:B------:R1:W-:Y:S02]  /*73c0*/  STS.128 [R3+0xb400], R4 ;  /* 0x00b4000403007388 */ /* 0x0003e40000000c00 */
.L_x_1991:
[----:B------:R-:W-:Y:S05]  /*73d0*/  BSYNC B1 ;  /* 0x0000000000017941 */ /* 0x000fea0003800000 */
.L_x_1990:
        /* <DEDUP_REMOVED lines=44> */
.L_x_1970:
[----:B------:R-:W0:Y:S01]  /*76a0*/  LDC R21, c[0x0][0x3d4] ;  /* 0x0000f500ff157b82 */ /* 0x000e220000000800 */
[----:B------:R-:W-:Y:S01]  /*76b0*/  VIADD R0, R19, 0x60 ;  /* 0x0000006013007836 */ /* 0x000fe20000000000 */
[----:B------:R-:W-:Y:S01]  /*76c0*/  ULDC.64 UR4, c[0x0][0x3c8] ;  /* 0x0000f20000047ab9 */ /* 0x000fe20000000a00 */
[----:B------:R-:W2:Y:S01]  /*76d0*/  LDL R48, [R1+0x38] ;  /* 0x0000380001307983 */ /* 0x000ea20000100800 */
[----:B------:R-:W-:Y:S01]  /*76e0*/  ULDC.64 UR6, c[0x0][0x3e0] ;  /* 0x0000f80000067ab9 */ /* 0x000fe20000000a00 */
[----:B0-----:R-:W-:-:S04]  /*76f0*/  ISETP.GE.AND P0, PT, R16, R21, PT ;  /* 0x000000151000720c */ /* 0x001fc80003f06270 */
[-C--:B------:R-:W-:Y:S02]  /*7700*/  ISETP.GE.OR P1, PT, R0, R4.reuse, P0 ;  /* 0x000000040000720c */ /* 0x080fe40000726670 */
[----:B------:R-:W-:-:S11]  /*7710*/  ISETP.GE.OR P0, PT, R19, R4, P0 ;  /* 0x000000041300720c */ /* 0x000fd60000706670 */
[----:B------:R-:W0:Y:S08]  /*7720*/  @!P1 LDC.64 R28, c[0x0][0x3c8] ;  /* 0x0000f200ff1c9b82 */ /* 0x000e300000000a00 */
[----:B------:R-:W1:Y:S01]  /*7730*/  @!P1 LDC.64 R46, c[0x0][0x3e0] ;  /* 0x0000f800ff2e9b82 */ /* 0x000e620000000a00 */
[----:B------:R-:W-:Y:S01]  /*7740*/  @!P1 IMAD.MOV.U32 R15, RZ, RZ, R53 ;  /* 0x000000ffff0f9224 */ /* 0x000fe200078e0035 */
[----:B------:R-:W-:Y:S01]  /*7750*/  @!P0 IADD3 R3, P3, R35, R14, RZ ;  /* 0x0000000e23038210 */ /* 0x000fe20007f7e0ff */
[----:B------:R-:W-:Y:S01]  /*7760*/  @!P1 IMAD.MOV.U32 R7, RZ, RZ, R55 ;  /* 0x000000ffff079224 */ /* 0x000fe200078e0037 */
[----:B------:R-:W-:Y:S01]  /*7770*/  @!P0 IADD3 R25, P2, R49, R6, RZ ;  /* 0x0000000631198210 */ /* 0x000fe20007f5e0ff */
[----:B------:R-:W-:-:S04]  /*7780*/  @!P1 IMAD.WIDE.U32 R4, R10, 0x60, R14 ;  /* 0x000000600a049825 */ /* 0x000fc800078e000e */
[----:B------:R-:W-:Y:S01]  /*7790*/  @!P1 IMAD.WIDE.U32 R6, R12, 0x60, R6 ;  /* 0x000000600c069825 */ /* 0x000fe200078e0006 */
[----:B------:R-:W-:-:S03]  /*77a0*/  @!P1 IADD3 R20, P4, R35, R4, RZ ;  /* 0x0000000423149210 */ /* 0x000fc60007f9e0ff */
[----:B------:R-:W-:Y:S01]  /*77b0*/  @!P0 IMAD.X R14, R53, 0x1, R43, P3 ;  /* 0x00000001350e8824 */ /* 0x000fe200018e062b */
[----:B------:R-:W-:Y:S01]  /*77c0*/  @!P0 LEA R8, P3, R3, UR4, 0x1 ;  /* 0x0000000403088c11 */ /* 0x000fe2000f8608ff */
[----:B------:R-:W-:Y:S01]  /*77d0*/  @!P1 IMAD R24, R11, 0x60, RZ ;  /* 0x000000600b189824 */ /* 0x000fe200078e02ff */
[----:B------:R-:W-:Y:S01]  /*77e0*/  @!P1 IADD3 R0, P5, R49, R6, RZ ;  /* 0x0000000631009210 */ /* 0x000fe20007fbe0ff */
[----:B------:R-:W-:Y:S01]  /*77f0*/  @!P1 IMAD R4, R13, 0x60, RZ ;  /* 0x000000600d049824 */ /* 0x000fe200078e02ff */
[----:B------:R-:W-:Y:S02]  /*7800*/  @!P0 LEA.HI.X R9, R3, UR5, R14, 0x1, P3 ;  /* 0x0000000503098c11 */ /* 0x000fe400098f0c0e */
[----:B------:R-:W-:Y:S02]  /*7810*/  @!P1 IADD3.X R24, R43, R24, R5, P4, !PT ;  /* 0x000000182b189210 */ /* 0x000fe400027fe405 */
[----:B0-----:R-:W-:Y:S02]  /*7820*/  @!P1 LEA R42, P3, R20, R28, 0x1 ;  /* 0x0000001c142a9211 */ /* 0x001fe400078608ff */
[----:B------:R-:W-:-:S02]  /*7830*/  @!P1 IADD3.X R3, R51, R4, R7, P5, !PT ;  /* 0x0000000433039210 */ /* 0x000fc40002ffe407 */
[----:B-1----:R-:W-:Y:S02]  /*7840*/  @!P1 LEA R46, P4, R0, R46, 0x1 ;  /* 0x0000002e002e9211 */ /* 0x002fe400078808ff */
[----:B------:R-:W-:Y:S02]  /*7850*/  CS2R R30, SRZ ;  /* 0x00000000001e7805 */ /* 0x000fe4000001ff00 */
[----:B------:R-:W-:Y:S02]  /*7860*/  @!P1 LEA.HI.X R43, R20, R29, R24, 0x1, P3 ;  /* 0x0000001d142b9211 */ /* 0x000fe400018f0c18 */
[----:B------:R-:W-:Y:S02]  /*7870*/  CS2R R28, SRZ ;  /* 0x00000000001c7805 */ /* 0x000fe4000001ff00 */
[----:B------:R-:W-:Y:S02]  /*7880*/  CS2R R32, SRZ ;  /* 0x0000000000207805 */ /* 0x000fe4000001ff00 */
[----:B------:R-:W-:-:S02]  /*7890*/  CS2R R34, SRZ ;  /* 0x0000000000227805 */ /* 0x000fc4000001ff00 */
[----:B------:R-:W-:Y:S02]  /*78a0*/  @!P1 LEA.HI.X R47, R0, R47, R3, 0x1, P4 ;  /* 0x0000002f002f9211 */ /* 0x000fe400020f0c03 */
[----:B------:R-:W0:Y:S01]  /*78b0*/  LDC R0, c[0x0][0x428] ;  /* 0x00010a00ff007b82 */ /* 0x000e220000000800 */
[----:B------:R-:W5:Y:S04]  /*78c0*/  @!P1 LDG.E.128 R28, desc[UR40][R42.64] ;  /* 0x000000282a1c9981 */ /* 0x000f68000c1e1d00 */
[----:B------:R-:W5:Y:S01]  /*78d0*/  @!P1 LDG.E.128 R32, desc[UR40][R46.64] ;  /* 0x000000282e209981 */ /* 0x000f62000c1e1d00 */
[----:B------:R-:W1:Y:S01]  /*78e0*/  S2R R44, SR_TID.X ;  /* 0x00000000002c7919 */ /* 0x000e620000002100 */
[----:B------:R-:W-:Y:S01]  /*78f0*/  @!P0 IMAD.X R26, R55, 0x1, R51, P2 ;  /* 0x00000001371a8824 */ /* 0x000fe200010e0633 */
[----:B------:R-:W-:-:S04]  /*7900*/  @!P0 LEA R14, P2, R25, UR6, 0x1 ;  /* 0x00000006190e8c11 */ /* 0x000fc8000f8408ff */
[----:B------:R-:W-:Y:S02]  /*7910*/  @!P0 LEA.HI.X R15, R25, UR7, R26, 0x1, P2 ;  /* 0x00000007190f8c11 */ /* 0x000fe400090f0c1a */
[----:B0-----:R-:W-:Y:S02]  /*7920*/  ISETP.NE.AND P2, PT, R0, 0x1, PT ;  /* 0x000000010000780c */ /* 0x001fe40003f45270 */
[----:B------:R-:W-:Y:S02]  /*7930*/  CS2R R4, SRZ ;  /* 0x0000000000047805 */ /* 0x000fe4000001ff00 */
[----:B------:R-:W-:-:S06]  /*7940*/  CS2R R6, SRZ ;  /* 0x0000000000067805 */ /* 0x000fcc000001ff00 */
[----:B------:R0:W5:Y:S03]  /*7950*/  @!P0 LDG.E.128 R4, desc[UR40][R8.64] ;  /* 0x0000002808048981 */ /* 0x000166000c1e1d00 */
[----:B------:R-:W3:Y:S01]  /*7960*/  @P2 LDC R0, c[0x0][0x42c] ;  /* 0x00010b00ff002b82 */ /* 0x000ee20000000800 */
[----:B-1----:R-:W-:-:S07]  /*7970*/  VIADD R50, R44, 0xffffff80 ;  /* 0xffffff802c327836 */ /* 0x002fce0000000000 */
[----:B0-----:R-:W0:Y:S01]  /*7980*/  @P2 LDC R9, c[0x0][0x430] ;  /* 0x00010c00ff092b82 */ /* 0x001e220000000800 */
[----:B------:R-:W-:-:S04]  /*7990*/  SHF.R.S32.HI R44, RZ, 0x1f, R50 ;  /* 0x0000001fff2c7819 */ /* 0x000fc80000011432 */
[----:B------:R-:W-:-:S04]  /*79a0*/  LEA.HI R44, R44, R50, RZ, 0x2 ;  /* 0x000000322c2c7211 */ /* 0x000fc800078f10ff */
[----:B------:R-:W-:Y:S01]  /*79b0*/  LOP3.LUT R44, R44, 0xfffffffc, RZ, 0xc0, !PT ;  /* 0xfffffffc2c2c7812 */ /* 0x000fe200078ec0ff */
[----:B------:R-:W-:-:S03]  /*79c0*/  IMAD R3, R153, 0xc0, R19 ;  /* 0x000000c099037824 */ /* 0x000fc600078e0213 */
[----:B------:R-:W-:-:S05]  /*79d0*/  IADD3 R44, R50, -R44, RZ ;  /* 0x8000002c322c7210 */ /* 0x000fca0007ffe0ff */
[----:B------:R-:W-:-:S04]  /*79e0*/  IMAD R3, R44, 0x60, R3 ;  /* 0x000000602c037824 */ /* 0x000fc800078e0203 */
[----:B---3--:R-:W-:Y:S01]  /*79f0*/  @P2 IMAD.HI.U32 R0, R3, R0, RZ ;  /* 0x0000000003002227 */ /* 0x008fe200078e00ff */
[----:B------:R-:W-:Y:S02]  /*7a00*/  CS2R R24, SRZ ;  /* 0x0000000000187805 */ /* 0x000fe4000001ff00 */
[----:B------:R-:W-:Y:S02]  /*7a10*/  CS2R R26, SRZ ;  /* 0x00000000001a7805 */ /* 0x000fe4000001ff00 */
[----:B0-----:R-:W-:Y:S01]  /*7a20*/  @P2 SHF.R.U32.HI R3, RZ, R9, R0 ;  /* 0x00000009ff032219 */ /* 0x001fe20000011600 */
[----:B------:R-:W-:-:S03]  /*7a30*/  IMAD.MOV.U32 R44, RZ, RZ, R38 ;  /* 0x000000ffff2c7224 */ /* 0x000fc600078e0026 */
[----:B------:R0:W5:Y:S01]  /*7a40*/  @!P0 LDG.E.128 R24, desc[UR40][R14.64] ;  /* 0x000000280e188981 */ /* 0x000162000c1e1d00 */
[----:B------:R-:W-:Y:S01]  /*7a50*/  SHF.R.S32.HI R9, RZ, 0x1f, R3 ;  /* 0x0000001fff097819 */ /* 0x000fe20000011403 */
[----:B------:R-:W-:-:S04]  /*7a60*/  IMAD.WIDE.U32 R38, R3, R12, R44 ;  /* 0x0000000c03267225 */ /* 0x000fc800078e002c */
[C---:B------:R-:W-:Y:S02]  /*7a70*/  IMAD R0, R9.reuse, R10, RZ ;  /* 0x0000000a09007224 */ /* 0x040fe400078e02ff */
[----:B------:R-:W-:Y:S02]  /*7a80*/  IMAD R8, R9, R12, RZ ;  /* 0x0000000c09087224 */ /* 0x000fe400078e02ff */
[----:B0-----:R-:W-:Y:S02]  /*7a90*/  IMAD.MOV.U32 R14, RZ, RZ, R40 ;  /* 0x000000ffff0e7224 */ /* 0x001fe400078e0028 */
[----:B------:R-:W-:Y:S02]  /*7aa0*/  IMAD.MOV.U32 R15, RZ, RZ, R37 ;  /* 0x000000ffff0f7224 */ /* 0x000fe400078e0025 */
[C---:B------:R-:W-:Y:S02]  /*7ab0*/  IMAD R9, R3.reuse, R11, R0 ;  /* 0x0000000b03097224 */ /* 0x040fe400078e0200 */
[----:B------:R-:W-:-:S04]  /*7ac0*/  IMAD.WIDE.U32 R14, R3, R10, R14 ;  /* 0x0000000a030e7225 */ /* 0x000fc800078e000e */
[----:B------:R-:W-:Y:S01]  /*7ad0*/  IMAD R3, R3, R13, R8 ;  /* 0x0000000d03037224 */ /* 0x000fe200078e0208 */
[----:B------:R-:W-:Y:S01]  /*7ae0*/  LEA R8, P2, R14, UR4, 0x1 ;  /* 0x000000040e087c11 */ /* 0x000fe2000f8408ff */
[----:B------:R-:W-:Y:S01]  /*7af0*/  IMAD.IADD R9, R15, 0x1, R9 ;  /* 0x000000010f097824 */ /* 0x000fe200078e0209 */
[----:B------:R-:W-:Y:S01]  /*7b00*/  LEA R0, P3, R38, UR6, 0x1 ;  /* 0x0000000626007c11 */ /* 0x000fe2000f8608ff */
[----:B------:R-:W-:Y:S01]  /*7b10*/  IMAD.IADD R3, R39, 0x1, R3 ;  /* 0x0000000127037824 */ /* 0x000fe200078e0203 */
[----:B------:R-:W-:Y:S02]  /*7b20*/  UMOV UR4, 0xffffffff ;  /* 0xffffffff00047882 */ /* 0x000fe40000000000 */
[----:B------:R-:W-:Y:S02]  /*7b30*/  LEA.HI.X R9, R14, UR5, R9, 0x1, P2 ;  /* 0x000000050e097c11 */ /* 0x000fe400090f0c09 */
[----:B------:R-:W-:Y:S02]  /*7b40*/  LEA.HI.X R3, R38, UR7, R3, 0x1, P3 ;  /* 0x0000000726037c11 */ /* 0x000fe400098f0c03 */
[----:B--2---:R-:W-:Y:S01]  /*7b50*/  LEA.HI R10, R48, R48, RZ, 0x1 ;  /* 0x00000030300a7211 */ /* 0x004fe200078f08ff */
[----:B------:R-:W-:Y:S06]  /*7b60*/  BRA.DIV UR4, `(.L_x_1992) ;  /* 0x000000f204d87947 */ /* 0x000fec000b800000 */
.L_x_2190:
[----:B------:R-:W-:-:S03]  /*7b70*/  UMOV UR4, 0xffffffff ;  /* 0xffffffff00047882 */ /* 0x000fc60000000000 */
[----:B------:R-:W-:Y:S05]  /*7b80*/  BRA.DIV UR4, `(.L_x_1993) ;  /* 0x000000f204f87947 */ /* 0x000fea000b800000 */
.L_x_2193:
[----:B------:R-:W-:-:S03]  /*7b90*/  UMOV UR4, 0xffffffff ;  /* 0xffffffff00047882 */ /* 0x000fc60000000000 */
[----:B------:R-:W-:Y:S05]  /*7ba0*/  BRA.DIV UR4, `(.L_x_1994) ;  /* 0x000000f604187947 */ /* 0x000fea000b800000 */
.L_x_2196:
[----:B------:R-:W-:-:S03]  /*7bb0*/  UMOV UR4, 0xffffffff ;  /* 0xffffffff00047882 */ /* 0x000fc60000000000 */
[----:B------:R-:W-:Y:S05]  /*7bc0*/  BRA.DIV UR4, `(.L_x_1995) ;  /* 0x000000f604387947 */ /* 0x000fea000b800000 */
.L_x_2199:
[----:B------:R-:W-:-:S03]  /*7bd0*/  UMOV UR4, 0xffffffff ;  /* 0xffffffff00047882 */ /* 0x000fc60000000000 */
[----:B------:R-:W-:Y:S05]  /*7be0*/  BRA.DIV UR4, `(.L_x_1996) ;  /* 0x000000f604587947 */ /* 0x000fea000b800000 */
.L_x_2202:
[----:B------:R-:W-:Y:S01]  /*7bf0*/  UMOV UR4, 0xffffffff ;  /* 0xffffffff00047882 */ /* 0x000fe20000000000 */
[----:B------:R-:W-:Y:S02]  /*7c00*/  LOP3.LUT R10, R10, 0xfffffffe, RZ, 0xc0, !PT ;  /* 0xfffffffe0a0a7812 */ /* 0x000fe400078ec0ff */
[----:B------:R-:W-:Y:S05]  /*7c10*/  BRA.DIV UR4, `(.L_x_1997) ;  /* 0x000000f604747947 */ /* 0x000fea000b800000 */
.L_x_2205:
[----:B------:R-:W-:Y:S01]  /*7c20*/  UMOV UR4, 0xffffffff ;  /* 0xffffffff00047882 */ /* 0x000fe20000000000 */
[----:B------:R-:W-:Y:S02]  /*7c30*/  IMAD.IADD R9, R48, 0x1, -R10 ;  /* 0x0000000130097824 */ /* 0x000fe400078e0a0a */
[----:B------:R-:W-:Y:S05]  /*7c40*/  BRA.DIV UR4, `(.L_x_1998) ;  /* 0x000000f604907947 */ /* 0x000fea000b800000 */
.L_x_2208:
[----:B------:R-:W-:Y:S01]  /*7c50*/  UMOV UR4, 0xffffffff ;  /* 0xffffffff00047882 */ /* 0x000fe20000000000 */
[----:B------:R-:W-:Y:S02]  /*7c60*/  SHF.L.U32 R9, R9, 0x1f, RZ ;  /* 0x0000001f09097819 */ /* 0x000fe400000006ff */
[----:B------:R-:W-:Y:S05]  /*7c70*/  BRA.DIV UR4, `(.L_x_1999) ;  /* 0x000000f604ac7947 */ /* 0x000fea000b800000 */
.L_x_2211:
[----:B------:R-:W0:Y:S01]  /*7c80*/  SYNCS.PHASECHK.TRANS64.TRYWAIT P2, [R2+URZ+0x16800], R9 ;  /* 0x01680009020075a7 */ /* 0x000e22000804017f */
[----:B-----5:R-:W-:Y:S01]  /*7c90*/  IMAD.MOV.U32 R3, RZ, RZ, R5 ;  /* 0x000000ffff037224 */ /* 0x020fe200078e0005 */
[----:B------:R-:W-:Y:S01]  /*7ca0*/  MOV R0, R4 ;  /* 0x0000000400007202 */ /* 0x000fe20000000f00 */
[----:B------:R-:W-:Y:S01]  /*7cb0*/  IMAD.MOV.U32 R8, RZ, RZ, R6 ;  /* 0x000000ffff087224 */ /* 0x000fe200078e0006 */
[----:B------:R-:W-:Y:S01]  /*7cc0*/  BSSY B1, `(.L_x_2000) ;  /* 0x000001b000017945 */ /* 0x000fe20003800000 */
        /* <DEDUP_REMOVED lines=13> */
[----:B------:R-:W-:-:S02]  /*7da0*/  MOV R3, R27 ;  /* 0x0000001b00037202 */ /* 0x000fc40000000f00 */
[----:B------:R-:W-:Y:S01]  /*7db0*/  PRMT R55, R55, 0x5410, R0 ;  /* 0x0000541037377816 */ /* 0x000fe20000000000 */
[----:B------:R-:W-:Y:S01]  /*7dc0*/  IMAD.MOV.U32 R0, RZ, RZ, R30 ;  /* 0x000000ffff007224 */ /* 0x000fe200078e001e */
[----:B------:R-:W-:Y:S02]  /*7dd0*/  PRMT R50, R3, 0x7610, R50 ;  /* 0x0000761003327816 */ /* 0x000fe40000000032 */
[----:B------:R-:W-:Y:S01]  /*7de0*/  PRMT R3, R8, 0x7610, R3 ;  /* 0x0000761008037816 */ /* 0x000fe20000000003 */
[----:B------:R-:W-:Y:S01]  /*7df0*/  IMAD.MOV.U32 R8, RZ, RZ, R32 ;  /* 0x000000ffff087224 */ /* 0x000fe200078e0020 */
[----:B------:R-:W-:Y:S01]  /*7e00*/  PRMT R20, R20, 0x5410, R10 ;  /* 0x0000541014147816 */ /* 0x000fe2000000000a */
[----:B------:R-:W-:Y:S01]  /*7e10*/  IMAD.MOV.U32 R10, RZ, RZ, R33 ;  /* 0x000000ffff0a7224 */ /* 0x000fe200078e0021 */
[----:B------:R-:W-:Y:S02]  /*7e20*/  PRMT R0, R11, 0x5410, R0 ;  /* 0x000054100b007816 */ /* 0x000fe40000000000 */
[----:B------:R-:W-:-:S02]  /*7e30*/  PRMT R3, R3, 0x5410, R8 ;  /* 0x0000541003037816 */ /* 0x000fc40000000008 */
[----:B------:R-:W-:Y:S02]  /*7e40*/  PRMT R20, R10, 0x7610, R20 ;  /* 0x000076100a147816 */ /* 0x000fe40000000014 */
[----:B------:R-:W-:Y:S01]  /*7e50*/  IADD3 R38, R16, R21, RZ ;  /* 0x0000001510267210 */ /* 0x000fe20007ffe0ff */
[----:B0-----:R-:W-:Y:S06]  /*7e60*/  @!P2 BRA `(.L_x_2001) ;  /* 0x000000f40058a947 */ /* 0x001fec0003800000 */
.L_x_2212:
[----:B------:R-:W-:Y:S05]  /*7e70*/  BSYNC B1 ;  /* 0x0000000000017941 */ /* 0x000fea0003800000 */
.L_x_2000:
        /* <DEDUP_REMOVED lines=11> */
[----:B------:R-:W-:Y:S01]  /*7f30*/  HADD2.F32 R42, -RZ, R42.H0_H0 ;  /* 0x2000002aff2a7230 */ /* 0x000fe20000004100 */
[--C-:B------:R-:W-:Y:S01]  /*7f40*/  SHF.R.U64 R51, R24, 0x10, R25.reuse ;  /* 0x0000001018337819 */ /* 0x100fe20000001219 */
[----:B------:R-:W-:Y:S01]  /*7f50*/  HADD2.F32 R41, -RZ, R41.H0_H0 ;  /* 0x20000029ff297230 */ /* 0x000fe20000004100 */
[----:B------:R-:W-:Y:S02]  /*7f60*/  SHF.R.U32.HI R44, RZ, 0x10, R25 ;  /* 0x00000010ff2c7819 */ /* 0x000fe40000011619 */
[--C-:B------:R-:W-:Y:S02]  /*7f70*/  SHF.R.U64 R54, R4, 0x10, R5.reuse ;  /* 0x0000001004367819 */ /* 0x100fe40000001205 */
[----:B------:R-:W-:Y:S01]  /*7f80*/  SHF.R.U32.HI R43, RZ, 0x10, R5 ;  /* 0x00000010ff2b7819 */ /* 0x000fe20000011605 */
[----:B------:R-:W-:Y:S01]  /*7f90*/  HADD2.F32 R44, -RZ, R44.H0_H0 ;  /* 0x2000002cff2c7230 */ /* 0x000fe20000004100 */
[----:B------:R-:W-:-:S02]  /*7fa0*/  SHF.R.U64 R49, R26, 0x10, R27 ;  /* 0x000000101a317819 */ /* 0x000fc4000000121b */
[----:B------:R-:W-:Y:S02]  /*7fb0*/  SHF.R.U32.HI R45, RZ, 0x10, R27 ;  /* 0x00000010ff2d7819 */ /* 0x000fe4000001161b */
[--C-:B------:R-:W-:Y:S02]  /*7fc0*/  SHF.R.U64 R53, R6, 0x10, R7.reuse ;  /* 0x0000001006357819 */ /* 0x100fe40000001207 */
[----:B------:R-:W-:Y:S01]  /*7fd0*/  SHF.R.U32.HI R47, RZ, 0x10, R7 ;  /* 0x00000010ff2f7819 */ /* 0x000fe20000011607 */
[----:B--2---:R-:W-:-:S05]  /*7fe0*/  IMAD.SHL.U32 R8, R8, 0x40, RZ ;  /* 0x0000004008087824 */ /* 0x004fca00078e00ff */
[----:B0-----:R-:W-:-:S04]  /*7ff0*/  LOP3.LUT R9, R8, 0x1c0, RZ, 0xc0, !PT ;  /* 0x000001c008097812 */ /* 0x001fc800078ec0ff */
[----:B------:R-:W-:Y:S02]  /*8000*/  LOP3.LUT R8, R9, 0x38, R16, 0xf8, !PT ;  /* 0x0000003809087812 */ /* 0x000fe400078ef810 */
[----:B------:R-:W-:-:S04]  /*8010*/  SHF.R.U32.HI R11, RZ, 0x3, R9 ;  /* 0x00000003ff0b7819 */ /* 0x000fc80000011609 */
[----:B------:R-:W-:Y:S02]  /*8020*/  LOP3.LUT R8, R8, R11, RZ, 0x3c, !PT ;  /* 0x0000000b08087212 */ /* 0x000fe400078e3cff */
[----:B------:R-:W-:-:S03]  /*8030*/  LOP3.LUT R12, R11, R38, R9, 0x1e, !PT ;  /* 0x000000260b0c7212 */ /* 0x000fc600078e1e09 */
[C---:B------:R-:W-:Y:S01]  /*8040*/  IMAD R39, R13.reuse, 0x200, R8 ;  /* 0x000002000d277824 */ /* 0x040fe200078e0208 */
[----:B------:R-:W-:-:S05]  /*8050*/  LEA R13, R13, R12, 0x9 ;  /* 0x0000000c0d0d7211 */ /* 0x000fca00078e48ff */
[--C-:B------:R-:W-:Y:S02]  /*8060*/  IMAD R40, R13, 0x2, R2.reuse ;  /* 0x000000020d287824 */ /* 0x100fe400078e0202 */
[----:B------:R-:W-:-:S03]  /*8070*/  IMAD R39, R39, 0x2, R2 ;  /* 0x0000000227277824 */ /* 0x000fc600078e0202 */
[----:B------:R-:W0:Y:S04]  /*8080*/  LDS.128 R12, [R40+0x8400] ;  /* 0x00840000280c7984 */ /* 0x000e280000000c00 */
[----:B------:R-:W1:Y:S01]  /*8090*/  LDS.128 R8, [R39+0x8400] ;  /* 0x0084000027087984 */ /* 0x000e620000000c00 */
[--C-:B0-----:R-:W-:Y:S02]  /*80a0*/  HADD2.F32 R24, -RZ, R13.reuse.H0_H0 ;  /* 0x2000000dff187230 */ /* 0x101fe40000004100 */
[----:B------:R-:W-:Y:S02]  /*80b0*/  HADD2.F32 R25, -RZ, R13.H1_H1 ;  /* 0x3000000dff197230 */ /* 0x000fe40000004100 */
[--C-:B-1----:R-:W-:Y:S02]  /*80c0*/  HADD2.F32 R5, -RZ, R9.reuse.H0_H0 ;  /* 0x20000009ff057230 */ /* 0x102fe40000004100 */
[C---:B------:R-:W-:Y:S01]  /*80d0*/  FMUL.FTZ R46, R24.reuse, R42 ;  /* 0x0000002a182e7220 */ /* 0x040fe20000410000 */
[----:B------:R-:W-:Y:S01]  /*80e0*/  FMUL.FTZ R48, R24, R41 ;  /* 0x0000002918307220 */ /* 0x000fe20000410000 */
[----:B------:R-:W-:-:S02]  /*80f0*/  HADD2.F32 R9, -RZ, R9.H1_H1 ;  /* 0x30000009ff097230 */ /* 0x000fc40000004100 */
[C---:B------:R-:W-:Y:S01]  /*8100*/  FFMA.FTZ R46, R5.reuse, R41, -R46 ;  /* 0x00000029052e7223 */ /* 0x040fe2000001082e */
[----:B------:R-:W-:Y:S02]  /*8110*/  HADD2.F32 R24, -RZ, R43.H0_H0 ;  /* 0x2000002bff187230 */ /* 0x000fe40000004100 */
[----:B------:R-:W-:Y:S01]  /*8120*/  FFMA.FTZ R48, R5, R42, R48 ;  /* 0x0000002a05307223 */ /* 0x000fe20000010030 */
[----:B------:R-:W-:Y:S02]  /*8130*/  HADD2.F32 R41, -RZ, R50.H0_H0 ;  /* 0x20000032ff297230 */ /* 0x000fe40000004100 */
[C---:B------:R-:W-:Y:S01]  /*8140*/  FMUL.FTZ R50, R25.reuse, R44 ;  /* 0x0000002c19327220 */ /* 0x040fe20000410000 */
[----:B------:R-:W-:Y:S02]  /*8150*/  HADD2.F32 R26, -RZ, R15.H0_H0 ;  /* 0x2000000fff1a7230 */ /* 0x000fe40000004100 */
[----:B------:R-:W-:Y:S02]  /*8160*/  HADD2.F32 R5, -RZ, R52.H0_H0 ;  /* 0x20000034ff057230 */ /* 0x000fe40000004100 */
[----:B------:R-:W-:Y:S01]  /*8170*/  FMUL.FTZ R52, R25, R24 ;  /* 0x0000001819347220 */ /* 0x000fe20000410000 */
[----:B------:R-:W-:-:S02]  /*8180*/  HADD2.F32 R7, -RZ, R11.H0_H0 ;  /* 0x2000000bff077230 */ /* 0x000fc40000004100 */
[C---:B------:R-:W-:Y:S01]  /*8190*/  FFMA.FTZ R43, R9.reuse, R24, -R50 ;  /* 0x00000018092b7223 */ /* 0x040fe20000010832 */
[C---:B------:R-:W-:Y:S01]  /*81a0*/  FMUL.FTZ R24, R26.reuse, R41 ;  /* 0x000000291a187220 */ /* 0x040fe20000410000 */
[----:B------:R-:W-:Y:S02]  /*81b0*/  HADD2.F32 R27, -RZ, R15.H1_H1 ;  /* 0x3000000fff1b7230 */ /* 0x000fe40000004100 */
[-C--:B------:R-:W-:Y:S01]  /*81c0*/  FMUL.FTZ R26, R26, R5.reuse ;  /* 0x000000051a1a7220 */ /* 0x080fe20000410000 */
[----:B------:R-:W-:Y:S02]  /*81d0*/  HADD2.F32 R42, -RZ, R45.H0_H0 ;  /* 0x2000002dff2a7230 */ /* 0x000fe40000004100 */
[----:B------:R-:W-:Y:S01]  /*81e0*/  FFMA.FTZ R45, R9, R44, R52 ;  /* 0x0000002c092d7223 */ /* 0x000fe20000010034 */
[C---:B------:R-:W-:Y:S01]  /*81f0*/  FFMA.FTZ R44, R7.reuse, R5, -R24 ;  /* 0x00000005072c7223 */ /* 0x040fe20000010818 */
[----:B------:R-:W-:Y:S02]  /*8200*/  HADD2.F32 R11, -RZ, R11.H1_H1 ;  /* 0x3000000bff0b7230 */ /* 0x000fe40000004100 */
[----:B------:R-:W-:Y:S01]  /*8210*/  FFMA.FTZ R41, R7, R41, R26 ;  /* 0x0000002907297223 */ /* 0x000fe2000001001a */
[----:B------:R-:W-:-:S02]  /*8220*/  HADD2.F32 R24, -RZ, R47.H0_H0 ;  /* 0x2000002fff187230 */ /* 0x000fc40000004100 */
[C---:B------:R-:W-:Y:S01]  /*8230*/  FMUL.FTZ R26, R27.reuse, R42 ;  /* 0x0000002a1b1a7220 */ /* 0x040fe20000410000 */
[----:B------:R-:W-:Y:S02]  /*8240*/  HADD2.F32 R13, -RZ, R12.H0_H0 ;  /* 0x2000000cff0d7230 */ /* 0x000fe40000004100 */
[----:B------:R-:W-:Y:S02]  /*8250*/  HADD2.F32 R15, -RZ, R14.H0_H0 ;  /* 0x2000000eff0f7230 */ /* 0x000fe40000004100 */
[-C--:B------:R-:W-:Y:S01]  /*8260*/  FMUL.FTZ R50, R27, R24.reuse ;  /* 0x000000181b327220 */ /* 0x080fe20000410000 */
[----:B------:R-:W-:Y:S01]  /*8270*/  FFMA.FTZ R47, R11, R24, -R26 ;  /* 0x000000180b2f7223 */ /* 0x000fe2000001081a */
[----:B------:R-:W-:Y:S02]  /*8280*/  HADD2.F32 R5, -RZ, R56.H0_H0 ;  /* 0x20000038ff057230 */ /* 0x000fe40000004100 */
[--C-:B------:R-:W-:Y:S02]  /*8290*/  HADD2.F32 R24, -RZ, R55.reuse.H1_H1 ;  /* 0x30000037ff187230 */ /* 0x100fe40000004100 */
[----:B------:R-:W-:-:S02]  /*82a0*/  HADD2.F32 R9, -RZ, R55.H0_H0 ;  /* 0x20000037ff097230 */ /* 0x000fc40000004100 */
[----:B------:R-:W-:Y:S01]  /*82b0*/  FFMA.FTZ R50, R11, R42, R50 ;  /* 0x0000002a0b327223 */ /* 0x000fe20000010032 */
[----:B------:R-:W-:Y:S02]  /*82c0*/  HADD2.F32 R7, -RZ, R56.H1_H1 ;  /* 0x30000038ff077230 */ /* 0x000fe40000004100 */
[----:B------:R-:W-:Y:S01]  /*82d0*/  FMUL.FTZ R26, R13, R5 ;  /* 0x000000050d1a7220 */ /* 0x000fe20000410000 */
[----:B------:R-:W-:Y:S02]  /*82e0*/  HADD2.F32 R4, -RZ, R8.H0_H0 ;  /* 0x20000008ff047230 */ /* 0x000fe40000004100 */
[----:B------:R-:W-:Y:S01]  /*82f0*/  FMUL.FTZ R11, R15, R24 ;  /* 0x000000180f0b7220 */ /* 0x000fe20000410000 */
[----:B------:R-:W-:Y:S02]  /*8300*/  HADD2.F32 R6, -RZ, R10.H0_H0 ;  /* 0x2000000aff067230 */ /* 0x000fe40000004100 */
[----:B------:R-:W-:Y:S01]  /*8310*/  FMUL.FTZ R25, R13, R9 ;  /* 0x000000090d197220 */ /* 0x000fe20000410000 */
[----:B------:R-:W-:Y:S01]  /*8320*/  FMUL.FTZ R13, R15, R7 ;  /* 0x000000070f0d7220 */ /* 0x000fe20000410000 */
[----:B------:R-:W-:Y:S01]  /*8330*/  FFMA.FTZ R26, R4, R9, R26 ;  /* 0x00000009041a7223 */ /* 0x000fe2000001001a */
[----:B------:R-:W-:-:S02]  /*8340*/  HADD2.F32 R12, -RZ, R12.H1_H1 ;  /* 0x3000000cff0c7230 */ /* 0x000fc40000004100 */
[----:B------:R-:W-:Y:S01]  /*8350*/  FFMA.FTZ R15, R6, R7, -R11 ;  /* 0x00000007060f7223 */ /* 0x000fe2000001080b */
[----:B------:R-:W-:Y:S02]  /*8360*/  HADD2.F32 R14, -RZ, R14.H1_H1 ;  /* 0x3000000eff0e7230 */ /* 0x000fe40000004100 */
[----:B------:R-:W-:Y:S01]  /*8370*/  FFMA.FTZ R25, R4, R5, -R25 ;  /* 0x0000000504197223 */ /* 0x000fe20000010819 */
[----:B------:R-:W-:Y:S02]  /*8380*/  HADD2.F32 R9, -RZ, R51.H0_H0 ;  /* 0x20000033ff097230 */ /* 0x000fe40000004100 */
[----:B------:R-:W-:Y:S02]  /*8390*/  HADD2.F32 R11, -RZ, R49.H0_H0 ;  /* 0x20000031ff0b7230 */ /* 0x000fe40000004100 */
[----:B------:R-:W-:Y:S02]  /*83a0*/  HADD2.F32 R5, -RZ, R54.H0_H0 ;  /* 0x20000036ff057230 */ /* 0x000fe40000004100 */
[----:B------:R-:W-:-:S02]  /*83b0*/  HADD2.F32 R7, -RZ, R53.H0_H0 ;  /* 0x20000035ff077230 */ /* 0x000fc40000004100 */
[----:B------:R-:W-:Y:S01]  /*83c0*/  FFMA.FTZ R24, R6, R24, R13 ;  /* 0x0000001806187223 */ /* 0x000fe2000001000d */
[----:B------:R-:W-:Y:S02]  /*83d0*/  HADD2.F32 R8, -RZ, R8.H1_H1 ;  /* 0x30000008ff087230 */ /* 0x000fe40000004100 */
[----:B------:R-:W-:Y:S01]  /*83e0*/  FMUL.FTZ R13, R12, R9 ;  /* 0x000000090c0d7220 */ /* 0x000fe20000410000 */
[----:B------:R-:W-:Y:S02]  /*83f0*/  HADD2.F32 R10, -RZ, R10.H1_H1 ;  /* 0x3000000aff0a7230 */ /* 0x000fe40000004100 */
        /* <DEDUP_REMOVED lines=17> */
.L_x_2003:
[----:B------:R-:W-:Y:S05]  /*8510*/  BSYNC B1 ;  /* 0x0000000000017941 */ /* 0x000fea0003800000 */
.L_x_2002:
[----:B------:R-:W-:Y:S01]  /*8520*/  PRMT R43, R21, 0x5410, R37 ;  /* 0x00005410152b7816 */ /* 0x000fe20000000025 */
[----:B------:R-:W-:Y:S06]  /*8530*/  @P1 BRA `(.L_x_1989) ;  /* 0x0000000400801947 */ /* 0x000fec0003800000 */
[----:B-1----:R-:W0:Y:S01]  /*8540*/  LDL R8, [R1+0x20] ;  /* 0x0000200001087983 */ /* 0x002e220000100800 */
[C---:B------:R-:W-:Y:S02]  /*8550*/  VIADD R4, R19.reuse, 0x60 ;  /* 0x0000006013047836 */ /* 0x040fe40000000000 */
[----:B------:R-:W-:Y:S01]  /*8560*/  VIADD R5, R19, 0x60 ;  /* 0x0000006013057836 */ /* 0x000fe20000000000 */
[----:B------:R-:W2:Y:S01]  /*8570*/  LDL R44, [R1+0x40] ;  /* 0x00004000012c7983 */ /* 0x000ea20000100800 */
[----:B------:R-:W-:Y:S02]  /*8580*/  IMAD.SHL.U32 R4, R4, 0x40, RZ ;  /* 0x0000004004047824 */ /* 0x000fe400078e00ff */
[----:B------:R-:W-:-:S03]  /*8590*/  IMAD.SHL.U32 R5, R5, 0x40, RZ ;  /* 0x0000004005057824 */ /* 0x000fc600078e00ff */
[----:B------:R-:W-:Y:S02]  /*85a0*/  LOP3.LUT R4, R4, 0x1c0, RZ, 0xc0, !PT ;  /* 0x000001c004047812 */ /* 0x000fe400078ec0ff */
[----:B------:R-:W-:Y:S02]  /*85b0*/  LOP3.LUT R5, R5, 0x1c0, RZ, 0xc0, !PT ;  /* 0x000001c005057812 */ /* 0x000fe400078ec0ff */
[----:B------:R-:W-:-:S04]  /*85c0*/  SHF.R.U32.HI R4, RZ, 0x3, R4 ;  /* 0x00000003ff047819 */ /* 0x000fc80000011604 */
[----:B------:R-:W-:Y:S01]  /*85d0*/  LOP3.LUT R38, R4, R38, R5, 0x1e, !PT ;  /* 0x0000002604267212 */ /* 0x000fe200078e1e05 */
[----:B------:R-:W-:Y:S01]  /*85e0*/  HADD2.F32 R27, -RZ, R20.H1_H1 ;  /* 0x30000014ff1b7230 */ /* 0x000fe20000004100 */
[----:B------:R-:W-:Y:S02]  /*85f0*/  SHF.R.U64 R42, R28, 0x10, R29 ;  /* 0x000000101c2a7819 */ /* 0x000fe4000000121d */
[--C-:B------:R-:W-:Y:S02]  /*8600*/  SHF.R.U64 R39, R32, 0x10, R33.reuse ;  /* 0x0000001020277819 */ /* 0x100fe40000001221 */
[----:B------:R-:W-:Y:S02]  /*8610*/  SHF.R.U32.HI R32, RZ, 0x10, R33 ;  /* 0x00000010ff207819 */ /* 0x000fe40000011621 */
[--C-:B------:R-:W-:Y:S02]  /*8620*/  SHF.R.U64 R41, R30, 0x10, R31.reuse ;  /* 0x000000101e297819 */ /* 0x100fe4000000121f */
[----:B------:R-:W-:Y:S01]  /*8630*/  SHF.R.U32.HI R40, RZ, 0x10, R31 ;  /* 0x00000010ff287819 */ /* 0x000fe2000001161f */
[----:B------:R-:W-:Y:S01]  /*8640*/  HADD2.F32 R31, -RZ, R32.H0_H0 ;  /* 0x20000020ff1f7230 */ /* 0x000fe20000004100 */
[----:B------:R-:W-:-:S02]  /*8650*/  SHF.R.U64 R37, R34, 0x10, R35 ;  /* 0x0000001022257819 */ /* 0x000fc40000001223 */
[----:B------:R-:W-:Y:S01]  /*8660*/  SHF.R.U32.HI R35, RZ, 0x10, R35 ;  /* 0x00000010ff237819 */ /* 0x000fe20000011623 */
[----:B0-----:R-:W-:Y:S01]  /*8670*/  IMAD.IADD R9, R8, 0x1, R38 ;  /* 0x0000000108097824 */ /* 0x001fe200078e0226 */
[----:B--2---:R-:W0:Y:S04]  /*8680*/  LDS.128 R4, [R44+0x8400] ;  /* 0x008400002c047984 */ /* 0x004e280000000c00 */
[----:B------:R-:W-:-:S05]  /*8690*/  LEA R12, R9, R2, 0x1 ;  /* 0x00000002090c7211 */ /* 0x000fca00078e08ff */
[----:B------:R-:W1:Y:S01]  /*86a0*/  LDS.128 R8, [R12+0x8400] ;  /* 0x008400000c087984 */ /* 0x000e620000000c00 */
[----:B------:R-:W-:Y:S01]  /*86b0*/  SHF.R.U32.HI R38, RZ, 0x10, R29 ;  /* 0x00000010ff267819 */ /* 0x000fe2000001161d */
[----:B------:R-:W-:Y:S02]  /*86c0*/  HADD2.F32 R29, -RZ, R20.H0_H0 ;  /* 0x20000014ff1d7230 */ /* 0x000fe40000004100 */
[----:B0-----:R-:W-:Y:S02]  /*86d0*/  HADD2.F32 R13, -RZ, R5.H0_H0 ;  /* 0x20000005ff0d7230 */ /* 0x001fe40000004100 */
[----:B-1----:R-:W-:-:S05]  /*86e0*/  HADD2.F32 R20, -RZ, R9.H0_H0 ;  /* 0x20000009ff147230 */ /* 0x002fca0000004100 */
[C---:B------:R-:W-:Y:S01]  /*86f0*/  FMUL.FTZ R28, R20.reuse, R29 ;  /* 0x0000001d141c7220 */ /* 0x040fe20000410000 */
[-C--:B------:R-:W-:Y:S01]  /*8700*/  FMUL.FTZ R20, R20, R27.reuse ;  /* 0x0000001b14147220 */ /* 0x080fe20000410000 */
[----:B------:R-:W-:Y:S02]  /*8710*/  HADD2.F32 R24, -RZ, R9.H1_H1 ;  /* 0x30000009ff187230 */ /* 0x000fe40000004100 */
[C---:B------:R-:W-:Y:S01]  /*8720*/  FFMA.FTZ R32, R13.reuse, R27, -R28 ;  /* 0x0000001b0d207223 */ /* 0x040fe2000001081c */
[----:B------:R-:W-:Y:S02]  /*8730*/  HADD2.F32 R27, -RZ, R38.H0_H0 ;  /* 0x20000026ff1b7230 */ /* 0x000fe40000004100 */
[----:B------:R-:W-:Y:S01]  /*8740*/  FFMA.FTZ R29, R13, R29, R20 ;  /* 0x0000001d0d1d7223 */ /* 0x000fe20000010014 */
[----:B------:R-:W-:Y:S02]  /*8750*/  HADD2.F32 R9, -RZ, R8.H0_H0 ;  /* 0x20000008ff097230 */ /* 0x000fe40000004100 */
[----:B------:R-:W-:-:S02]  /*8760*/  HADD2.F32 R28, -RZ, R3.H1_H1 ;  /* 0x30000003ff1c7230 */ /* 0x000fc40000004100 */
[C---:B------:R-:W-:Y:S01]  /*8770*/  FMUL.FTZ R33, R24.reuse, R31 ;  /* 0x0000001f18217220 */ /* 0x040fe20000410000 */
[----:B------:R-:W-:Y:S02]  /*8780*/  HADD2.F32 R14, -RZ, R5.H1_H1 ;  /* 0x30000005ff0e7230 */ /* 0x000fe40000004100 */
[----:B------:R-:W-:Y:S02]  /*8790*/  HADD2.F32 R20, -RZ, R3.H0_H0 ;  /* 0x20000003ff147230 */ /* 0x000fe40000004100 */
[----:B------:R-:W-:Y:S01]  /*87a0*/  FMUL.FTZ R3, R24, R27 ;  /* 0x0000001b18037220 */ /* 0x000fe20000410000 */
[----:B------:R-:W-:Y:S02]  /*87b0*/  HADD2.F32 R5, -RZ, R4.H0_H0 ;  /* 0x20000004ff057230 */ /* 0x000fe40000004100 */
[----:B------:R-:W-:Y:S01]  /*87c0*/  FMUL.FTZ R30, R9, R28 ;  /* 0x0000001c091e7220 */ /* 0x000fe20000410000 */
[----:B------:R-:W-:Y:S02]  /*87d0*/  HADD2.F32 R25, -RZ, R10.H0_H0 ;  /* 0x2000000aff197230 */ /* 0x000fe40000004100 */
[----:B------:R-:W-:-:S02]  /*87e0*/  HADD2.F32 R24, -RZ, R43.H0_H0 ;  /* 0x2000002bff187230 */ /* 0x000fc40000004100 */
[C---:B------:R-:W-:Y:S01]  /*87f0*/  FFMA.FTZ R33, R14.reuse, R27, -R33 ;  /* 0x0000001b0e217223 */ /* 0x040fe20000010821 */
[----:B------:R-:W-:Y:S01]  /*8800*/  FFMA.FTZ R34, R14, R31, R3 ;  /* 0x0000001f0e227223 */ /* 0x000fe20000010003 */
[----:B------:R-:W-:Y:S02]  /*8810*/  HADD2.F32 R14, -RZ, R0.H1_H1 ;  /* 0x30000000ff0e7230 */ /* 0x000fe40000004100 */
[-C--:B------:R-:W-:Y:S01]  /*8820*/  FMUL.FTZ R9, R9, R20.reuse ;  /* 0x0000001409097220 */ /* 0x080fe20000410000 */
[----:B------:R-:W-:Y:S02]  /*8830*/  HADD2.F32 R15, -RZ, R6.H0_H0 ;  /* 0x20000006ff0f7230 */ /* 0x000fe40000004100 */
[----:B------:R-:W-:Y:S01]  /*8840*/  FFMA.FTZ R30, R5, R20, -R30 ;  /* 0x00000014051e7223 */ /* 0x000fe2000001081e */
[----:B------:R-:W-:Y:S01]  /*8850*/  FMUL.FTZ R20, R25, R24 ;  /* 0x0000001819147220 */ /* 0x000fe20000410000 */
[----:B------:R-:W-:Y:S02]  /*8860*/  HADD2.F32 R26, -RZ, R11.H0_H0 ;  /* 0x2000000bff1a7230 */ /* 0x000fe40000004100 */
[----:B------:R-:W-:-:S02]  /*8870*/  HADD2.F32 R3, -RZ, R43.H1_H1 ;  /* 0x3000002bff037230 */ /* 0x000fc40000004100 */
[-C--:B------:R-:W-:Y:S01]  /*8880*/  FMUL.FTZ R38, R25, R14.reuse ;  /* 0x0000000e19267220 */ /* 0x080fe20000410000 */
[----:B------:R-:W-:Y:S02]  /*8890*/  HADD2.F32 R0, -RZ, R0.H0_H0 ;  /* 0x20000000ff007230 */ /* 0x000fe40000004100 */
[----:B------:R-:W-:Y:S01]  /*88a0*/  FFMA.FTZ R25, R15, R14, -R20 ;  /* 0x0000000e0f197223 */ /* 0x000fe20000010814 */
[----:B------:R-:W-:Y:S02]  /*88b0*/  HADD2.F32 R21, -RZ, R7.H0_H0 ;  /* 0x20000007ff157230 */ /* 0x000fe40000004100 */
[----:B------:R-:W-:Y:S02]  /*88c0*/  HADD2.F32 R14, -RZ, R40.H0_H0 ;  /* 0x20000028ff0e7230 */ /* 0x000fe40000004100 */
[----:B------:R-:W-:Y:S01]  /*88d0*/  FMUL.FTZ R40, R26, R3 ;  /* 0x000000031a287220 */ /* 0x000fe20000410000 */
[----:B------:R-:W-:Y:S02]  /*88e0*/  HADD2.F32 R11, -RZ, R11.H1_H1 ;  /* 0x3000000bff0b7230 */ /* 0x000fe40000004100 */
[----:B------:R-:W-:-:S02]  /*88f0*/  HADD2.F32 R20, -RZ, R35.H0_H0 ;  /* 0x20000023ff147230 */ /* 0x000fc40000004100 */
[----:B------:R-:W-:Y:S01]  /*8900*/  FMUL.FTZ R26, R26, R0 ;  /* 0x000000001a1a7220 */ /* 0x000fe20000410000 */
[----:B------:R-:W-:Y:S01]  /*8910*/  FFMA.FTZ R38, R15, R24, R38 ;  /* 0x000000180f267223 */ /* 0x000fe20000010026 */
[----:B------:R-:W-:Y:S01]  /*8920*/  FFMA.FTZ R40, R21, R0, -R40 ;  /* 0x0000000015287223 */ /* 0x000fe20000010828 */
[----:B------:R-:W-:Y:S02]  /*8930*/  HADD2.F32 R7, -RZ, R7.H1_H1 ;  /* 0x30000007ff077230 */ /* 0x000fe40000004100 */
[----:B------:R-:W-:Y:S01]  /*8940*/  FFMA.FTZ R28, R5, R28, R9 ;  /* 0x0000001c051c7223 */ /* 0x000fe20000010009 */
[C---:B------:R-:W-:Y:S01]  /*8950*/  FMUL.FTZ R24, R11.reuse, R20 ;  /* 0x000000140b187220 */ /* 0x040fe20000410000 */
[----:B------:R-:W-:Y:S01]  /*8960*/  FMUL.FTZ R0, R11, R14 ;  /* 0x0000000e0b007220 */ /* 0x000fe20000410000 */
[----:B------:R-:W-:Y:S02]  /*8970*/  HADD2.F32 R8, -RZ, R8.H1_H1 ;  /* 0x30000008ff087230 */ /* 0x000fe40000004100 */
[----:B------:R-:W-:Y:S01]  /*8980*/  FFMA.FTZ R26, R21, R3, R26 ;  /* 0x00000003151a7223 */ /* 0x000fe2000001001a */
[----:B------:R-:W-:-:S02]  /*8990*/  HADD2.F32 R10, -RZ, R10.H1_H1 ;  /* 0x3000000aff0a7230 */ /* 0x000fc40000004100 */
[----:B------:R-:W-:Y:S02]  /*89a0*/  HADD2.F32 R9, -RZ, R39.H0_H0 ;  /* 0x20000027ff097230 */ /* 0x000fe40000004100 */
        /* <DEDUP_REMOVED lines=25> */
.L_x_1989:
[----:B------:R-:W-:Y:S05]  /*8b40*/  BSYNC B0 ;  /* 0x0000000000007941 */ /* 0x000fea0003800000 */
.L_x_1969:
        /* <DEDUP_REMOVED lines=8> */
.L_x_1966:
[----:B------:R-:W-:-:S13]  /*8bd0*/  ISETP.NE.AND P0, PT, R157, 0x3, PT ;  /* 0x000000039d00780c */ /* 0x000fda0003f05270 */
[----:B------:R-:W-:Y:S05]  /*8be0*/  @!P0 BRA `(.L_x_2004) ;  /* 0x0000000000048947 */ /* 0x000fea0003800000 */
[----:B------:R-:W-:Y:S01]  /*8bf0*/  BPT.TRAP 0x1 ;  /* 0x000000040000795c */ /* 0x000fe20000300000 */
.L_x_2004:
[----:B-1234-:R-:W-:Y:S01]  /*8c00*/  IMAD R4, R18, 0x8, R2 ;  /* 0x0000000812047824 */ /* 0x01efe200078e0202 */
[----:B------:R-:W-:-:S04]  /*8c10*/  SHF.L.U32 R3, R23, 0x1f, RZ ;  /* 0x0000001f17037819 */ /* 0x000fc800000006ff */
[----:B------:R1:W2:Y:S01]  /*8c20*/  SYNCS.PHASECHK.TRANS64.TRYWAIT P1, [R4+URZ+0x16830], R3 ;  /* 0x01683003040075a7 */ /* 0x0002a2000802017f */
[----:B------:R-:W-:Y:S05]  /*8c30*/  @!P0 BRA `(.L_x_2005) ;  /* 0x0000000000048947 */ /* 0x000fea0003800000 */
[----:B------:R-:W-:Y:S01]  /*8c40*/  BPT.TRAP 0x1 ;  /* 0x000000040000795c */ /* 0x000fe20000300000 */
.L_x_2005:
[----:B------:R-:W-:Y:S01]  /*8c50*/  VIADD R0, R2, 0xe400 ;  /* 0x0000e40002007836 */ /* 0x000fe20000000000 */
[----:B------:R-:W-:Y:S01]  /*8c60*/  LOP3.LUT R6, R36, 0x10000, RZ, 0xfc, !PT ;  /* 0x0001000024067812 */ /* 0x000fe200078efcff */
[----:B0-----:R-:W-:-:S03]  /*8c70*/  IMAD.MOV.U32 R7, RZ, RZ, 0x40000040 ;  /* 0x40000040ff077424 */ /* 0x001fc600078e00ff */
[----:B------:R-:W-:-:S04]  /*8c80*/  SHF.R.U32.HI R0, RZ, 0x4, R0 ;  /* 0x00000004ff007819 */ /* 0x000fc80000011600 */
[----:B------:R-:W-:-:S04]  /*8c90*/  LOP3.LUT R0, R0, 0x3fff, RZ, 0xc0, !PT ;  /* 0x00003fff00007812 */ /* 0x000fc800078ec0ff */
[----:B------:R-:W-:-:S05]  /*8ca0*/  LOP3.LUT R0, R0, 0x10000, RZ, 0xfc, !PT ;  /* 0x0001000000007812 */ /* 0x000fca00078efcff */
[----:B------:R0:W-:Y:S01]  /*8cb0*/  STL [R1+0xc], R0 ;  /* 0x00000c0001007387 */ /* 0x0001e20000100800 */
[----:B--2---:R-:W-:Y:S05]  /*8cc0*/  @P1 BRA `(.L_x_2006) ;  /* 0x0000000000081947 */ /* 0x004fea0003800000 */
[----:B------:R-:W2:Y:S02]  /*8cd0*/  SYNCS.PHASECHK.TRANS64.TRYWAIT P1, [R4+URZ+0x16830], R3 ;  /* 0x01683003040075a7 */ /* 0x000ea4000802017f */
[----:B--2---:R-:W-:Y:S05]  /*8ce0*/  @!P1 BRA `(.L_x_2007) ;  /* 0x000000e400cc9947 */ /* 0x004fea0003800000 */
.L_x_2006:
[----:B0-----:R-:W3:Y:S01]  /*8cf0*/  LDL R0, [R1+0xc] ;  /* 0x00000c0001007983 */ /* 0x001ee20000100800 */
[----:B------:R-:W-:Y:S01]  /*8d00*/  IMAD.MOV.U32 R9, RZ, RZ, 0x40000040 ;  /* 0x40000040ff097424 */ /* 0x000fe200078e00ff */
[----:B------:R-:W-:Y:S05]  /*8d10*/  WARPSYNC.ALL ;  /* 0x0000000000007948 */ /* 0x000fea0003800000 */
[C---:B------:R-:W-:Y:S01]  /*8d20*/  R2UR UR4, R6.reuse ;  /* 0x00000000060472ca */ /* 0x040fe200000e0000 */
[----:B------:R-:W4:Y:S01]  /*8d30*/  LDL R90, [R1+0x18] ;  /* 0x00001800015a7983 */ /* 0x000f220000100800 */
[----:B------:R-:W-:Y:S02]  /*8d40*/  R2UR UR5, R7 ;  /* 0x00000000070572ca */ /* 0x000fe400000e0000 */
[----:B------:R-:W-:Y:S01]  /*8d50*/  R2UR UR7, R9 ;  /* 0x00000000090772ca */ /* 0x000fe200000e0000 */
[----:B-----5:R-:W-:Y:S01]  /*8d60*/  WARPGROUP.ARRIVE ;  /* 0x00000000000079c5 */ /* 0x020fe20000000000 */
[----:B------:R-:W-:Y:S01]  /*8d70*/  VIADD R20, R6, 0x2 ;  /* 0x0000000206147836 */ /* 0x000fe20000000000 */
[----:B------:R-:W4:Y:S01]  /*8d80*/  LDL R92, [R1+0x10] ;  /* 0x00001000015c7983 */ /* 0x000f220000100800 */
[----:B------:R-:W-:-:S02]  /*8d90*/  IMAD.MOV.U32 R21, RZ, RZ, 0x40000040 ;  /* 0x40000040ff157424 */ /* 0x000fc400078e00ff */
[----:B------:R-:W-:Y:S01]  /*8da0*/  IMAD.MOV.U32 R11, RZ, RZ, 0x40000040 ;  /* 0x40000040ff0b7424 */ /* 0x000fe200078e00ff */
[----:B------:R-:W4:Y:S04]  /*8db0*/  LDL R14, [R1+0x28] ;  /* 0x00002800010e7983 */ /* 0x000f280000100800 */
[----:B------:R-:W4:Y:S01]  /*8dc0*/  LDL R5, [R1+0x24] ;  /* 0x0000240001057983 */ /* 0x000f220000100800 */
[----:B------:R-:W-:Y:S02]  /*8dd0*/  VIADD R12, R6, 0x4 ;  /* 0x00000004060c7836 */ /* 0x000fe40000000000 */
[----:B------:R-:W-:Y:S02]  /*8de0*/  IMAD.MOV.U32 R13, RZ, RZ, 0x40000040 ;  /* 0x40000040ff0d7424 */ /* 0x000fe400078e00ff */
[----:B---3--:R-:W-:-:S05]  /*8df0*/  IMAD R8, R18, 0x400, R0 ;  /* 0x0000040012087824 */ /* 0x008fca00078e0200 */
[----:B------:R-:W-:-:S13]  /*8e00*/  R2UR UR6, R8 ;  /* 0x00000000080672ca */ /* 0x000fda00000e0000 */
[----:B------:R-:W-:Y:S01]  /*8e10*/  HGMMA.64x128x16.F32 R24, gdesc[UR4], RZ, !UPT, gsb0 ;  /* 0x01e00000041879f0 */ /* 0x000fe2000c0008ff */
[----:B------:R-:W-:Y:S02]  /*8e20*/  IADD3 R10, R8, 0x2, RZ ;  /* 0x00000002080a7810 */ /* 0x000fe40007ffe0ff */
[----:B------:R-:W-:Y:S02]  /*8e30*/  R2UR UR4, R20 ;  /* 0x00000000140472ca */ /* 0x000fe400000e0000 */
[----:B------:R-:W-:Y:S02]  /*8e40*/  R2UR UR5, R21 ;  /* 0x00000000150572ca */ /* 0x000fe400000e0000 */
[----:B------:R-:W-:Y:S02]  /*8e50*/  R2UR UR6, R10 ;  /* 0x000000000a0672ca */ /* 0x000fe400000e0000 */
[----:B------:R-:W-:Y:S01]  /*8e60*/  R2UR UR7, R11 ;  /* 0x000000000b0772ca */ /* 0x000fe200000e0000 */
[----:B------:R-:W-:-:S02]  /*8e70*/  VIADD R10, R8, 0x4 ;  /* 0x00000004080a7836 */ /* 0x000fc40000000000 */
[----:B------:R-:W-:Y:S01]  /*8e80*/  IMAD.MOV.U32 R11, RZ, RZ, 0x40000040 ;  /* 0x40000040ff0b7424 */ /* 0x000fe200078e00ff */
[----:B------:R-:W-:Y:S02]  /*8e90*/  WARPGROUP.DEPBAR.LE gsb0, 0x0 ;  /* 0x00008000000079c5 */ /* 0x000fe40000010000 */
[----:B------:R-:W-:-:S07]  /*8ea0*/  WARPGROUP.ARRIVE ;  /* 0x00000000000079c5 */ /* 0x000fce0000000000 */
[----:B------:R-:W-:Y:S01]  /*8eb0*/  HGMMA.64x128x16.F32 R24, gdesc[UR4], R24, gsb0 ;  /* 0x01e00000041879f0 */ /* 0x000fe20008000818 */
[----:B------:R-:W-:Y:S02]  /*8ec0*/  R2UR UR4, R12 ;  /* 0x000000000c0472ca */ /* 0x000fe400000e0000 */
[----:B------:R-:W-:Y:S02]  /*8ed0*/  R2UR UR5, R13 ;  /* 0x000000000d0572ca */ /* 0x000fe400000e0000 */
[----:B------:R-:W-:Y:S02]  /*8ee0*/  R2UR UR6, R10 ;  /* 0x000000000a0672ca */ /* 0x000fe400000e0000 */
[----:B------:R-:W-:Y:S01]  /*8ef0*/  R2UR UR7, R11 ;  /* 0x000000000b0772ca */ /* 0x000fe200000e0000 */
[----:B------:R-:W-:Y:S01]  /*8f00*/  VIADD R8, R8, 0x6 ;  /* 0x0000000608087836 */ /* 0x000fe20000000000 */
[----:B------:R-:W-:Y:S01]  /*8f10*/  IADD3 R10, R6, 0x6, RZ ;  /* 0x00000006060a7810 */ /* 0x000fe20007ffe0ff */
[----:B------:R-:W-:-:S02]  /*8f20*/  IMAD.MOV.U32 R11, RZ, RZ, 0x40000040 ;  /* 0x40000040ff0b7424 */ /* 0x000fc400078e00ff */
        /* <DEDUP_REMOVED lines=8> */
[----:B-12---:R-:W-:-:S04]  /*8fb0*/  IMAD.MOV.U32 R3, RZ, RZ, -0x80 ;  /* 0xffffff80ff037424 */ /* 0x006fc800078e00ff */
[----:B------:R-:W-:-:S04]  /*8fc0*/  IMAD R0, R152, R3, 0x80 ;  /* 0x0000008098007424 */ /* 0x000fc800078e0203 */
[----:B----4-:R-:W-:-:S05]  /*8fd0*/  IMAD.IADD R0, R90, 0x1, R0 ;  /* 0x000000015a007824 */ /* 0x010fca00078e0200 */
[----:B------:R-:W-:Y:S01]  /*8fe0*/  IADD3 R91, -R92, 0x1, R0 ;  /* 0x000000015c5b7810 */ /* 0x000fe20007ffe100 */
[----:B------:R-:W-:Y:S01]  /*8ff0*/  IMAD R8, R153, 0xc0, R14 ;  /* 0x000000c099087824 */ /* 0x000fe200078e020e */
[----:B------:R0:W-:Y:S03]  /*9000*/  STL.64 [R1], R20 ;  /* 0x0000001401007387 */ /* 0x0001e60000100a00 */
[----:B------:R-:W-:-:S05]  /*9010*/  IMAD R91, R5, -0x2, R91 ;  /* 0xfffffffe055b7824 */ /* 0x000fca00078e025b */
[----:B------:R-:W-:Y:S01]  /*9020*/  IADD3 R3, R91, 0x8, R8 ;  /* 0x000000085b037810 */ /* 0x000fe20007ffe008 */
[----:B------:R-:W-:Y:S02]  /*9030*/  WARPGROUP.DEPBAR.LE gsb0, 0x0 ;  /* 0x00008000000079c5 */ /* 0x000fe40000010000 */
[----:B------:R-:W-:-:S06]  /*9040*/  WARPGROUP.ARRIVE ;  /* 0x00000000000079c5 */ /* 0x000fcc0000000000 */
[----:B------:R-:W-:Y:S01]  /*9050*/  HGMMA.64x128x16.F32 R24, gdesc[UR4], R24, gsb0 ;  /* 0x01e00000041879f0 */ /* 0x000fe20008000818 */
[----:B0-----:R-:W-:Y:S01]  /*9060*/  IMAD R20, R5, -0x2, R0 ;  /* 0xfffffffe05147824 */ /* 0x001fe200078e0200 */
[----:B------:R-:W-:-:S04]  /*9070*/  ULDC UR4, c[0x0][0x988] ;  /* 0x0002620000047ab9 */ /* 0x000fc80000000800 */
[----:B------:R-:W-:-:S04]  /*9080*/  VIMNMX R0, R20, R3, PT ;  /* 0x0000000314007248 */ /* 0x000fc80003fe0100 */
[C---:B------:R-:W-:Y:S02]  /*9090*/  ISETP.GT.AND P1, PT, R0.reuse, RZ, PT ;  /* 0x000000ff0000720c */ /* 0x040fe40003f24270 */
[C---:B------:R-:W-:Y:S02]  /*90a0*/  ISETP.GT.AND P2, PT, R0.reuse, 0x1, PT ;  /* 0x000000010000780c */ /* 0x040fe40003f44270 */
[----:B------:R-:W-:Y:S01]  /*90b0*/  ISETP.GT.AND P3, PT, R0, 0x8, PT ;  /* 0x000000080000780c */ /* 0x000fe20003f64270 */
[----:B------:R-:W-:Y:S02]  /*90c0*/  WARPGROUP.DEPBAR.LE gsb0, 0x0 ;  /* 0x00008000000079c5 */ /* 0x000fe40000010000 */
[----:B------:R-:W-:Y:S02]  /*90d0*/  FSEL R113, R26, -INF , P1 ;  /* 0xff8000001a717808 */ /* 0x000fe40000800000 */
[----:B------:R-:W-:Y:S02]  /*90e0*/  FSEL R111, R27, -INF , P2 ;  /* 0xff8000001b6f7808 */ /* 0x000fe40001000000 */
[----:B------:R-:W-:-:S02]  /*90f0*/  ISETP.GT.AND P1, PT, R0, 0x9, PT ;  /* 0x000000090000780c */ /* 0x000fc40003f24270 */
[----:B------:R-:W-:Y:S02]  /*9100*/  FSEL R93, R30, -INF , P3 ;  /* 0xff8000001e5d7808 */ /* 0x000fe40001800000 */
[----:B------:R-:W-:Y:S02]  /*9110*/  FMNMX.FTZ R14, R113, R111, !PT ;  /* 0x0000006f710e7209 */ /* 0x000fe40007810000 */
[C---:B------:R-:W-:Y:S02]  /*9120*/  ISETP.GT.AND P2, PT, R0.reuse, 0x10, PT ;  /* 0x000000100000780c */ /* 0x040fe40003f44270 */
[----:B------:R-:W-:Y:S02]  /*9130*/  FSEL R95, R31, -INF , P1 ;  /* 0xff8000001f5f7808 */ /* 0x000fe40000800000 */
[----:B------:R-:W-:Y:S02]  /*9140*/  FMNMX.FTZ R14, R93, R14, !PT ;  /* 0x0000000e5d0e7209 */ /* 0x000fe40007810000 */
        /* <DEDUP_REMOVED lines=81> */
[----:B------:R-:W-:Y:S02]  /*9660*/  FSEL R87, R87, -INF , P1 ;  /* 0xff80000057577808 */ /* 0x000fe40000800000 */
[----:B------:R-:W-:-:S04]  /*9670*/  FMNMX.FTZ R14, R83, R14, !PT ;  /* 0x0000000e530e7209 */ /* 0x000fc80007810000 */
[----:B------:R-:W-:-:S05]  /*9680*/  FMNMX.FTZ R26, R87, R14, !PT ;  /* 0x0000000e571a7209 */ /* 0x000fca0007810000 */
[----:B------:R-:W0:Y:S02]  /*9690*/  SHFL.BFLY PT, R9, R26, 0x2, 0x1f ;  /* 0x0c401f001a097f89 */ /* 0x000e2400000e0000 */
[----:B0-----:R-:W-:-:S05]  /*96a0*/  FMNMX.FTZ R30, R26, R9, !PT ;  /* 0x000000091a1e7209 */ /* 0x001fca0007810000 */
[----:B------:R-:W0:Y:S01]  /*96b0*/  SHFL.BFLY PT, R9, R30, 0x1, 0x1f ;  /* 0x0c201f001e097f89 */ /* 0x000e2200000e0000 */
[----:B------:R-:W-:Y:S01]  /*96c0*/  IMAD.U32 R0, RZ, RZ, UR4 ;  /* 0x00000004ff007e24 */ /* 0x000fe2000f8e00ff */
[----:B------:R-:W-:-:S04]  /*96d0*/  VIADDMNMX R34, R8, R91, R20, PT ;  /* 0x0000005b08227246 */ /* 0x000fc80003800114 */
[C---:B------:R-:W-:Y:S02]  /*96e0*/  ISETP.GT.AND P2, PT, R34.reuse, 0x1, PT ;  /* 0x000000012200780c */ /* 0x040fe40003f44270 */
[----:B------:R-:W-:Y:S02]  /*96f0*/  ISETP.GT.AND P3, PT, R34, 0x8, PT ;  /* 0x000000082200780c */ /* 0x000fe40003f64270 */
[----:B0-----:R-:W-:-:S04]  /*9700*/  FMNMX.FTZ R9, R30, R9, !PT ;  /* 0x000000091e097209 */ /* 0x001fc80007810000 */
[C---:B------:R-:W-:Y:S01]  /*9710*/  FSETP.NEU.FTZ.AND P1, PT, R9.reuse, -INF , PT ;  /* 0xff8000000900780b */ /* 0x040fe20003f3d000 */
[----:B------:R-:W-:-:S05]  /*9720*/  FMUL.FTZ R14, R9, R0 ;  /* 0x00000000090e7220 */ /* 0x000fca0000410000 */
[----:B------:R-:W-:Y:S02]  /*9730*/  FSEL R14, R14, RZ, P1 ;  /* 0x000000ff0e0e7208 */ /* 0x000fe40000800000 */
[----:B------:R-:W-:Y:S02]  /*9740*/  ISETP.GT.AND P1, PT, R34, RZ, PT ;  /* 0x000000ff2200720c */ /* 0x000fe40003f24270 */
[----:B------:R-:W-:Y:S02]  /*9750*/  FSEL R25, R25, -INF , P2 ;  /* 0xff80000019197808 */ /* 0x000fe40001000000 */
[----:B------:R-:W-:Y:S01]  /*9760*/  FSEL R91, R24, -INF , P1 ;  /* 0xff800000185b7808 */ /* 0x000fe20000800000 */
[----:B------:R-:W-:Y:S01]  /*9770*/  FFMA.FTZ R151, R93, R0, -R14 ;  /* 0x000000005d977223 */ /* 0x000fe2000001080e */
[----:B------:R-:W-:Y:S02]  /*9780*/  ISETP.GT.AND P1, PT, R34, 0x9, PT ;  /* 0x000000092200780c */ /* 0x000fe40003f24270 */
[----:B------:R-:W-:-:S02]  /*9790*/  FSEL R93, R28, -INF , P3 ;  /* 0xff8000001c5d7808 */ /* 0x000fc40001800000 */
[----:B------:R-:W-:Y:S02]  /*97a0*/  FMNMX.FTZ R24, R91, R25, !PT ;  /* 0x000000195b187209 */ /* 0x000fe40007810000 */
[C---:B------:R-:W-:Y:S02]  /*97b0*/  ISETP.GT.AND P2, PT, R34.reuse, 0x10, PT ;  /* 0x000000102200780c */ /* 0x040fe40003f44270 */
[----:B------:R-:W-:Y:S02]  /*97c0*/  FSEL R29, R29, -INF , P1 ;  /* 0xff8000001d1d7808 */ /* 0x000fe40000800000 */
[----:B------:R-:W-:Y:S01]  /*97d0*/  FMNMX.FTZ R24, R93, R24, !PT ;  /* 0x000000185d187209 */ /* 0x000fe20007810000 */
        /* <DEDUP_REMOVED lines=21> */
[----:B------:R0:W-:Y:S01]  /*9930*/  MUFU.EX2 R24, R28 ;  /* 0x0000001c00187308 */ /* 0x0001e20000000800 */
[----:B------:R-:W-:Y:S01]  /*9940*/  FFMA.FTZ R147, R101, R0, -R14 ;  /* 0x0000000065937223 */ /* 0x000fe2000001080e */
[----:B------:R-:W-:Y:S02]  /*9950*/  ISETP.GT.AND P1, PT, R34, 0x29, PT ;  /* 0x000000292200780c */ /* 0x000fe40003f24270 */
[----:B------:R-:W-:-:S02]  /*9960*/  FSEL R101, R44, -INF , P2 ;  /* 0xff8000002c657808 */ /* 0x000fc40001000000 */
[----:B0-----:R-:W-:Y:S02]  /*9970*/  FMNMX.FTZ R28, R41, R26, !PT ;  /* 0x0000001a291c7209 */ /* 0x001fe40007810000 */
        /* <DEDUP_REMOVED lines=36> */
[----:B------:R-:W-:Y:S01]  /*9bc0*/  FMNMX.FTZ R32, R61, R32, !PT ;  /* 0x000000203d207209 */ /* 0x000fe20007810000 */
[----:B------:R-:W-:Y:S01]  /*9bd0*/  FFMA.FTZ R111, R111, R0, -R14 ;  /* 0x000000006f6f7223 */ /* 0x000fe2000001080e */
[C---:B------:R-:W-:Y:S02]  /*9be0*/  ISETP.GT.AND P2, PT, R34.reuse, 0x58, PT ;  /* 0x000000582200780c */ /* 0x040fe40003f44270 */
[----:B------:R-:W-:Y:S02]  /*9bf0*/  FSEL R65, R65, -INF , P1 ;  /* 0xff80000041417808 */ /* 0x000fe40000800000 */
[----:B------:R-:W-:Y:S01]  /*9c00*/  FMNMX.FTZ R32, R47, R32, !PT ;  /* 0x000000202f207209 */ /* 0x000fe20007810000 */
[----:B------:R0:W-:Y:S01]  /*9c10*/  MUFU.EX2 R8, R111 ;  /* 0x0000006f00087308 */ /* 0x0001e20000000800 */
[----:B------:R-:W-:-:S07]  /*9c20*/  ISETP.GT.AND P1, PT, R34, 0x59, PT ;  /* 0x000000592200780c */ /* 0x000fce0003f24270 */
[----:B------:R1:W-:Y:S01]  /*9c30*/  MUFU.EX2 R30, R36 ;  /* 0x00000024001e7308 */ /* 0x0003e20000000800 */
[----:B0-----:R-:W-:Y:S02]  /*9c40*/  FSEL R111, R68, -INF , P2 ;  /* 0xff800000446f7808 */ /* 0x001fe40001000000 */
[----:B------:R-:W-:Y:S02]  /*9c50*/  ISETP.GT.AND P2, PT, R34, 0x60, PT ;  /* 0x000000602200780c */ /* 0x000fe40003f44270 */
[----:B------:R-:W-:Y:S02]  /*9c60*/  FSEL R69, R69, -INF , P1 ;  /* 0xff80000045457808 */ /* 0x000fe40000800000 */
[----:B-1----:R-:W-:Y:S01]  /*9c70*/  FMNMX.FTZ R36, R65, R32, !PT ;  /* 0x0000002041247209 */ /* 0x002fe20007810000 */
[----:B------:R-:W-:-:S03]  /*9c80*/  FFMA.FTZ R137, R3, R0, -R14 ;  /* 0x0000000003897223 */ /* 0x000fc6000001080e */
[----:B------:R-:W-:Y:S01]  /*9c90*/  FMNMX.FTZ R36, R111, R36, !PT ;  /* 0x000000246f247209 */ /* 0x000fe20007810000 */
[----:B------:R-:W-:Y:S01]  /*9ca0*/  FFMA.FTZ R3, R51, R0, -R14 ;  /* 0x0000000033037223 */ /* 0x000fe2000001080e */
[----:B------:R-:W-:Y:S02]  /*9cb0*/  ISETP.GT.AND P1, PT, R34, 0x61, PT ;  /* 0x000000612200780c */ /* 0x000fe40003f24270 */
[----:B------:R-:W-:Y:S02]  /*9cc0*/  FSEL R51, R72, -INF , P2 ;  /* 0xff80000048337808 */ /* 0x000fe40001000000 */
[----:B------:R-:W-:Y:S02]  /*9cd0*/  FMNMX.FTZ R36, R69, R36, !PT ;  /* 0x0000002445247209 */ /* 0x000fe40007810000 */
[----:B------:R-:W-:Y:S02]  /*9ce0*/  ISETP.GT.AND P2, PT, R34, 0x68, PT ;  /* 0x000000682200780c */ /* 0x000fe40003f44270 */
[----:B------:R-:W-:-:S02]  /*9cf0*/  FSEL R73, R73, -INF , P1 ;  /* 0xff80000049497808 */ /* 0x000fc40000800000 */
        /* <DEDUP_REMOVED lines=8> */
[----:B------:R0:W-:Y:S01]  /*9d80*/  MUFU.EX2 R32, R3 ;  /* 0x0000000300207308 */ /* 0x0001e20000000800 */
[----:B------:R-:W-:Y:S02]  /*9d90*/  ISETP.GT.AND P1, PT, R34, 0x71, PT ;  /* 0x000000712200780c */ /* 0x000fe40003f24270 */
[----:B------:R-:W-:Y:S01]  /*9da0*/  FMNMX.FTZ R38, R77, R38, !PT ;  /* 0x000000264d267209 */ /* 0x000fe20007810000 */
[----:B0-----:R-:W-:Y:S01]  /*9db0*/  FFMA.FTZ R3, R55, R0, -R14 ;  /* 0x0000000037037223 */ /* 0x001fe2000001080e */
[----:B------:R-:W-:Y:S02]  /*9dc0*/  FSEL R55, R80, -INF , P2 ;  /* 0xff80000050377808 */ /* 0x000fe40001000000 */
[----:B------:R-:W-:Y:S02]  /*9dd0*/  ISETP.GT.AND P2, PT, R34, 0x78, PT ;  /* 0x000000782200780c */ /* 0x000fe40003f44270 */
[----:B------:R-:W-:-:S02]  /*9de0*/  FSEL R81, R81, -INF , P1 ;  /* 0xff80000051517808 */ /* 0x000fc40000800000 */
[----:B------:R-:W-:Y:S01]  /*9df0*/  FMNMX.FTZ R38, R55, R38, !PT ;  /* 0x0000002637267209 */ /* 0x000fe20007810000 */
[----:B------:R-:W-:Y:S01]  /*9e00*/  FFMA.FTZ R133, R15, R0, -R14 ;  /* 0x000000000f857223 */ /* 0x000fe2000001080e */
[----:B------:R-:W-:Y:S02]  /*9e10*/  ISETP.GT.AND P1, PT, R34, 0x79, PT ;  /* 0x000000792200780c */ /* 0x000fe40003f24270 */
[----:B------:R-:W-:Y:S02]  /*9e20*/  FSEL R15, R84, -INF , P2 ;  /* 0xff800000540f7808 */ /* 0x000fe40001000000 */
[----:B------:R-:W-:Y:S02]  /*9e30*/  FMNMX.FTZ R38, R81, R38, !PT ;  /* 0x0000002651267209 */ /* 0x000fe40007810000 */
[----:B------:R-:W-:Y:S02]  /*9e40*/  FSEL R85, R85, -INF , P1 ;  /* 0xff80000055557808 */ /* 0x000fe40000800000 */
[----:B------:R-:W-:Y:S01]  /*9e50*/  FMNMX.FTZ R38, R15, R38, !PT ;  /* 0x000000260f267209 */ /* 0x000fe20007810000 */
[----:B------:R0:W-:Y:S03]  /*9e60*/  MUFU.EX2 R36, R3 ;  /* 0x0000000300247308 */ /* 0x0001e60000000800 */
[----:B0-----:R-:W-:-:S05]  /*9e70*/  FMNMX.FTZ R3, R85, R38, !PT ;  /* 0x0000002655037209 */ /* 0x001fca0007810000 */
[----:B------:R-:W0:Y:S01]  /*9e80*/  SHFL.BFLY PT, R44, R3, 0x2, 0x1f ;  /* 0x0c401f00032c7f89 */ /* 0x000e2200000e0000 */
[-CC-:B------:R-:W-:Y:S01]  /*9e90*/  FFMA.FTZ R135, R21, R0.reuse, -R14.reuse ;  /* 0x0000000015877223 */ /* 0x180fe2000001080e */
[----:B------:R-:W-:Y:S01]  /*9ea0*/  FFMA.FTZ R149, R113, R0, -R14 ;  /* 0x0000000071957223 */ /* 0x000fe2000001080e */
[----:B0-----:R-:W-:-:S05]  /*9eb0*/  FMNMX.FTZ R21, R3, R44, !PT ;  /* 0x0000002c03157209 */ /* 0x001fca0007810000 */
[----:B------:R-:W0:Y:S01]  /*9ec0*/  SHFL.BFLY PT, R48, R21, 0x1, 0x1f ;  /* 0x0c201f0015307f89 */ /* 0x000e2200000e0000 */
[----:B------:R-:W1:Y:S08]  /*9ed0*/  MUFU.EX2 R149, R149 ;  /* 0x0000009500957308 */ /* 0x000e700000000800 */
[----:B------:R-:W2:Y:S08]  /*9ee0*/  MUFU.EX2 R151, R151 ;  /* 0x0000009700977308 */ /* 0x000eb00000000800 */
[----:B------:R-:W3:Y:S01]  /*9ef0*/  MUFU.EX2 R20, R20 ;  /* 0x0000001400147308 */ /* 0x000ee20000000800 */
[----:B0-----:R-:W-:-:S04]  /*9f00*/  FMNMX.FTZ R3, R21, R48, !PT ;  /* 0x0000003015037209 */ /* 0x001fc80007810000 */
[C---:B------:R-:W-:Y:S01]  /*9f10*/  FSETP.NEU.FTZ.AND P1, PT, R3.reuse, -INF , PT ;  /* 0xff8000000300780b */ /* 0x040fe20003f3d000 */
[-C--:B------:R-:W-:Y:S02]  /*9f20*/  FMUL.FTZ R52, R3, R0.reuse ;  /* 0x0000000003347220 */ /* 0x080fe40000410000 */
[----:B------:R-:W0:Y:S03]  /*9f30*/  MUFU.EX2 R145, R145 ;  /* 0x0000009100917308 */ /* 0x000e260000000800 */
[----:B------:R-:W-:Y:S01]  /*9f40*/  FSEL R52, R52, RZ, P1 ;  /* 0x000000ff34347208 */ /* 0x000fe20000800000 */
        /* <DEDUP_REMOVED lines=14> */
[-CC-:B------:R-:W-:Y:S01]  /*a030*/  FFMA.FTZ R148, R91, R0.reuse, -R52.reuse ;  /* 0x000000005b947223 */ /* 0x180fe20000010834 */
[-C--:B------:R-:W-:Y:S01]  /*a040*/  FFMA.FTZ R21, R25, R0.reuse, -R52 ;  /* 0x0000000019157223 */ /* 0x080fe20000010834 */
[----:B------:R-:W4:Y:S01]  /*a050*/  S2R R88, SR_TID.X ;  /* 0x0000000000587919 */ /* 0x000f220000002100 */
[----:B-1----:R-:W-:Y:S01]  /*a060*/  FADD.FTZ R14, R149, R8 ;  /* 0x00000008950e7221 */ /* 0x002fe20000010000 */
[----:B------:R-:W1:Y:S01]  /*a070*/  MUFU.EX2 R147, R147 ;  /* 0x0000009300937308 */ /* 0x000e620000000800 */
[----:B------:R-:W-:-:S02]  /*a080*/  FFMA.FTZ R150, R93, R0, -R52 ;  /* 0x000000005d967223 */ /* 0x000fc40000010834 */
[----:B--2---:R-:W-:Y:S01]  /*a090*/  FADD.FTZ R39, R151, R14 ;  /* 0x0000000e97277221 */ /* 0x004fe20000010000 */
[----:B------:R-:W-:-:S04]  /*a0a0*/  FFMA.FTZ R25, R29, R0, -R52 ;  /* 0x000000001d197223 */ /* 0x000fc80000010834 */
[----:B------:R-:W-:Y:S01]  /*a0b0*/  MUFU.EX2 R148, R148 ;  /* 0x0000009400947308 */ /* 0x000fe20000000800 */
[----:B---3--:R-:W-:Y:S01]  /*a0c0*/  FADD.FTZ R14, R20, R39 ;  /* 0x00000027140e7221 */ /* 0x008fe20000010000 */
[----:B------:R-:W-:-:S06]  /*a0d0*/  FFMA.FTZ R144, R95, R0, -R52 ;  /* 0x000000005f907223 */ /* 0x000fcc0000010834 */
[----:B------:R-:W2:Y:S01]  /*a0e0*/  MUFU.EX2 R21, R21 ;  /* 0x0000001500157308 */ /* 0x000ea20000000800 */
[----:B------:R-:W-:Y:S01]  /*a0f0*/  FFMA.FTZ R31, R41, R0, -R52 ;  /* 0x00000000291f7223 */ /* 0x000fe20000010834 */
[----:B0-----:R-:W-:-:S06]  /*a100*/  FADD.FTZ R41, R145, R14 ;  /* 0x0000000e91297221 */ /* 0x001fcc0000010000 */
[----:B------:R-:W0:Y:S01]  /*a110*/  MUFU.EX2 R150, R150 ;  /* 0x0000009600967308 */ /* 0x000e220000000800 */
[----:B------:R-:W-:Y:S01]  /*a120*/  FFMA.FTZ R27, R33, R0, -R52 ;  /* 0x00000000211b7223 */ /* 0x000fe20000010834 */
[----:B------:R-:W-:-:S06]  /*a130*/  FADD.FTZ R14, R24, R41 ;  /* 0x00000029180e7221 */ /* 0x000fcc0000010000 */
[----:B------:R-:W3:Y:S01]  /*a140*/  MUFU.EX2 R141, R141 ;  /* 0x0000008d008d7308 */ /* 0x000ee20000000800 */
[----:B------:R-:W-:-:S07]  /*a150*/  FFMA.FTZ R146, R97, R0, -R52 ;  /* 0x0000000061927223 */ /* 0x000fce0000010834 */
[----:B------:R-:W4:Y:S01]  /*a160*/  MUFU.EX2 R25, R25 ;  /* 0x0000001900197308 */ /* 0x000f220000000800 */
[----:B-1----:R-:W-:Y:S01]  /*a170*/  FADD.FTZ R41, R147, R14 ;  /* 0x0000000e93297221 */ /* 0x002fe20000010000 */
[----:B--2---:R-:W-:-:S06]  /*a180*/  FADD.FTZ R43, R148, R21 ;  /* 0x00000015942b7221 */ /* 0x004fcc0000010000 */
[----:B------:R-:W1:Y:S01]  /*a190*/  MUFU.EX2 R144, R144 ;  /* 0x0000009000907308 */ /* 0x000e620000000800 */
[----:B------:R-:W-:Y:S01]  /*a1a0*/  FFMA.FTZ R29, R37, R0, -R52 ;  /* 0x00000000251d7223 */ /* 0x000fe20000010834 */
[----:B------:R-:W-:-:S06]  /*a1b0*/  FADD.FTZ R54, R26, R41 ;  /* 0x000000291a367221 */ /* 0x000fcc0000010000 */
[----:B------:R-:W2:Y:S01]  /*a1c0*/  MUFU.EX2 R143, R143 ;  /* 0x0000008f008f7308 */ /* 0x000ea20000000800 */
[----:B0-----:R-:W-:Y:S01]  /*a1d0*/  FADD.FTZ R14, R150, R43 ;  /* 0x0000002b960e7221 */ /* 0x001fe20000010000 */
[----:B------:R-:W-:-:S06]  /*a1e0*/  FFMA.FTZ R140, R99, R0, -R52 ;  /* 0x00000000638c7223 */ /* 0x000fcc0000010834 */
[----:B------:R-:W0:Y:S01]  /*a1f0*/  MUFU.EX2 R27, R27 ;  /* 0x0000001b001b7308 */ /* 0x000e220000000800 */
[----:B------:R-:W-:Y:S01]  /*a200*/  FFMA.FTZ R33, R45, R0, -R52 ;  /* 0x000000002d217223 */ /* 0x000fe20000010834 */
[----:B------:R-:W-:Y:S01]  /*a210*/  IADD3 R56, R90, -R92, RZ ;  /* 0x8000005c5a387210 */ /* 0x000fe20007ffe0ff */
[----:B---3--:R-:W-:-:S05]  /*a220*/  FADD.FTZ R45, R141, R54 ;  /* 0x000000368d2d7221 */ /* 0x008fca0000010000 */
[----:B------:R-:W3:Y:S01]  /*a230*/  MUFU.EX2 R146, R146 ;  /* 0x0000009200927308 */ /* 0x000ee20000000800 */
[----:B----4-:R-:W-:Y:S01]  /*a240*/  FADD.FTZ R43, R25, R14 ;  /* 0x0000000e192b7221 */ /* 0x010fe20000010000 */
[-C--:B------:R-:W-:Y:S01]  /*a250*/  FFMA.FTZ R35, R49, R0.reuse, -R52 ;  /* 0x0000000031237223 */ /* 0x080fe20000010834 */
[----:B------:R-:W-:Y:S01]  /*a260*/  LOP3.LUT R88, R88, 0x7f, RZ, 0xc0, !PT ;  /* 0x0000007f58587812 */ /* 0x000fe200078ec0ff */
[----:B------:R-:W-:Y:S02]  /*a270*/  IMAD R49, R153, 0xc0, R56 ;  /* 0x000000c099317824 */ /* 0x000fe400078e0238 */
[----:B------:R-:W-:Y:S02]  /*a280*/  FADD.FTZ R54, R28, R45 ;  /* 0x0000002d1c367221 */ /* 0x000fe40000010000 */
[----:B------:R-:W4:Y:S01]  /*a290*/  MUFU.EX2 R29, R29 ;  /* 0x0000001d001d7308 */ /* 0x000f220000000800 */
[----:B-1----:R-:W-:Y:S01]  /*a2a0*/  FADD.FTZ R14, R144, R43 ;  /* 0x0000002b900e7221 */ /* 0x002fe20000010000 */
[----:B------:R-:W-:Y:S01]  /*a2b0*/  FFMA.FTZ R142, R101, R0, -R52 ;  /* 0x00000000658e7223 */ /* 0x000fe20000010834 */
[----:B------:R-:W-:Y:S01]  /*a2c0*/  ISETP.NE.AND P1, PT, R88, RZ, PT ;  /* 0x000000ff5800720c */ /* 0x000fe20003f25270 */
[----:B--2---:R-:W-:-:S04]  /*a2d0*/  FADD.FTZ R43, R143, R54 ;  /* 0x000000368f2b7221 */ /* 0x004fc80000010000 */
[----:B------:R-:W1:Y:S01]  /*a2e0*/  MUFU.EX2 R137, R137 ;  /* 0x0000008900897308 */ /* 0x000e620000000800 */
[----:B------:R-:W-:Y:S01]  /*a2f0*/  SHF.R.S32.HI R54, RZ, 0x1f, R49 ;  /* 0x0000001fff367819 */ /* 0x000fe20000011431 */
[----:B0-----:R-:W-:-:S06]  /*a300*/  FADD.FTZ R45, R27, R14 ;  /* 0x0000000e1b2d7221 */ /* 0x001fcc0000010000 */
[----:B------:R-:W0:Y:S01]  /*a310*/  MUFU.EX2 R140, R140 ;  /* 0x0000008c008c7308 */ /* 0x000e220000000800 */
[----:B------:R-:W-:Y:S01]  /*a320*/  LEA.HI R14, R54, R49, RZ, 0x7 ;  /* 0x00000031360e7211 */ /* 0x000fe200078f38ff */
[----:B---3--:R-:W-:-:S06]  /*a330*/  FADD.FTZ R54, R146, R45 ;  /* 0x0000002d92367221 */ /* 0x008fcc0000010000 */
[----:B------:R-:W2:Y:S01]  /*a340*/  MUFU.EX2 R31, R31 ;  /* 0x0000001f001f7308 */ /* 0x000ea20000000800 */
[----:B------:R-:W-:Y:S01]  /*a350*/  FFMA.FTZ R136, R103, R0, -R52 ;  /* 0x0000000067887223 */ /* 0x000fe20000010834 */
[----:B------:R-:W-:-:S06]  /*a360*/  FADD.FTZ R56, R30, R43 ;  /* 0x0000002b1e387221 */ /* 0x000fcc0000010000 */
[----:B------:R-:W3:Y:S01]  /*a370*/  MUFU.EX2 R139, R139 ;  /* 0x0000008b008b7308 */ /* 0x000ee20000000800 */
[----:B----4-:R-:W-:-:S07]  /*a380*/  FADD.FTZ R45, R29, R54 ;  /* 0x000000361d2d7221 */ /* 0x010fce0000010000 */
[----:B------:R-:W4:Y:S01]  /*a390*/  MUFU.EX2 R142, R142 ;  /* 0x0000008e008e7308 */ /* 0x000f220000000800 */
[----:B------:R-:W-:Y:S01]  /*a3a0*/  FFMA.FTZ R128, R47, R0, -R52 ;  /* 0x000000002f807223 */ /* 0x000fe20000010834 */
[----:B------:R-:W-:Y:S02]  /*a3b0*/  @!P1 VIADD R4, R4, 0x16840 ;  /* 0x0001684004049836 */ /* 0x000fe40000000000 */
[----:B-1----:R-:W-:-:S04]  /*a3c0*/  FADD.FTZ R47, R137, R56 ;  /* 0x00000038892f7221 */ /* 0x002fc80000010000 */
[----:B------:R-:W1:Y:S01]  /*a3d0*/  MUFU.EX2 R33, R33 ;  /* 0x0000002100217308 */ /* 0x000e620000000800 */
[----:B0-----:R-:W-:Y:S01]  /*a3e0*/  FADD.FTZ R54, R140, R45 ;  /* 0x0000002d8c367221 */ /* 0x001fe20000010000 */
[----:B------:R-:W-:Y:S01]  /*a3f0*/  FFMA.FTZ R138, R105, R0, -R52 ;  /* 0x00000000698a7223 */ /* 0x000fe20000010834 */
[----:B------:R-:W-:-:S05]  /*a400*/  FADD.FTZ R56, R32, R47 ;  /* 0x0000002f20387221 */ /* 0x000fca0000010000 */
[----:B------:R-:W0:Y:S01]  /*a410*/  MUFU.EX2 R133, R133 ;  /* 0x0000008500857308 */ /* 0x000e220000000800 */
[----:B------:R-:W-:Y:S01]  /*a420*/  @!P1 PRMT R4, RZ, 0x654, R4 ;  /* 0x00000654ff049816 */ /* 0x000fe20000000004 */
[----:B--2---:R-:W-:-:S06]  /*a430*/  FADD.FTZ R47, R31, R54 ;  /* 0x000000361f2f7221 */ /* 0x004fcc0000010000 */
[----:B------:R-:W2:Y:S01]  /*a440*/  MUFU.EX2 R136, R136 ;  /* 0x0000008800887308 */ /* 0x000ea20000000800 */
[-C--:B------:R-:W-:Y:S01]  /*a450*/  FFMA.FTZ R37, R53, R0.reuse, -R52 ;  /* 0x0000000035257223 */ /* 0x080fe20000010834 */
[----:B---3--:R-:W-:Y:S01]  /*a460*/  FADD.FTZ R45, R139, R56 ;  /* 0x000000388b2d7221 */ /* 0x008fe20000010000 */
[----:B------:R4:W-:Y:S05]  /*a470*/  @!P1 SYNCS.ARRIVE.TRANS64.RED.A1T0 RZ, [R4+URZ], RZ ;  /* 0x000000ff04ff99a7 */ /* 0x0009ea000810043f */
[----:B------:R-:W3:Y:S01]  /*a480*/  MUFU.EX2 R34, R34 ;  /* 0x0000002200227308 */ /* 0x000ee20000000800 */
[----:B------:R-:W-:Y:S01]  /*a490*/  FFMA.FTZ R132, R107, R0, -R52 ;  /* 0x000000006b847223 */ /* 0x000fe20000010834 */
[----:B----4-:R-:W-:-:S06]  /*a4a0*/  FADD.FTZ R4, R142, R47 ;  /* 0x0000002f8e047221 */ /* 0x010fcc0000010000 */
[----:B------:R-:W4:Y:S01]  /*a4b0*/  MUFU.EX2 R35, R35 ;  /* 0x0000002300237308 */ /* 0x000f220000000800 */
[----:B------:R-:W-:Y:S01]  /*a4c0*/  FADD.FTZ R54, R36, R45 ;  /* 0x0000002d24367221 */ /* 0x000fe20000010000 */
[----:B-1----:R-:W-:-:S06]  /*a4d0*/  FADD.FTZ R47, R33, R4 ;  /* 0x00000004212f7221 */ /* 0x002fcc0000010000 */
[----:B------:R-:W1:Y:S01]  /*a4e0*/  MUFU.EX2 R135, R135 ;  /* 0x0000008700877308 */ /* 0x000e620000000800 */
[----:B------:R-:W-:-:S07]  /*a4f0*/  FFMA.FTZ R39, R57, R0, -R52 ;  /* 0x0000000039277223 */ /* 0x000fce0000010834 */
[----:B------:R-:W1:Y:S01]  /*a500*/  MUFU.EX2 R138, R138 ;  /* 0x0000008a008a7308 */ /* 0x000e620000000800 */
[----:B0-----:R-:W-:Y:S01]  /*a510*/  FADD.FTZ R49, R133, R54 ;  /* 0x0000003685317221 */ /* 0x001fe20000010000 */
[----:B--2---:R-:W-:-:S06]  /*a520*/  FADD.FTZ R4, R136, R47 ;  /* 0x0000002f88047221 */ /* 0x004fcc0000010000 */
[----:B------:R-:W0:Y:S01]  /*a530*/  MUFU.EX2 R38, R38 ;  /* 0x0000002600267308 */ /* 0x000e220000000800 */
[----:B------:R-:W-:-:S07]  /*a540*/  FFMA.FTZ R134, R109, R0, -R52 ;  /* 0x000000006d867223 */ /* 0x000fce0000010834 */
[----:B------:R-:W2:Y:S01]  /*a550*/  MUFU.EX2 R37, R37 ;  /* 0x0000002500257308 */ /* 0x000ea20000000800 */
[----:B---3--:R-:W-:Y:S01]  /*a560*/  FADD.FTZ R54, R34, R49 ;  /* 0x0000003122367221 */ /* 0x008fe20000010000 */
[----:B------:R-:W-:-:S06]  /*a570*/  FFMA.FTZ R126, R5, R0, -R52 ;  /* 0x00000000057e7223 */ /* 0x000fcc0000010834 */
[----:B------:R-:W3:Y:S01]  /*a580*/  MUFU.EX2 R129, R129 ;  /* 0x0000008100817308 */ /* 0x000ee20000000800 */
[----:B----4-:R-:W-:Y:S01]  /*a590*/  FADD.FTZ R5, R35, R4 ;  /* 0x0000000423057221 */ /* 0x010fe20000010000 */
[----:B------:R-:W-:-:S06]  /*a5a0*/  FFMA.FTZ R41, R61, R0, -R52 ;  /* 0x000000003d297223 */ /* 0x000fcc0000010834 */
[----:B------:R-:W4:Y:S01]  /*a5b0*/  MUFU.EX2 R132, R132 ;  /* 0x0000008400847308 */ /* 0x000f220000000800 */
[----:B-1----:R-:W-:Y:S01]  /*a5c0*/  FADD.FTZ R47, R135, R54 ;  /* 0x00000036872f7221 */ /* 0x002fe20000010000 */
[----:B------:R-:W-:-:S06]  /*a5d0*/  FADD.FTZ R4, R138, R5 ;  /* 0x000000058a047221 */ /* 0x000fcc0000010000 */
[----:B------:R-:W1:Y:S08]  /*a5e0*/  MUFU.EX2 R40, R40 ;  /* 0x0000002800287308 */ /* 0x000e700000000800 */
[----:B------:R-:W1:Y:S01]  /*a5f0*/  MUFU.EX2 R39, R39 ;  /* 0x0000002700277308 */ /* 0x000e620000000800 */
[----:B0-----:R-:W-:Y:S01]  /*a600*/  FADD.FTZ R54, R38, R47 ;  /* 0x0000002f26367221 */ /* 0x001fe20000010000 */
[----:B--2---:R-:W-:-:S06]  /*a610*/  FADD.FTZ R47, R37, R4 ;  /* 0x00000004252f7221 */ /* 0x004fcc0000010000 */
[----:B------:R-:W0:Y:S01]  /*a620*/  MUFU.EX2 R131, R131 ;  /* 0x0000008300837308 */ /* 0x000e220000000800 */
[----:B------:R-:W-:-:S07]  /*a630*/  FFMA.FTZ R43, R65, R0, -R52 ;  /* 0x00000000412b7223 */ /* 0x000fce0000010834 */
[----:B------:R-:W2:Y:S01]  /*a640*/  MUFU.EX2 R134, R134 ;  /* 0x0000008600867308 */ /* 0x000ea20000000800 */
[----:B---3--:R-:W-:Y:S01]  /*a650*/  FADD.FTZ R49, R129, R54 ;  /* 0x0000003681317221 */ /* 0x008fe20000010000 */
[----:B----4-:R-:W-:-:S06]  /*a660*/  FADD.FTZ R4, R132, R47 ;  /* 0x0000002f84047221 */ /* 0x010fcc0000010000 */
[----:B------:R-:W3:Y:S01]  /*a670*/  MUFU.EX2 R42, R42 ;  /* 0x0000002a002a7308 */ /* 0x000ee20000000800 */
[----:B------:R-:W-:-:S07]  /*a680*/  FFMA.FTZ R130, R111, R0, -R52 ;  /* 0x000000006f827223 */ /* 0x000fce0000010834 */
[----:B------:R-:W4:Y:S01]  /*a690*/  MUFU.EX2 R41, R41 ;  /* 0x0000002900297308 */ /* 0x000f220000000800 */
[----:B-1----:R-:W-:Y:S01]  /*a6a0*/  FADD.FTZ R54, R40, R49 ;  /* 0x0000003128367221 */ /* 0x002fe20000010000 */
[----:B------:R-:W-:-:S06]  /*a6b0*/  FADD.FTZ R47, R39, R4 ;  /* 0x00000004272f7221 */ /* 0x000fcc0000010000 */
        /* <DEDUP_REMOVED lines=8> */
[----:B------:R-:W-:Y:S01]  /*a740*/  F2FP.F16.F32.PACK_AB R149, R8, R149 ;  /* 0x000000950895723e */ /* 0x000fe200000000ff */
[----:B---3--:R-:W-:-:S06]  /*a750*/  FADD.FTZ R8, R42, R49 ;  /* 0x000000312a087221 */ /* 0x008fcc0000010000 */
[----:B------:R-:W3:Y:S01]  /*a760*/  MUFU.EX2 R127, R127 ;  /* 0x0000007f007f7308 */ /* 0x000ee20000000800 */
[----:B----4-:R-:W-:-:S07]  /*a770*/  FADD.FTZ R47, R41, R4 ;  /* 0x00000004292f7221 */ /* 0x010fce0000010000 */
[----:B------:R-:W4:Y:S01]  /*a780*/  MUFU.EX2 R130, R130 ;  /* 0x0000008200827308 */ /* 0x000f220000000800 */
[----:B------:R-:W-:Y:S01]  /*a790*/  FFMA.FTZ R73, R73, R0, -R52 ;  /* 0x0000000049497223 */ /* 0x000fe20000010834 */
[----:B-1----:R-:W-:-:S06]  /*a7a0*/  FADD.FTZ R49, R125, R8 ;  /* 0x000000087d317221 */ /* 0x002fcc0000010000 */
[----:B------:R-:W1:Y:S01]  /*a7b0*/  MUFU.EX2 R46, R46 ;  /* 0x0000002e002e7308 */ /* 0x000e620000000800 */
[----:B------:R-:W-:-:S07]  /*a7c0*/  FADD.FTZ R4, R128, R47 ;  /* 0x0000002f80047221 */ /* 0x000fce0000010000 */
        /* <DEDUP_REMOVED lines=13> */
[----:B------:R-:W1:Y:S08]  /*a8a0*/  MUFU.EX2 R123, R123 ;  /* 0x0000007b007b7308 */ /* 0x000e700000000800 */
[----:B------:R-:W1:Y:S01]  /*a8b0*/  MUFU.EX2 R126, R126 ;  /* 0x0000007e007e7308 */ /* 0x000e620000000800 */
[----:B------:R-:W-:Y:S01]  /*a8c0*/  FFMA.FTZ R81, R81, R0, -R52 ;  /* 0x0000000051517223 */ /* 0x000fe20000010834 */
[----:B0-----:R-:W-:Y:S01]  /*a8d0*/  FADD.FTZ R49, R121, R8 ;  /* 0x0000000879317221 */ /* 0x001fe20000010000 */
[----:B------:R-:W-:-:S05]  /*a8e0*/  SHF.R.S32.HI R14, RZ, 0x7, R14 ;  /* 0x00000007ff0e7819 */ /* 0x000fca000001140e */
[----:B------:R-:W0:Y:S01]  /*a8f0*/  MUFU.EX2 R77, R77 ;  /* 0x0000004d004d7308 */ /* 0x000e220000000800 */
[----:B--2---:R-:W-:Y:S01]  /*a900*/  FADD.FTZ R4, R124, R47 ;  /* 0x0000002f7c047221 */ /* 0x004fe20000010000 */
[----:B------:R-:W-:Y:S01]  /*a910*/  FFMA.FTZ R15, R15, R0, -R52 ;  /* 0x000000000f0f7223 */ /* 0x000fe20000010834 */
[----:B---3--:R-:W-:Y:S01]  /*a920*/  FADD.FTZ R8, R48, R49 ;  /* 0x0000003130087221 */ /* 0x008fe20000010000 */
[----:B------:R-:W-:-:S04]  /*a930*/  VIMNMX R53, RZ, R14, !PT ;  /* 0x0000000eff357248 */ /* 0x000fc80007fe0100 */
[----:B------:R-:W2:Y:S01]  /*a940*/  MUFU.EX2 R55, R55 ;  /* 0x0000003700377308 */ /* 0x000ea20000000800 */
[----:B----4-:R-:W-:Y:S01]  /*a950*/  FADD.FTZ R47, R5, R4 ;  /* 0x00000004052f7221 */ /* 0x010fe20000010000 */
[----:B------:R-:W-:Y:S01]  /*a960*/  FFMA.FTZ R52, R85, R0, -R52 ;  /* 0x0000000055347223 */ /* 0x000fe20000010834 */
[----:B-1----:R-:W-:-:S05]  /*a970*/  FADD.FTZ R49, R123, R8 ;  /* 0x000000087b317221 */ /* 0x002fca0000010000 */
[----:B------:R-:W1:Y:S01]  /*a980*/  MUFU.EX2 R120, R81 ;  /* 0x0000005100787308 */ /* 0x000e620000000800 */
[----:B------:R-:W-:Y:S01]  /*a990*/  FADD.FTZ R8, R126, R47 ;  /* 0x0000002f7e087221 */ /* 0x000fe20000010000 */
[----:B------:R-:W-:Y:S01]  /*a9a0*/  VIADD R152, R152, 0xfffffffe ;  /* 0xfffffffe98987836 */ /* 0x000fe20000000000 */
[----:B------:R3:W-:Y:S05]  /*a9b0*/  STL [R1+0x14], R53 ;  /* 0x0000143501007387 */ /* 0x0007ea0000100800 */
[----:B------:R-:W4:Y:S01]  /*a9c0*/  MUFU.EX2 R15, R15 ;  /* 0x0000000f000f7308 */ /* 0x000f220000000800 */
[----:B0-----:R-:W-:Y:S01]  /*a9d0*/  FADD.FTZ R8, R77, R8 ;  /* 0x000000084d087221 */ /* 0x001fe20000010000 */
[----:B------:R-:W-:-:S02]  /*a9e0*/  ISETP.GE.AND P2, PT, R152, R53, PT ;  /* 0x000000359800720c */ /* 0x000fc40003f46270 */
[----:B------:R-:W-:-:S04]  /*a9f0*/  F2FP.F16.F32.PACK_AB R148, R21, R148 ;  /* 0x000000941594723e */ /* 0x000fc800000000ff */
[----:B------:R-:W0:Y:S01]  /*aa00*/  MUFU.EX2 R50, R50 ;  /* 0x0000003200327308 */ /* 0x000e220000000800 */
[----:B--2---:R-:W-:-:S07]  /*aa10*/  FADD.FTZ R21, R55, R8 ;  /* 0x0000000837157221 */ /* 0x004fce0000010000 */
[----:B------:R-:W2:Y:S01]  /*aa20*/  MUFU.EX2 R52, R52 ;  /* 0x0000003400347308 */ /* 0x000ea20000000800 */
[----:B-1----:R-:W-:Y:S01]  /*aa30*/  FADD.FTZ R8, R120, R21 ;  /* 0x0000001578087221 */ /* 0x002fe20000010000 */
[----:B------:R-:W-:Y:S01]  /*aa40*/  F2FP.F16.F32.PACK_AB R124, R5, R124 ;  /* 0x0000007c057c723e */ /* 0x000fe200000000ff */
[----:B------:R-:W-:Y:S02]  /*aa50*/  IMAD.MOV.U32 R119, RZ, RZ, RZ ;  /* 0x000000ffff777224 */ /* 0x000fe400078e00ff */
[----:B----4-:R-:W-:Y:S01]  /*aa60*/  FADD.FTZ R5, R15, R8 ;  /* 0x000000080f057221 */ /* 0x010fe20000010000 */
[----:B------:R-:W-:Y:S01]  /*aa70*/  F2FP.F16.F32.PACK_AB R151, R20, R151 ;  /* 0x000000971497723e */ /* 0x000fe200000000ff */
[----:B------:R-:W-:Y:S01]  /*aa80*/  IMAD.MOV.U32 R118, RZ, RZ, R119 ;  /* 0x000000ffff767224 */ /* 0x000fe200078e0077 */
[----:B------:R-:W-:Y:S01]  /*aa90*/  F2FP.F16.F32.PACK_AB R145, R24, R145 ;  /* 0x000000911891723e */ /* 0x000fe200000000ff */
[----:B0-----:R-:W-:Y:S01]  /*aaa0*/  FADD.FTZ R4, R50, R49 ;  /* 0x0000003132047221 */ /* 0x001fe20000010000 */
[----:B------:R-:W-:Y:S01]  /*aab0*/  F2FP.F16.F32.PACK_AB R147, R26, R147 ;  /* 0x000000931a93723e */ /* 0x000fe200000000ff */
[--C-:B------:R-:W-:Y:S01]  /*aac0*/  IMAD.MOV.U32 R117, RZ, RZ, R119.reuse ;  /* 0x000000ffff757224 */ /* 0x100fe200078e0077 */
[----:B------:R-:W-:Y:S01]  /*aad0*/  F2FP.F16.F32.PACK_AB R141, R28, R141 ;  /* 0x0000008d1c8d723e */ /* 0x000fe200000000ff */
[--C-:B------:R-:W-:Y:S01]  /*aae0*/  IMAD.MOV.U32 R116, RZ, RZ, R119.reuse ;  /* 0x000000ffff747224 */ /* 0x100fe200078e0077 */
[----:B------:R-:W-:Y:S01]  /*aaf0*/  F2FP.F16.F32.PACK_AB R143, R30, R143 ;  /* 0x0000008f1e8f723e */ /* 0x000fe200000000ff */
[----:B------:R-:W-:Y:S01]  /*ab00*/  IMAD.MOV.U32 R114, RZ, RZ, R119 ;  /* 0x000000ffff727224 */ /* 0x000fe200078e0077 */
[----:B------:R-:W-:Y:S01]  /*ab10*/  F2FP.F16.F32.PACK_AB R137, R32, R137 ;  /* 0x000000892089723e */ /* 0x000fe200000000ff */
[----:B--2---:R-:W-:Y:S01]  /*ab20*/  FADD.FTZ R5, R52, R5 ;  /* 0x0000000534057221 */ /* 0x004fe20000010000 */
[----:B------:R-:W-:Y:S01]  /*ab30*/  F2FP.F16.F32.PACK_AB R139, R36, R139 ;  /* 0x0000008b248b723e */ /* 0x000fe200000000ff */
[--C-:B------:R-:W-:Y:S01]  /*ab40*/  IMAD.MOV.U32 R113, RZ, RZ, R119.reuse ;  /* 0x000000ffff717224 */ /* 0x100fe200078e0077 */
        /* <DEDUP_REMOVED lines=43> */
[----:B------:R-:W-:Y:S01]  /*ae00*/  IMAD.MOV.U32 R88, RZ, RZ, R119 ;  /* 0x000000ffff587224 */ /* 0x000fe200078e0077 */
[----:B------:R-:W-:-:S02]  /*ae10*/  MOV R115, R119 ;  /* 0x0000007700737202 */ /* 0x000fc40000000f00 */
[-C--:B------:R-:W-:Y:S02]  /*ae20*/  MOV R108, R119.reuse ;  /* 0x00000077006c7202 */ /* 0x080fe40000000f00 */
[-C--:B------:R-:W-:Y:S02]  /*ae30*/  MOV R101, R119.reuse ;  /* 0x0000007700657202 */ /* 0x080fe40000000f00 */
[----:B------:R-:W-:Y:S01]  /*ae40*/  MOV R94, R119 ;  /* 0x00000077005e7202 */ /* 0x000fe20000000f00 */
[----:B---3--:R-:W-:Y:S06]  /*ae50*/  @!P2 BRA `(.L_x_2008) ;  /* 0x000000280048a947 */ /* 0x008fec0003800000 */
[----:B------:R-:W-:Y:S01]  /*ae60*/  MOV R14, R9 ;  /* 0x00000009000e7202 */ /* 0x000fe20000000f00 */
[----:B------:R-:W-:Y:S01]  /*ae70*/  IMAD.MOV.U32 R15, RZ, RZ, R3 ;  /* 0x000000ffff0f7224 */ /* 0x000fe200078e0003 */
[----:B------:R-:W-:Y:S01]  /*ae80*/  CS2R R118, SRZ ;  /* 0x0000000000767805 */ /* 0x000fe2000001ff00 */
        /* <DEDUP_REMOVED lines=16> */
[----:B------:R-:W-:-:S07]  /*af90*/  CS2R R88, SRZ ;  /* 0x0000000000587805 */ /* 0x000fce000001ff00 */
.L_x_2018:
[----:B------:R-:W-:Y:S01]  /*afa0*/  ISETP.NE.AND P2, PT, R155, RZ, PT ;  /* 0x000000ff9b00720c */ /* 0x000fe20003f45270 */
[----:B------:R-:W-:Y:S01]  /*afb0*/  VIADD R18, R154, 0x1 ;  /* 0x000000019a127836 */ /* 0x000fe20000000000 */
[----:B------:R-:W-:Y:S05]  /*afc0*/  YIELD ;  /* 0x0000000000007946 */ /* 0x000fea0003800000 */
[----:B------:R-:W-:-:S04]  /*afd0*/  ISETP.NE.AND P3, PT, R18, 0x2, PT ;  /* 0x000000021200780c */ /* 0x000fc80003f65270 */
[----:B------:R-:W-:Y:S02]  /*afe0*/  SEL R23, RZ, 0x1, P3 ;  /* 0x00000001ff177807 */ /* 0x000fe40001800000 */
[----:B------:R-:W-:Y:S02]  /*aff0*/  SEL R18, R18, RZ, P3 ;  /* 0x000000ff12127207 */ /* 0x000fe40001800000 */
[----:B------:R-:W-:Y:S01]  /*b000*/  LOP3.LUT R23, R8, R23, RZ, 0x3c, !PT ;  /* 0x0000001708177212 */ /* 0x000fe200078e3cff */
[----:B------:R-:W-:Y:S06]  /*b010*/  @P2 BRA `(.L_x_2009) ;  /* 0x0000000000302947 */ /* 0x000fec0003800000 */
[----:B------:R-:W-:Y:S05]  /*b020*/  @!P0 BRA `(.L_x_2010) ;  /* 0x0000000000048947 */ /* 0x000fea0003800000 */
[----:B------:R-:W-:Y:S01]  /*b030*/  BPT.TRAP 0x1 ;  /* 0x000000040000795c */ /* 0x000fe20000300000 */
.L_x_2010:
[----:B------:R-:W-:Y:S01]  /*b040*/  IMAD R0, R18, 0x8, R2 ;  /* 0x0000000812007824 */ /* 0x000fe200078e0202 */
[----:B------:R-:W-:-:S04]  /*b050*/  SHF.L.U32 R3, R23, 0x1f, RZ ;  /* 0x0000001f17037819 */ /* 0x000fc800000006ff */
[----:B------:R0:W1:Y:S01]  /*b060*/  SYNCS.PHASECHK.TRANS64.TRYWAIT P3, [R0+URZ+0x16830], R3 ;  /* 0x01683003000075a7 */ /* 0x000062000806017f */
[----:B------:R-:W-:Y:S05]  /*b070*/  @!P0 BRA `(.L_x_2011) ;  /* 0x0000000000048947 */ /* 0x000fea0003800000 */
[----:B------:R-:W-:Y:S01]  /*b080*/  BPT.TRAP 0x1 ;  /* 0x000000040000795c */ /* 0x000fe20000300000 */
.L_x_2011:
[----:B------:R-:W-:Y:S04]  /*b090*/  BSSY B0, `(.L_x_2009) ;  /* 0x0000004000007945 */ /* 0x000fe80003800000 */
[----:B-1----:R-:W-:Y:S05]  /*b0a0*/  @P3 BRA `(.L_x_2012) ;  /* 0x0000000000083947 */ /* 0x002fea0003800000 */
[----:B------:R-:W1:Y:S02]  /*b0b0*/  SYNCS.PHASECHK.TRANS64.TRYWAIT P3, [R0+URZ+0x16830], R3 ;  /* 0x01683003000075a7 */ /* 0x000e64000806017f */
[----:B-1----:R-:W-:Y:S05]  /*b0c0*/  @!P3 BRA `(.L_x_2013) ;  /* 0x000000c000e8b947 */ /* 0x002fea0003800000 */
.L_x_2012:
[----:B------:R-:W-:Y:S05]  /*b0d0*/  BSYNC B0 ;  /* 0x0000000000007941 */ /* 0x000fea0003800000 */
.L_x_2009:
[----:B01----:R-:W2:Y:S01]  /*b0e0*/  LDL R3, [R1+0xc] ;  /* 0x00000c0001037983 */ /* 0x003ea20000100800 */
[----:B------:R-:W-:Y:S01]  /*b0f0*/  IMAD.MOV.U32 R21, RZ, RZ, 0x40000040 ;  /* 0x40000040ff157424 */ /* 0x000fe200078e00ff */
[----:B------:R-:W-:Y:S05]  /*b100*/  WARPSYNC.ALL ;  /* 0x0000000000007948 */ /* 0x000fea0003800000 */
[----:B------:R-:W-:Y:S01]  /*b110*/  R2UR UR15, R21 ;  /* 0x00000000150f72ca */ /* 0x000fe200000e0000 */
[----:B------:R-:W0:Y:S01]  /*b120*/  S2R R0, SR_TID.X ;  /* 0x0000000000007919 */ /* 0x000e220000002100 */
[----:B------:R-:W-:Y:S01]  /*b130*/  IMAD.MOV.U32 R27, RZ, RZ, 0x40000040 ;  /* 0x40000040ff1b7424 */ /* 0x000fe200078e00ff */
[----:B------:R-:W-:Y:S01]  /*b140*/  R2UR UR4, R6 ;  /* 0x00000000060472ca */ /* 0x000fe200000e0000 */
[----:B------:R-:W-:Y:S01]  /*b150*/  IMAD.MOV.U32 R25, RZ, RZ, 0x40000040 ;  /* 0x40000040ff197424 */ /* 0x000fe200078e00ff */
[----:B------:R-:W-:-:S02]  /*b160*/  R2UR UR5, R7 ;  /* 0x00000000070572ca */ /* 0x000fc400000e0000 */
[----:B------:R-:W-:Y:S02]  /*b170*/  R2UR UR7, R27 ;  /* 0x000000001b0772ca */ /* 0x000fe400000e0000 */
[----:B0-----:R-:W-:-:S04]  /*b180*/  SHF.R.U32.HI R0, RZ, 0x7, R0 ;  /* 0x00000007ff007819 */ /* 0x001fc80000011600 */
[----:B------:R-:W-:Y:S02]  /*b190*/  IADD3 R0, R0, 0x8, RZ ;  /* 0x0000000800007810 */ /* 0x000fe40007ffe0ff */
[----:B------:R-:W-:Y:S02]  /*b1a0*/  R2UR UR11, R25 ;  /* 0x00000000190b72ca */ /* 0x000fe400000e0000 */
[----:B------:R-:W-:Y:S01]  /*b1b0*/  R2UR UR19, R27 ;  /* 0x000000001b1372ca */ /* 0x000fe200000e0000 */
[----:B------:R0:W-:Y:S01]  /*b1c0*/  BAR.SYNC.DEFER_BLOCKING R0, 0x100 ;  /* 0x000400000000751d */ /* 0x0001e20000010000 */
[----:B--2---:R-:W-:-:S04]  /*b1d0*/  IMAD R26, R18, 0x400, R3 ;  /* 0x00000400121a7824 */ /* 0x004fc800078e0203 */
[----:B------:R-:W-:-:S05]  /*b1e0*/  VIADD R20, R26, 0x4 ;  /* 0x000000041a147836 */ /* 0x000fca0000000000 */
[----:B------:R-:W-:Y:S02]  /*b1f0*/  R2UR UR14, R20 ;  /* 0x00000000140e72ca */ /* 0x000fe400000e0000 */
[----:B------:R-:W2:Y:S01]  /*b200*/  LDL.64 R20, [R1] ;  /* 0x0000000001147983 */ /* 0x000ea20000100a00 */
[C---:B------:R-:W-:Y:S01]  /*b210*/  R2UR UR6, R26.reuse ;  /* 0x000000001a0672ca */ /* 0x040fe200000e0000 */
[C---:B------:R-:W-:Y:S02]  /*b220*/  VIADD R24, R26.reuse, 0x2 ;  /* 0x000000021a187836 */ /* 0x040fe40000000000 */
[----:B------:R-:W-:-:S03]  /*b230*/  VIADD R26, R26, 0x6 ;  /* 0x000000061a1a7836 */ /* 0x000fc60000000000 */
[----:B------:R-:W-:Y:S02]  /*b240*/  R2UR UR10, R24 ;  /* 0x00000000180a72ca */ /* 0x000fe400000e0000 */
[----:B------:R-:W-:Y:S02]  /*b250*/  R2UR UR18, R26 ;  /* 0x000000001a1272ca */ /* 0x000fe400000e0000 */
[----:B------:R-:W-:-:S06]  /*b260*/  WARPGROUP.ARRIVE ;  /* 0x00000000000079c5 */ /* 0x000fcc0000000000 */
[----:B------:R-:W-:Y:S01]  /*b270*/  HGMMA.64x128x16.F32 R24, gdesc[UR4], RZ, !UPT, gsb0 ;  /* 0x01e00000041879f0 */ /* 0x000fe2000c0008ff */
[----:B------:R-:W-:Y:S02]  /*b280*/  R2UR UR12, R12 ;  /* 0x000000000c0c72ca */ /* 0x000fe400000e0000 */
[----:B------:R-:W-:Y:S01]  /*b290*/  R2UR UR13, R13 ;  /* 0x000000000d0d72ca */ /* 0x000fe200000e0000 */
[----:B------:R-:W-:Y:S02]  /*b2a0*/  WARPGROUP.DEPBAR.LE gsb0, 0x0 ;  /* 0x00008000000079c5 */ /* 0x000fe40000010000 */
[----:B------:R-:W-:Y:S01]  /*b2b0*/  WARPGROUP.ARRIVE ;  /* 0x00000000000079c5 */ /* 0x000fe20000000000 */
[----:B--2---:R-:W-:Y:S02]  /*b2c0*/  R2UR UR8, R20 ;  /* 0x00000000140872ca */ /* 0x004fe400000e0000 */
[----:B------:R-:W-:-:S13]  /*b2d0*/  R2UR UR9, R21 ;  /* 0x00000000150972ca */ /* 0x000fda00000e0000 */
        /* <DEDUP_REMOVED lines=13> */
.L_x_2015:
[----:B------:R-:W-:Y:S02]  /*b3b0*/  SHF.L.U32 R0, R8, 0x1f, RZ ;  /* 0x0000001f08007819 */ /* 0x000fe400000006ff */
[----:B------:R-:W-:-:S04]  /*b3c0*/  LEA R3, R154, R2, 0x3 ;  /* 0x000000029a037211 */ /* 0x000fc800078e18ff */
[----:B------:R0:W1:Y:S01]  /*b3d0*/  SYNCS.PHASECHK.TRANS64.TRYWAIT P2, [R3+URZ+0x16850], R0 ;  /* 0x01685000030075a7 */ /* 0x000062000804017f */
[----:B------:R-:W-:Y:S05]  /*b3e0*/  @!P0 BRA `(.L_x_2016) ;  /* 0x0000000000048947 */ /* 0x000fea0003800000 */
[----:B------:R-:W-:Y:S01]  /*b3f0*/  BPT.TRAP 0x1 ;  /* 0x000000040000795c */ /* 0x000fe20000300000 */
.L_x_2016:
[----:B-1----:R-:W-:Y:S05]  /*b400*/  @P2 BRA `(.L_x_2014) ;  /* 0x0000000000082947 */ /* 0x002fea0003800000 */
[----:B------:R-:W1:Y:S02]  /*b410*/  SYNCS.PHASECHK.TRANS64.TRYWAIT P2, [R3+URZ+0x16850], R0 ;  /* 0x01685000030075a7 */ /* 0x000e64000804017f */
[----:B-1----:R-:W-:Y:S05]  /*b420*/  @!P2 BRA `(.L_x_2017) ;  /* 0x000000c00024a947 */ /* 0x002fea0003800000 */
.L_x_2014:
[----:B01----:R-:W-:Y:S01]  /*b430*/  VIADD R0, R2, 0x400 ;  /* 0x0000040002007836 */ /* 0x003fe20000000000 */
[----:B------:R-:W2:Y:S01]  /*b440*/  LDL R3, [R1+0x28] ;  /* 0x0000280001037983 */ /* 0x000ea20000100800 */
[----:B------:R-:W-:Y:S01]  /*b450*/  IMAD.MOV.U32 R9, RZ, RZ, 0x40000040 ;  /* 0x40000040ff097424 */ /* 0x000fe200078e00ff */
[----:B------:R-:W-:Y:S05]  /*b460*/  WARPSYNC.ALL ;  /* 0x0000000000007948 */ /* 0x000fea0003800000 */
[----:B------:R-:W-:Y:S01]  /*b470*/  SHF.R.U32.HI R0, RZ, 0x4, R0 ;  /* 0x00000004ff007819 */ /* 0x000fe20000011600 */
[----:B------:R-:W-:Y:S01]  /*b480*/  WARPGROUP.ARRIVE ;  /* 0x00000000000079c5 */ /* 0x000fe20000000000 */
[----:B------:R-:W-:Y:S01]  /*b490*/  R2UR UR7, R9 ;  /* 0x00000000090772ca */ /* 0x000fe200000e0000 */
[----:B------:R-:W-:Y:S01]  /*b4a0*/  IMAD.MOV.U32 R21, RZ, RZ, 0x40000040 ;  /* 0x40000040ff157424 */ /* 0x000fe200078e00ff */
[----:B------:R-:W-:Y:S01]  /*b4b0*/  LOP3.LUT R0, R0, 0x3fff, RZ, 0xc0, !PT ;  /* 0x00003fff00007812 */ /* 0x000fe200078ec0ff */
[----:B------:R-:W-:-:S04]  /*b4c0*/  ULDC UR4, c[0x0][0x988] ;  /* 0x0002620000047ab9 */ /* 0x000fc80000000800 */
[----:B------:R-:W-:-:S05]  /*b4d0*/  IMAD R8, R154, 0x400, R0 ;  /* 0x000004009a087824 */ /* 0x000fca00078e0200 */
[----:B------:R-:W-:-:S13]  /*b4e0*/  R2UR UR6, R8 ;  /* 0x00000000080672ca */ /* 0x000fda00000e0000 */
[----:B------:R-:W-:Y:S03]  /*b4f0*/  HGMMA.64x64x16.F32 R88, R148, gdesc[UR4].tnspB, R88, gsb0 ;  /* 0x40e0000494587df0 */ /* 0x000fe60008000858 */
[----:B------:R-:W-:Y:S02]  /*b500*/  WARPGROUP.DEPBAR.LE gsb0, 0x0 ;  /* 0x00008000000079c5 */ /* 0x000fe40000010000 */
[----:B------:R-:W3:Y:S04]  /*b510*/  LDL R149, [R1+0x18] ;  /* 0x0000180001957983 */ /* 0x000ee80000100800 */
[----:B------:R-:W3:Y:S04]  /*b520*/  LDL R150, [R1+0x10] ;  /* 0x0000100001967983 */ /* 0x000ee80000100800 */
[----:B------:R-:W4:Y:S01]  /*b530*/  LDL R151, [R1+0x24] ;  /* 0x0000240001977983 */ /* 0x000f220000100800 */
[----:B------:R-:W-:Y:S01]  /*b540*/  IMAD.MOV.U32 R0, RZ, RZ, -0x80 ;  /* 0xffffff80ff007424 */ /* 0x000fe200078e00ff */
[----:B------:R-:W-:Y:S01]  /*b550*/  R2UR UR7, R21 ;  /* 0x00000000150772ca */ /* 0x000fe200000e0000 */
[----:B------:R-:W-:Y:S01]  /*b560*/  VIADD R20, R8, 0x80 ;  /* 0x0000008008147836 */ /* 0x000fe20000000000 */
[----:B------:R-:W-:Y:S01]  /*b570*/  WARPGROUP.ARRIVE ;  /* 0x00000000000079c5 */ /* 0x000fe20000000000 */
[----:B------:R-:W-:Y:S01]  /*b580*/  IMAD R0, R152, R0, 0x1 ;  /* 0x0000000198007424 */ /* 0x000fe200078e0200 */
[----:B------:R-:W-:-:S02]  /*b590*/  MOV R21, 0x40000040 ;  /* 0x4000004000157802 */ /* 0x000fc40000000f00 */
[----:B------:R-:W-:Y:S01]  /*b5a0*/  R2UR UR6, R20 ;  /* 0x00000000140672ca */ /* 0x000fe200000e0000 */
[----:B------:R-:W-:Y:S02]  /*b5b0*/  IMAD R0, R153, 0xc0, R0 ;  /* 0x000000c099007824 */ /* 0x000fe400078e0200 */
[----:B------:R-:W-:-:S10]  /*b5c0*/  VIADD R20, R8, 0x100 ;  /* 0x0000010008147836 */ /* 0x000fd40000000000 */
        /* <DEDUP_REMOVED lines=10> */
[----:B------:R-:W-:Y:S02]  /*b670*/  R2UR UR7, R21 ;  /* 0x00000000150772ca */ /* 0x000fe400000e0000 */
[----:B------:R-:W-:Y:S01]  /*b680*/  MOV R21, 0x40000040 ;  /* 0x4000004000157802 */ /* 0x000fe20000000f00 */
[----:B------:R-:W-:Y:S02]  /*b690*/  WARPGROUP.DEPBAR.LE gsb0, 0x0 ;  /* 0x00008000000079c5 */ /* 0x000fe40000010000 */
[----:B------:R-:W-:-:S08]  /*b6a0*/  WARPGROUP.ARRIVE ;  /* 0x00000000000079c5 */ /* 0x000fd00000000000 */
[----:B------:R-:W-:Y:S01]  /*b6b0*/  HGMMA.64x64x16.F32 R88, R136, gdesc[UR4].tnspB, R88, gsb0 ;  /* 0x40e0000488587df0 */ /* 0x000fe20008000858 */
[----:B------:R-:W-:Y:S02]  /*b6c0*/  R2UR UR7, R21 ;  /* 0x00000000150772ca */ /* 0x000fe400000e0000 */
[----:B------:R-:W-:Y:S01]  /*b6d0*/  R2UR UR6, R20 ;  /* 0x00000000140672ca */ /* 0x000fe200000e0000 */
[----:B------:R-:W-:Y:S02]  /*b6e0*/  WARPGROUP.DEPBAR.LE gsb0, 0x0 ;  /* 0x00008000000079c5 */ /* 0x000fe40000010000 */
[----:B------:R-:W-:-:S10]  /*b6f0*/  WARPGROUP.ARRIVE ;  /* 0x00000000000079c5 */ /* 0x000fd40000000000 */
[----:B------:R-:W-:Y:S01]  /*b700*/  HGMMA.64x64x16.F32 R88, R132, gdesc[UR4].tnspB, R88, gsb0 ;  /* 0x40e0000484587df0 */ /* 0x000fe20008000858 */
[----:B---3--:R-:W-:-:S05]  /*b710*/  IADD3 R0, -R150, R0, R149 ;  /* 0x0000000096007210 */ /* 0x008fca0007ffe195 */
[----:B----4-:R-:W-:-:S04]  /*b720*/  IMAD R0, R151, -0x2, R0 ;  /* 0xfffffffe97007824 */ /* 0x010fc800078e0200 */
[----:B--2---:R-:W-:-:S05]  /*b730*/  IMAD.IADD R9, R3, 0x1, R0 ;  /* 0x0000000103097824 */ /* 0x004fca00078e0200 */
[C---:B------:R-:W-:Y:S02]  /*b740*/  ISETP.GT.AND P2, PT, R9.reuse, RZ, PT ;  /* 0x000000ff0900720c */ /* 0x040fe40003f44270 */
[C---:B------:R-:W-:Y:S02]  /*b750*/  ISETP.GT.AND P3, PT, R9.reuse, 0x1, PT ;  /* 0x000000010900780c */ /* 0x040fe40003f64270 */
        /* <DEDUP_REMOVED lines=21> */
[----:B------:R-:W-:Y:S01]  /*b8b0*/  FMNMX.FTZ R0, R36, R0, !PT ;  /* 0x0000000024007209 */ /* 0x000fe20007810000 */
[----:B------:R-:W-:-:S02]  /*b8c0*/  WARPGROUP.DEPBAR.LE gsb0, 0x0 ;  /* 0x00008000000079c5 */ /* 0x000fc40000010000 */
[----:B------:R-:W-:Y:S01]  /*b8d0*/  ISETP.GT.AND P3, PT, R9, 0x21, PT ;  /* 0x000000210900780c */ /* 0x000fe20003f64270 */
[----:B------:R-:W-:Y:S01]  /*b8e0*/  WARPGROUP.ARRIVE ;  /* 0x00000000000079c5 */ /* 0x000fe20000000000 */
        /* <DEDUP_REMOVED lines=73> */
[C---:B------:R-:W-:Y:S02]  /*bd80*/  ISETP.GT.AND P4, PT, R9.reuse, 0x1, PT ;  /* 0x000000010900780c */ /* 0x040fe40003f84270 */
[----:B------:R-:W-:Y:S01]  /*bd90*/  FSEL R26, R26, -INF , P3 ;  /* 0xff8000001a1a7808 */ /* 0x000fe20001800000 */
[----:B------:R-:W0:Y:S01]  /*bda0*/  SHFL.BFLY PT, R3, R0, 0x2, 0x1f ;  /* 0x0c401f0000037f89 */ /* 0x000e2200000e0000 */
[----:B------:R-:W-:Y:S02]  /*bdb0*/  ISETP.GT.AND P3, PT, R9, 0x8, PT ;  /* 0x000000080900780c */ /* 0x000fe40003f64270 */
[----:B------:R-:W-:Y:S02]  /*bdc0*/  FSEL R27, R27, -INF , P4 ;  /* 0xff8000001b1b7808 */ /* 0x000fe40002000000 */
[----:B------:R-:W-:-:S02]  /*bdd0*/  ISETP.GT.AND P4, PT, R9, 0x9, PT ;  /* 0x000000090900780c */ /* 0x000fc40003f84270 */
[----:B------:R-:W-:Y:S02]  /*bde0*/  FSEL R30, R30, -INF , P3 ;  /* 0xff8000001e1e7808 */ /* 0x000fe40001800000 */
[----:B------:R-:W-:Y:S02]  /*bdf0*/  ISETP.GT.AND P3, PT, R9, 0x10, PT ;  /* 0x000000100900780c */ /* 0x000fe40003f64270 */
[----:B------:R-:W-:Y:S02]  /*be00*/  FSEL R31, R31, -INF , P4 ;  /* 0xff8000001f1f7808 */ /* 0x000fe40002000000 */
[C---:B------:R-:W-:Y:S02]  /*be10*/  ISETP.GT.AND P4, PT, R9.reuse, 0x11, PT ;  /* 0x000000110900780c */ /* 0x040fe40003f84270 */
[----:B------:R-:W-:Y:S02]  /*be20*/  FSEL R34, R34, -INF , P3 ;  /* 0xff80000022227808 */ /* 0x000fe40001800000 */
[----:B------:R-:W-:-:S02]  /*be30*/  ISETP.GT.AND P3, PT, R9, 0x18, PT ;  /* 0x000000180900780c */ /* 0x000fc40003f64270 */
[----:B------:R-:W-:Y:S02]  /*be40*/  FSEL R35, R35, -INF , P4 ;  /* 0xff80000023237808 */ /* 0x000fe40002000000 */
[C---:B------:R-:W-:Y:S02]  /*be50*/  ISETP.GT.AND P4, PT, R9.reuse, 0x19, PT ;  /* 0x000000190900780c */ /* 0x040fe40003f84270 */
[----:B------:R-:W-:Y:S02]  /*be60*/  FSEL R38, R38, -INF , P3 ;  /* 0xff80000026267808 */ /* 0x000fe40001800000 */
[----:B0-----:R-:W-:Y:S02]  /*be70*/  FMNMX.FTZ R3, R0, R3, !PT ;  /* 0x0000000300037209 */ /* 0x001fe40007810000 */
[----:B------:R-:W-:Y:S02]  /*be80*/  ISETP.GT.AND P3, PT, R9, 0x20, PT ;  /* 0x000000200900780c */ /* 0x000fe40003f64270 */
[----:B------:R-:W-:Y:S01]  /*be90*/  FSEL R39, R39, -INF , P4 ;  /* 0xff80000027277808 */ /* 0x000fe20002000000 */
[----:B------:R-:W0:Y:S01]  /*bea0*/  SHFL.BFLY PT, R0, R3, 0x1, 0x1f ;  /* 0x0c201f0003007f89 */ /* 0x000e2200000e0000 */
        /* <DEDUP_REMOVED lines=12> */
[----:B0-----:R-:W-:Y:S01]  /*bf70*/  FMNMX.FTZ R3, R3, R0, !PT ;  /* 0x0000000003037209 */ /* 0x001fe20007810000 */
[----:B------:R-:W-:Y:S01]  /*bf80*/  IMAD.U32 R0, RZ, RZ, UR4 ;  /* 0x00000004ff007e24 */ /* 0x000fe2000f8e00ff */
[----:B------:R-:W-:-:S02]  /*bf90*/  ISETP.GT.AND P4, PT, R9, 0x39, PT ;  /* 0x000000390900780c */ /* 0x000fc40003f84270 */
[C---:B------:R-:W-:Y:S01]  /*bfa0*/  FSETP.NEU.FTZ.AND P2, PT, R3.reuse, -INF , PT ;  /* 0xff8000000300780b */ /* 0x040fe20003f5d000 */
[-C--:B------:R-:W-:Y:S01]  /*bfb0*/  FMUL.FTZ R21, R3, R0.reuse ;  /* 0x0000000003157220 */ /* 0x080fe20000410000 */
[----:B------:R-:W-:Y:S02]  /*bfc0*/  FSEL R54, R54, -INF , P3 ;  /* 0xff80000036367808 */ /* 0x000fe40001800000 */
[----:B------:R-:W-:Y:S02]  /*bfd0*/  ISETP.GT.AND P3, PT, R9, 0x40, PT ;  /* 0x000000400900780c */ /* 0x000fe40003f64270 */
[----:B------:R-:W-:Y:S02]  /*bfe0*/  FSEL R21, R21, RZ, P2 ;  /* 0x000000ff15157208 */ /* 0x000fe40001000000 */
[----:B------:R-:W-:Y:S02]  /*bff0*/  FSEL R55, R55, -INF , P4 ;  /* 0xff80000037377808 */ /* 0x000fe40002000000 */
[----:B------:R-:W-:Y:S01]  /*c000*/  ISETP.GT.AND P4, PT, R9, 0x41, PT ;  /* 0x000000410900780c */ /* 0x000fe20003f84270 */
        /* <DEDUP_REMOVED lines=21> */
[----:B------:R-:W-:Y:S01]  /*c160*/  MUFU.EX2 R28, R37 ;  /* 0x00000025001c7308 */ /* 0x000fe20000000800 */
[----:B------:R-:W-:Y:S01]  /*c170*/  FMNMX.FTZ R29, R35, R29, !PT ;  /* 0x0000001d231d7209 */ /* 0x000fe20007810000 */
[-CC-:B------:R-:W-:Y:S01]  /*c180*/  FFMA.FTZ R48, R65, R0.reuse, -R21.reuse ;  /* 0x0000000041307223 */ /* 0x180fe20000010815 */
[----:B------:R-:W-:Y:S01]  /*c190*/  FSEL R62, R62, -INF , P3 ;  /* 0xff8000003e3e7808 */ /* 0x000fe20001800000 */
[-CC-:B------:R-:W-:Y:S01]  /*c1a0*/  FFMA.FTZ R49, R49, R0.reuse, -R21.reuse ;  /* 0x0000000031317223 */ /* 0x180fe20000010815 */
        /* <DEDUP_REMOVED lines=9> */
[--C-:B------:R-:W-:Y:S01]  /*c240*/  FFMA.FTZ R40, R53, R0, -R21.reuse ;  /* 0x0000000035287223 */ /* 0x100fe20000010815 */
[----:B------:R-:W-:Y:S01]  /*c250*/  ISETP.GT.AND P4, PT, R9, 0x51, PT ;  /* 0x000000510900780c */ /* 0x000fe20003f84270 */
[----:B------:R-:W-:Y:S01]  /*c260*/  MUFU.EX2 R20, R20 ;  /* 0x0000001400147308 */ /* 0x000fe20000000800 */
[----:B------:R-:W-:Y:S01]  /*c270*/  FMNMX.FTZ R32, R43, R32, !PT ;  /* 0x000000202b207209 */ /* 0x000fe20007810000 */
[-CC-:B------:R-:W-:Y:S01]  /*c280*/  FFMA.FTZ R132, R56, R0.reuse, -R21.reuse ;  /* 0x0000000038847223 */ /* 0x180fe20000010815 */
[----:B------:R-:W-:Y:S01]  /*c290*/  FSEL R66, R66, -INF , P3 ;  /* 0xff80000042427808 */ /* 0x000fe20001800000 */
[--C-:B------:R-:W-:Y:S01]  /*c2a0*/  FFMA.FTZ R134, R60, R0, -R21.reuse ;  /* 0x000000003c867223 */ /* 0x100fe20000010815 */
        /* <DEDUP_REMOVED lines=9> */
[-CC-:B------:R-:W-:Y:S01]  /*c340*/  FFMA.FTZ R60, R81, R0.reuse, -R21.reuse ;  /* 0x00000000513c7223 */ /* 0x180fe20000010815 */
[----:B------:R-:W-:Y:S01]  /*c350*/  ISETP.GT.AND P4, PT, R9, 0x59, PT ;  /* 0x000000590900780c */ /* 0x000fe20003f84270 */
[----:B------:R0:W-:Y:S01]  /*c360*/  MUFU.EX2 R32, R45 ;  /* 0x0000002d00207308 */ /* 0x0001e20000000800 */
[----:B------:R-:W-:Y:S01]  /*c370*/  FMNMX.FTZ R33, R51, R33, !PT ;  /* 0x0000002133217209 */ /* 0x000fe20007810000 */
[----:B------:R-:W-:Y:S01]  /*c380*/  FFMA.FTZ R84, R84, R0, -R21 ;  /* 0x0000000054547223 */ /* 0x000fe20000010815 */
[----:B------:R-:W-:-:S02]  /*c390*/  FSEL R70, R70, -INF , P3 ;  /* 0xff80000046467808 */ /* 0x000fc40001800000 */
[----:B------:R-:W-:Y:S02]  /*c3a0*/  FMNMX.FTZ R33, R54, R33, !PT ;  /* 0x0000002136217209 */ /* 0x000fe40007810000 */
[----:B------:R-:W-:Y:S01]  /*c3b0*/  ISETP.GT.AND P3, PT, R9, 0x60, PT ;  /* 0x000000600900780c */ /* 0x000fe20003f64270 */
[----:B------:R-:W-:Y:S01]  /*c3c0*/  MUFU.EX2 R24, R24 ;  /* 0x0000001800187308 */ /* 0x000fe20000000800 */
[----:B------:R-:W-:Y:S01]  /*c3d0*/  FMNMX.FTZ R33, R55, R33, !PT ;  /* 0x0000002137217209 */ /* 0x000fe20007810000 */
[----:B0-----:R-:W-:Y:S01]  /*c3e0*/  FFMA.FTZ R45, R64, R0, -R21 ;  /* 0x00000000402d7223 */ /* 0x001fe20000010815 */
[----:B------:R-:W-:Y:S02]  /*c3f0*/  FSEL R71, R71, -INF , P4 ;  /* 0xff80000047477808 */ /* 0x000fe40002000000 */
[----:B------:R-:W-:Y:S02]  /*c400*/  FMNMX.FTZ R36, R58, R33, !PT ;  /* 0x000000213a247209 */ /* 0x000fe40007810000 */
[----:B------:R-:W-:Y:S01]  /*c410*/  ISETP.GT.AND P4, PT, R9, 0x61, PT ;  /* 0x000000610900780c */ /* 0x000fe20003f84270 */
[----:B------:R0:W-:Y:S01]  /*c420*/  MUFU.EX2 R33, R49 ;  /* 0x0000003100217308 */ /* 0x0001e20000000800 */
[----:B------:R-:W-:-:S02]  /*c430*/  FMNMX.FTZ R36, R59, R36, !PT ;  /* 0x000000243b247209 */ /* 0x000fc40007810000 */
[----:B------:R-:W-:Y:S02]  /*c440*/  FSEL R74, R74, -INF , P3 ;  /* 0xff8000004a4a7808 */ /* 0x000fe40001800000 */
[----:B------:R-:W-:Y:S02]  /*c450*/  FMNMX.FTZ R36, R62, R36, !PT ;  /* 0x000000243e247209 */ /* 0x000fe40007810000 */
[----:B------:R-:W-:Y:S01]  /*c460*/  ISETP.GT.AND P3, PT, R9, 0x68, PT ;  /* 0x000000680900780c */ /* 0x000fe20003f64270 */
[----:B------:R-:W-:Y:S01]  /*c470*/  MUFU.EX2 R144, R144 ;  /* 0x0000009000907308 */ /* 0x000fe20000000800 */
[----:B------:R-:W-:Y:S01]  /*c480*/  FMNMX.FTZ R36, R63, R36, !PT ;  /* 0x000000243f247209 */ /* 0x000fe20007810000 */
[----:B0-----:R-:W-:Y:S01]  /*c490*/  FFMA.FTZ R49, R68, R0, -R21 ;  /* 0x0000000044317223 */ /* 0x001fe20000010815 */
[----:B------:R-:W-:Y:S01]  /*c4a0*/  FSEL R75, R75, -INF , P4 ;  /* 0xff8000004b4b7808 */ /* 0x000fe20002000000 */
[----:B------:R-:W0:Y:S01]  /*c4b0*/  S2R R68, SR_TID.X ;  /* 0x0000000000447919 */ /* 0x000e220000002100 */
[----:B------:R-:W-:-:S02]  /*c4c0*/  FMNMX.FTZ R36, R66, R36, !PT ;  /* 0x0000002442247209 */ /* 0x000fc40007810000 */
[----:B------:R-:W-:Y:S01]  /*c4d0*/  ISETP.GT.AND P4, PT, R9, 0x69, PT ;  /* 0x000000690900780c */ /* 0x000fe20003f84270 */
[----:B------:R-:W-:Y:S01]  /*c4e0*/  MUFU.EX2 R25, R25 ;  /* 0x0000001900197308 */ /* 0x000fe20000000800 */
[----:B------:R-:W-:Y:S02]  /*c4f0*/  FMNMX.FTZ R36, R67, R36, !PT ;  /* 0x0000002443247209 */ /* 0x000fe40007810000 */
[----:B------:R-:W-:Y:S02]  /*c500*/  FSEL R78, R78, -INF , P3 ;  /* 0xff8000004e4e7808 */ /* 0x000fe40001800000 */
[----:B------:R-:W-:Y:S02]  /*c510*/  FMNMX.FTZ R36, R70, R36, !PT ;  /* 0x0000002446247209 */ /* 0x000fe40007810000 */
[----:B------:R-:W-:Y:S01]  /*c520*/  ISETP.GT.AND P3, PT, R9, 0x70, PT ;  /* 0x000000700900780c */ /* 0x000fe20003f64270 */
[----:B------:R-:W-:Y:S01]  /*c530*/  MUFU.EX2 R146, R146 ;  /* 0x0000009200927308 */ /* 0x000fe20000000800 */
[----:B------:R-:W-:-:S02]  /*c540*/  FMNMX.FTZ R36, R71, R36, !PT ;  /* 0x0000002447247209 */ /* 0x000fc40007810000 */
[----:B------:R-:W-:Y:S02]  /*c550*/  FSEL R79, R79, -INF , P4 ;  /* 0xff8000004f4f7808 */ /* 0x000fe40002000000 */
[----:B------:R-:W-:Y:S02]  /*c560*/  FMNMX.FTZ R36, R74, R36, !PT ;  /* 0x000000244a247209 */ /* 0x000fe40007810000 */
[----:B------:R-:W-:Y:S01]  /*c570*/  ISETP.GT.AND P4, PT, R9, 0x71, PT ;  /* 0x000000710900780c */ /* 0x000fe20003f84270 */
[----:B------:R-:W-:Y:S01]  /*c580*/  MUFU.EX2 R140, R140 ;  /* 0x0000008c008c7308 */ /* 0x000fe20000000800 */
[----:B------:R-:W-:Y:S02]  /*c590*/  FMNMX.FTZ R36, R75, R36, !PT ;  /* 0x000000244b247209 */ /* 0x000fe40007810000 */
[----:B------:R-:W-:Y:S02]  /*c5a0*/  FSEL R82, R82, -INF , P3 ;  /* 0xff80000052527808 */ /* 0x000fe40001800000 */
[----:B------:R-:W-:-:S02]  /*c5b0*/  FMNMX.FTZ R36, R78, R36, !PT ;  /* 0x000000244e247209 */ /* 0x000fc40007810000 */
[----:B------:R-:W-:Y:S01]  /*c5c0*/  ISETP.GT.AND P3, PT, R9, 0x78, PT ;  /* 0x000000780900780c */ /* 0x000fe20003f64270 */
[----:B------:R1:W-:Y:S01]  /*c5d0*/  MUFU.EX2 R29, R41 ;  /* 0x00000029001d7308 */ /* 0x0003e20000000800 */
[----:B------:R-:W-:Y:S02]  /*c5e0*/  FMNMX.FTZ R36, R79, R36, !PT ;  /* 0x000000244f247209 */ /* 0x000fe40007810000 */
[----:B------:R-:W-:Y:S02]  /*c5f0*/  FSEL R83, R83, -INF , P4 ;  /* 0xff80000053537808 */ /* 0x000fe40002000000 */
[----:B------:R-:W-:Y:S02]  /*c600*/  FMNMX.FTZ R36, R82, R36, !PT ;  /* 0x0000002452247209 */ /* 0x000fe40007810000 */
[----:B------:R-:W-:Y:S01]  /*c610*/  ISETP.GT.AND P4, PT, R9, 0x79, PT ;  /* 0x000000790900780c */ /* 0x000fe20003f84270 */
[----:B------:R-:W-:Y:S01]  /*c620*/  MUFU.EX2 R142, R142 ;  /* 0x0000008e008e7308 */ /* 0x000fe20000000800 */
[----:B------:R-:W-:Y:S01]  /*c630*/  FSEL R86, R86, -INF , P3 ;  /* 0xff80000056567808 */ /* 0x000fe20001800000 */
[--C-:B-1----:R-:W-:Y:S01]  /*c640*/  FFMA.FTZ R41, R57, R0, -R21.reuse ;  /* 0x0000000039297223 */ /* 0x102fe20000010815 */
[----:B------:R-:W-:Y:S01]  /*c650*/  FMNMX.FTZ R36, R83, R36, !PT ;  /* 0x0000002453247209 */ /* 0x000fe20007810000 */
[----:B------:R-:W-:Y:S01]  /*c660*/  FFMA.FTZ R57, R76, R0, -R21 ;  /* 0x000000004c397223 */ /* 0x000fe20000010815 */
[----:B------:R-:W-:-:S02]  /*c670*/  FSEL R87, R87, -INF , P4 ;  /* 0xff80000057577808 */ /* 0x000fc40002000000 */
[----:B------:R-:W-:Y:S01]  /*c680*/  FMNMX.FTZ R9, R86, R36, !PT ;  /* 0x0000002456097209 */ /* 0x000fe20007810000 */
[----:B------:R-:W-:Y:S01]  /*c690*/  VIADD R36, R8, 0x280 ;  /* 0x0000028008247836 */ /* 0x000fe20000000000 */
[----:B------:R-:W-:Y:S01]  /*c6a0*/  FSEL R64, R3, RZ, P2 ;  /* 0x000000ff03407208 */ /* 0x000fe20001000000 */
[----:B------:R-:W-:Y:S01]  /*c6b0*/  MUFU.EX2 R136, R136 ;  /* 0x0000008800887308 */ /* 0x000fe20000000800 */
[----:B------:R-:W-:Y:S02]  /*c6c0*/  FMNMX.FTZ R9, R87, R9, !PT ;  /* 0x0000000957097209 */ /* 0x000fe40007810000 */
[----:B------:R-:W-:Y:S01]  /*c6d0*/  R2UR UR6, R36 ;  /* 0x00000000240672ca */ /* 0x000fe200000e0000 */
[----:B------:R-:W-:Y:S01]  /*c6e0*/  FADD.FTZ R64, -R64, R15 ;  /* 0x0000000f40407221 */ /* 0x000fe20000010100 */
[----:B0-----:R-:W-:Y:S01]  /*c6f0*/  SHF.R.U32.HI R135, RZ, 0x7, R68 ;  /* 0x00000007ff877819 */ /* 0x001fe20000011644 */
[----:B------:R-:W0:Y:S01]  /*c700*/  SHFL.BFLY PT, R37, R9, 0x2, 0x1f ;  /* 0x0c401f0009257f89 */ /* 0x000e2200000e0000 */
[-C--:B------:R-:W-:Y:S01]  /*c710*/  FFMA.FTZ R36, R77, R0.reuse, -R21 ;  /* 0x000000004d247223 */ /* 0x080fe20000010815 */
[----:B------:R-:W-:Y:S01]  /*c720*/  FMUL.FTZ R15, R64, R0 ;  /* 0x00000000400f7220 */ /* 0x000fe20000410000 */
[----:B------:R-:W-:Y:S08]  /*c730*/  MUFU.EX2 R138, R138 ;  /* 0x0000008a008a7308 */ /* 0x000ff00000000800 */
[----:B------:R-:W1:Y:S08]  /*c740*/  MUFU.EX2 R15, R15 ;  /* 0x0000000f000f7308 */ /* 0x000e700000000800 */
[----:B------:R-:W-:Y:S01]  /*c750*/  MUFU.EX2 R40, R40 ;  /* 0x0000002800287308 */ /* 0x000fe20000000800 */
[----:B0-----:R-:W-:Y:S01]  /*c760*/  FMNMX.FTZ R9, R9, R37, !PT ;  /* 0x0000002509097209 */ /* 0x001fe20007810000 */
[----:B------:R-:W-:-:S06]  /*c770*/  IMAD.MOV.U32 R37, RZ, RZ, 0x40000040 ;  /* 0x40000040ff257424 */ /* 0x000fcc00078e00ff */
[----:B------:R-:W-:Y:S01]  /*c780*/  MUFU.EX2 R132, R132 ;  /* 0x0000008400847308 */ /* 0x000fe20000000800 */
[----:B-1----:R-:W-:Y:S01]  /*c790*/  FFMA.FTZ R5, R15, R5, R148 ;  /* 0x000000050f057223 */ /* 0x002fe20000010094 */
[----:B------:R-:W0:Y:S01]  /*c7a0*/  SHFL.BFLY PT, R61, R9, 0x1, 0x1f ;  /* 0x0c201f00093d7f89 */ /* 0x000e2200000e0000 */
[----:B------:R-:W-:Y:S01]  /*c7b0*/  R2UR UR7, R37 ;  /* 0x00000000250772ca */ /* 0x000fe200000e0000 */
[----:B------:R-:W-:Y:S01]  /*c7c0*/  FFMA.FTZ R37, R80, R0, -R21 ;  /* 0x0000000050257223 */ /* 0x000fe20000010815 */
[----:B------:R-:W-:-:S03]  /*c7d0*/  FADD.FTZ R5, R20, R5 ;  /* 0x0000000514057221 */ /* 0x000fc60000010000 */
[----:B------:R-:W-:Y:S01]  /*c7e0*/  MUFU.EX2 R41, R41 ;  /* 0x0000002900297308 */ /* 0x000fe20000000800 */
[----:B------:R-:W-:-:S07]  /*c7f0*/  FADD.FTZ R5, R150, R5 ;  /* 0x0000000596057221 */ /* 0x000fce0000010000 */
[----:B------:R-:W-:Y:S01]  /*c800*/  HGMMA.64x64x16.F32 R88, R128, gdesc[UR4].tnspB, R88, gsb0 ;  /* 0x40e0000480587df0 */ /* 0x000fe20008000858 */
[----:B------:R-:W-:Y:S08]  /*c810*/  MUFU.EX2 R134, R134 ;  /* 0x0000008600867308 */ /* 0x000ff00000000800 */
[----:B------:R-:W-:Y:S01]  /*c820*/  MUFU.EX2 R44, R44 ;  /* 0x0000002c002c7308 */ /* 0x000fe20000000800 */
[----:B0-----:R-:W-:Y:S01]  /*c830*/  FMNMX.FTZ R9, R9, R61, !PT ;  /* 0x0000003d09097209 */ /* 0x001fe20007810000 */
[----:B------:R-:W-:-:S03]  /*c840*/  FFMA.FTZ R21, R85, R0, -R21 ;  /* 0x0000000055157223 */ /* 0x000fc60000010815 */
[C---:B------:R-:W-:Y:S01]  /*c850*/  FSETP.NEU.FTZ.AND P2, PT, R9.reuse, -INF , PT ;  /* 0xff8000000900780b */ /* 0x040fe20003f5d000 */
[----:B------:R-:W-:Y:S02]  /*c860*/  FMUL.FTZ R65, R9, R0 ;  /* 0x0000000009417220 */ /* 0x000fe40000410000 */
[----:B------:R-:W-:Y:S03]  /*c870*/  MUFU.EX2 R45, R45 ;  /* 0x0000002d002d7308 */ /* 0x000fe60000000800 */
[----:B------:R-:W-:-:S05]  /*c880*/  FSEL R65, R65, RZ, P2 ;  /* 0x000000ff41417208 */ /* 0x000fca0001000000 */
[-CC-:B------:R-:W-:Y:S01]  /*c890*/  FFMA.FTZ R145, R34, R0.reuse, -R65.reuse ;  /* 0x0000000022917223 */ /* 0x180fe20000010841 */
[-CC-:B------:R-:W-:Y:S01]  /*c8a0*/  FFMA.FTZ R34, R39, R0.reuse, -R65.reuse ;  /* 0x0000000027227223 */ /* 0x180fe20000010841 */
[-CC-:B------:R-:W-:Y:S01]  /*c8b0*/  FFMA.FTZ R39, R51, R0.reuse, -R65.reuse ;  /* 0x0000000033277223 */ /* 0x180fe20000010841 */
[-CC-:B------:R-:W-:Y:S01]  /*c8c0*/  FFMA.FTZ R149, R26, R0.reuse, -R65.reuse ;  /* 0x000000001a957223 */ /* 0x180fe20000010841 */
[----:B------:R-:W2:Y:S01]  /*c8d0*/  LDL R51, [R1+0x14] ;  /* 0x0000140001337983 */ /* 0x000ea20000100800 */
[-CC-:B------:R-:W-:Y:S01]  /*c8e0*/  FFMA.FTZ R64, R27, R0.reuse, -R65.reuse ;  /* 0x000000001b407223 */ /* 0x180fe20000010841 */
[----:B------:R-:W-:Y:S02]  /*c8f0*/  VIADD R26, R8, 0x300 ;  /* 0x00000300081a7836 */ /* 0x000fe40000000000 */
[-CC-:B------:R-:W-:Y:S01]  /*c900*/  FFMA.FTZ R151, R30, R0.reuse, -R65.reuse ;  /* 0x000000001e977223 */ /* 0x180fe20000010841 */
[----:B------:R-:W-:Y:S01]  /*c910*/  IMAD.MOV.U32 R27, RZ, RZ, 0x40000040 ;  /* 0x40000040ff1b7424 */ /* 0x000fe200078e00ff */
[----:B------:R-:W-:Y:S01]  /*c920*/  MUFU.EX2 R149, R149 ;  /* 0x0000009500957308 */ /* 0x000fe20000000800 */
[-CC-:B------:R-:W-:Y:S01]  /*c930*/  FFMA.FTZ R30, R31, R0.reuse, -R65.reuse ;  /* 0x000000001f1e7223 */ /* 0x180fe20000010841 */
[----:B------:R-:W-:Y:S01]  /*c940*/  R2UR UR6, R26 ;  /* 0x000000001a0672ca */ /* 0x000fe200000e0000 */
[----:B------:R-:W-:Y:S01]  /*c950*/  VIADD R26, R8, 0x380 ;  /* 0x00000380081a7836 */ /* 0x000fe20000000000 */
[----:B------:R-:W-:Y:S01]  /*c960*/  R2UR UR7, R27 ;  /* 0x000000001b0772ca */ /* 0x000fe200000e0000 */
[-CC-:B------:R-:W-:Y:S01]  /*c970*/  FFMA.FTZ R31, R35, R0.reuse, -R65.reuse ;  /* 0x00000000231f7223 */ /* 0x180fe20000010841 */
[----:B------:R-:W-:Y:S01]  /*c980*/  FSEL R27, R9, RZ, P2 ;  /* 0x000000ff091b7208 */ /* 0x000fe20001000000 */
[-CC-:B------:R-:W-:Y:S01]  /*c990*/  FFMA.FTZ R35, R43, R0.reuse, -R65.reuse ;  /* 0x000000002b237223 */ /* 0x180fe20000010841 */
[----:B------:R-:W-:Y:S01]  /*c9a0*/  MUFU.EX2 R64, R64 ;  /* 0x0000004000407308 */ /* 0x000fe20000000800 */
[-CC-:B------:R-:W-:Y:S01]  /*c9b0*/  FFMA.FTZ R147, R38, R0.reuse, -R65.reuse ;  /* 0x0000000026937223 */ /* 0x180fe20000010841 */
[-CC-:B------:R-:W-:Y:S01]  /*c9c0*/  FFMA.FTZ R141, R42, R0.reuse, -R65.reuse ;  /* 0x000000002a8d7223 */ /* 0x180fe20000010841 */
[----:B------:R-:W-:Y:S01]  /*c9d0*/  FADD.FTZ R8, -R27, R14 ;  /* 0x0000000e1b087221 */ /* 0x000fe20000010100 */
[----:B------:R-:W-:Y:S01]  /*c9e0*/  MOV R27, 0x40000040 ;  /* 0x40000040001b7802 */ /* 0x000fe20000000f00 */
[-CC-:B------:R-:W-:Y:S01]  /*c9f0*/  FFMA.FTZ R143, R46, R0.reuse, -R65.reuse ;  /* 0x000000002e8f7223 */ /* 0x180fe20000010841 */
[----:B------:R-:W-:Y:S01]  /*ca00*/  ISETP.GE.U32.AND P2, PT, R68, 0x180, PT ;  /* 0x000001804400780c */ /* 0x000fe20003f46070 */
[-C--:B------:R-:W-:Y:S01]  /*ca10*/  FMUL.FTZ R8, R8, R0.reuse ;  /* 0x0000000008087220 */ /* 0x080fe20000410000 */
[----:B------:R-:W-:Y:S01]  /*ca20*/  MUFU.EX2 R151, R151 ;  /* 0x0000009700977308 */ /* 0x000fe20000000800 */
[-CC-:B------:R-:W-:Y:S01]  /*ca30*/  FFMA.FTZ R38, R47, R0.reuse, -R65.reuse ;  /* 0x000000002f267223 */ /* 0x180fe20000010841 */
[-CC-:B------:R-:W-:Y:S01]  /*ca40*/  FFMA.FTZ R137, R50, R0.reuse, -R65.reuse ;  /* 0x0000000032897223 */ /* 0x180fe20000010841 */
[-CC-:B------:R-:W-:Y:S01]  /*ca50*/  FFMA.FTZ R139, R54, R0.reuse, -R65.reuse ;  /* 0x00000000368b7223 */ /* 0x180fe20000010841 */
[-CC-:B------:R-:W-:Y:S01]  /*ca60*/  FFMA.FTZ R55, R55, R0.reuse, -R65.reuse ;  /* 0x0000000037377223 */ /* 0x180fe20000010841 */
[----:B------:R-:W-:-:S03]  /*ca70*/  FFMA.FTZ R133, R58, R0, -R65 ;  /* 0x000000003a857223 */ /* 0x000fc60000010841 */
[----:B------:R-:W0:Y:S08]  /*ca80*/  MUFU.EX2 R8, R8 ;  /* 0x0000000800087308 */ /* 0x000e300000000800 */
[----:B------:R-:W1:Y:S08]  /*ca90*/  MUFU.EX2 R30, R30 ;  /* 0x0000001e001e7308 */ /* 0x000e700000000800 */
[----:B------:R-:W3:Y:S01]  /*caa0*/  MUFU.EX2 R145, R145 ;  /* 0x0000009100917308 */ /* 0x000ee20000000800 */
[----:B------:R-:W-:-:S02]  /*cab0*/  WARPGROUP.DEPBAR.LE gsb0, 0x0 ;  /* 0x00008000000079c5 */ /* 0x000fc40000010000 */
[----:B------:R-:W-:-:S05]  /*cac0*/  WARPGROUP.ARRIVE ;  /* 0x00000000000079c5 */ /* 0x000fca0000000000 */
[----:B------:R-:W4:Y:S01]  /*cad0*/  MUFU.EX2 R31, R31 ;  /* 0x0000001f001f7308 */ /* 0x000f220000000800 */
[----:B------:R-:W-:Y:S01]  /*cae0*/  HGMMA.64x64x16.F32 R88, R124, gdesc[UR4].tnspB, R88, gsb0 ;  /* 0x40e000047c587df0 */ /* 0x000fe20008000858 */
[----:B------:R-:W-:Y:S02]  /*caf0*/  R2UR UR6, R26 ;  /* 0x000000001a0672ca */ /* 0x000fe400000e0000 */
[----:B------:R-:W-:Y:S01]  /*cb00*/  R2UR UR7, R27 ;  /* 0x000000001b0772ca */ /* 0x000fe200000e0000 */
[----:B------:R-:W-:Y:S01]  /*cb10*/  FADD.FTZ R27, R24, R5 ;  /* 0x00000005181b7221 */ /* 0x000fe20000010000 */
[----:B------:R-:W-:Y:S02]  /*cb20*/  VIADD R5, R135, 0x9 ;  /* 0x0000000987057836 */ /* 0x000fe40000000000 */
[----:B------:R-:W5:Y:S01]  /*cb30*/  MUFU.EX2 R147, R147 ;  /* 0x0000009300937308 */ /* 0x000f620000000800 */
[----:B------:R-:W-:Y:S01]  /*cb40*/  FADD.FTZ R26, R144, R27 ;  /* 0x0000001b901a7221 */ /* 0x000fe20000010000 */
[----:B0-----:R-:W-:-:S03]  /*cb50*/  FFMA.FTZ R27, R8, R4, R149 ;  /* 0x00000004081b7223 */ /* 0x001fc60000010095 */
[----:B------:R-:W-:Y:S01]  /*cb60*/  FADD.FTZ R43, R25, R26 ;  /* 0x0000001a192b7221 */ /* 0x000fe20000010000 */
[----:B------:R-:W-:Y:S02]  /*cb70*/  FADD.FTZ R42, R64, R27 ;  /* 0x0000001b402a7221 */ /* 0x000fe40000010000 */
[----:B------:R-:W0:Y:S01]  /*cb80*/  MUFU.EX2 R34, R34 ;  /* 0x0000002200227308 */ /* 0x000e220000000800 */
[----:B------:R-:W-:-:S07]  /*cb90*/  @!P1 IMAD R47, R18, 0x8, R2 ;  /* 0x00000008122f9824 */ /* 0x000fce00078e0202 */
[----:B------:R-:W0:Y:S08]  /*cba0*/  MUFU.EX2 R141, R141 ;  /* 0x0000008d008d7308 */ /* 0x000e300000000800 */
[----:B------:R-:W0:Y:S08]  /*cbb0*/  MUFU.EX2 R35, R35 ;  /* 0x0000002300237308 */ /* 0x000e300000000800 */
[----:B------:R-:W0:Y:S08]  /*cbc0*/  MUFU.EX2 R143, R143 ;  /* 0x0000008f008f7308 */ /* 0x000e300000000800 */
[----:B------:R-:W0:Y:S08]  /*cbd0*/  MUFU.EX2 R38, R38 ;  /* 0x0000002600267308 */ /* 0x000e300000000800 */
[----:B------:R-:W0:Y:S08]  /*cbe0*/  MUFU.EX2 R137, R137 ;  /* 0x0000008900897308 */ /* 0x000e300000000800 */
[----:B------:R-:W0:Y:S08]  /*cbf0*/  MUFU.EX2 R39, R39 ;  /* 0x0000002700277308 */ /* 0x000e300000000800 */
[----:B------:R-:W0:Y:S01]  /*cc00*/  MUFU.EX2 R139, R139 ;  /* 0x0000008b008b7308 */ /* 0x000e220000000800 */
[----:B------:R-:W-:-:S02]  /*cc10*/  WARPGROUP.DEPBAR.LE gsb0, 0x0 ;  /* 0x00008000000079c5 */ /* 0x000fc40000010000 */
[----:B------:R-:W-:-:S05]  /*cc20*/  WARPGROUP.ARRIVE ;  /* 0x00000000000079c5 */ /* 0x000fca0000000000 */
[----:B------:R-:W0:Y:S01]  /*cc30*/  MUFU.EX2 R14, R55 ;  /* 0x00000037000e7308 */ /* 0x000e220000000800 */
[----:B------:R-:W-:Y:S01]  /*cc40*/  HGMMA.64x64x16.F32 R88, R120, gdesc[UR4].tnspB, R88, gsb0 ;  /* 0x40e0000478587df0 */ /* 0x000fe20008000858 */
[----:B------:R-:W-:Y:S01]  /*cc50*/  FADD.FTZ R43, R146, R43 ;  /* 0x0000002b922b7221 */ /* 0x000fe20000010000 */
[----:B------:R-:W-:-:S05]  /*cc60*/  SEL R5, R5, 0x9, !P2 ;  /* 0x0000000905057807 */ /* 0x000fca0005000000 */
[----:B------:R-:W0:Y:S01]  /*cc70*/  MUFU.EX2 R48, R48 ;  /* 0x0000003000307308 */ /* 0x000e220000000800 */
[----:B------:R-:W-:Y:S01]  /*cc80*/  FADD.FTZ R27, R28, R43 ;  /* 0x0000002b1c1b7221 */ /* 0x000fe20000010000 */
[----:B------:R-:W-:-:S03]  /*cc90*/  FADD.FTZ R43, R151, R42 ;  /* 0x0000002a972b7221 */ /* 0x000fc60000010000 */
[----:B------:R-:W-:Y:S01]  /*cca0*/  FADD.FTZ R46, R140, R27 ;  /* 0x0000001b8c2e7221 */ /* 0x000fe20000010000 */
[----:B-1----:R-:W-:Y:S02]  /*ccb0*/  FADD.FTZ R42, R30, R43 ;  /* 0x0000002b1e2a7221 */ /* 0x002fe40000010000 */
[----:B------:R-:W1:Y:S02]  /*ccc0*/  MUFU.EX2 R133, R133 ;  /* 0x0000008500857308 */ /* 0x000e640000000800 */
[----:B---3--:R-:W-:-:S04]  /*ccd0*/  FADD.FTZ R42, R145, R42 ;  /* 0x0000002a912a7221 */ /* 0x008fc80000010000 */
[----:B----4-:R-:W-:Y:S01]  /*cce0*/  FADD.FTZ R42, R31, R42 ;  /* 0x0000002a1f2a7221 */ /* 0x010fe20000010000 */
[----:B------:R-:W-:Y:S01]  /*ccf0*/  @!P1 VIADD R27, R47, 0x16840 ;  /* 0x000168402f1b9836 */ /* 0x000fe20000000000 */
[----:B------:R-:W3:Y:S01]  /*cd00*/  MUFU.EX2 R49, R49 ;  /* 0x0000003100317308 */ /* 0x000ee20000000800 */
[----:B------:R-:W-:-:S03]  /*cd10*/  @!P1 IMAD R47, R154, 0x8, R2 ;  /* 0x000000089a2f9824 */ /* 0x000fc600078e0202 */
[----:B------:R-:W-:Y:S01]  /*cd20*/  @!P1 PRMT R27, RZ, 0x654, R27 ;  /* 0x00000654ff1b9816 */ /* 0x000fe2000000001b */
[-CC-:B------:R-:W-:Y:S01]  /*cd30*/  FFMA.FTZ R59, R59, R0.reuse, -R65.reuse ;  /* 0x000000003b3b7223 */ /* 0x180fe20000010841 */
[-CC-:B------:R-:W-:Y:S01]  /*cd40*/  FFMA.FTZ R135, R62, R0.reuse, -R65.reuse ;  /* 0x000000003e877223 */ /* 0x180fe20000010841 */
[-CC-:B------:R-:W-:Y:S01]  /*cd50*/  FFMA.FTZ R4, R63, R0.reuse, -R65.reuse ;  /* 0x000000003f047223 */ /* 0x180fe20000010841 */
[----:B------:R-:W-:Y:S01]  /*cd60*/  MUFU.EX2 R52, R52 ;  /* 0x0000003400347308 */ /* 0x000fe20000000800 */
[----:B------:R-:W-:-:S07]  /*cd70*/  FFMA.FTZ R129, R66, R0, -R65 ;  /* 0x0000000042817223 */ /* 0x000fce0000010841 */
[----:B------:R-:W4:Y:S08]  /*cd80*/  MUFU.EX2 R26, R59 ;  /* 0x0000003b001a7308 */ /* 0x000f300000000800 */
[----:B------:R-:W-:Y:S01]  /*cd90*/  MUFU.EX2 R53, R53 ;  /* 0x0000003500357308 */ /* 0x000fe20000000800 */
[----:B------:R-:W-:-:S07]  /*cda0*/  F2FP.F16.F32.PACK_AB R148, R20, R148 ;  /* 0x000000941494723e */ /* 0x000fce00000000ff */
[----:B------:R-:W-:Y:S01]  /*cdb0*/  MUFU.EX2 R56, R56 ;  /* 0x0000003800387308 */ /* 0x000fe20000000800 */
[----:B------:R-:W-:-:S07]  /*cdc0*/  F2FP.F16.F32.PACK_AB R150, R24, R150 ;  /* 0x000000961896723e */ /* 0x000fce00000000ff */
[----:B------:R-:W-:Y:S08]  /*cdd0*/  MUFU.EX2 R57, R57 ;  /* 0x0000003900397308 */ /* 0x000ff00000000800 */
[----:B------:R-:W-:Y:S08]  /*cde0*/  MUFU.EX2 R36, R36 ;  /* 0x0000002400247308 */ /* 0x000ff00000000800 */
[----:B------:R-:W-:Y:S01]  /*cdf0*/  MUFU.EX2 R37, R37 ;  /* 0x0000002500257308 */ /* 0x000fe20000000800 */
[----:B------:R-:W-:-:S02]  /*ce00*/  WARPGROUP.DEPBAR.LE gsb0, 0x0 ;  /* 0x00008000000079c5 */ /* 0x000fc40000010000 */
[----:B------:R5:W-:Y:S06]  /*ce10*/  BAR.ARV R5, 0x100 ;  /* 0x000400050000751d */ /* 0x000bec0000002000 */
[----:B------:R-:W-:Y:S01]  /*ce20*/  @!P1 SYNCS.ARRIVE.TRANS64.RED.A1T0 RZ, [R27+URZ], RZ ;  /* 0x000000ff1bff99a7 */ /* 0x000fe2000810043f */
[----:B------:R-:W-:Y:S01]  /*ce30*/  MUFU.EX2 R60, R60 ;  /* 0x0000003c003c7308 */ /* 0x000fe20000000800 */
[----:B-----5:R-:W-:-:S04]  /*ce40*/  FADD.FTZ R5, R29, R46 ;  /* 0x0000002e1d057221 */ /* 0x020fc80000010000 */
[----:B------:R-:W-:-:S03]  /*ce50*/  FADD.FTZ R5, R142, R5 ;  /* 0x000000058e057221 */ /* 0x000fc60000010000 */
[----:B------:R-:W-:Y:S01]  /*ce60*/  MUFU.EX2 R61, R84 ;  /* 0x00000054003d7308 */ /* 0x000fe20000000800 */
[----:B------:R-:W-:Y:S01]  /*ce70*/  FADD.FTZ R43, R32, R5 ;  /* 0x00000005202b7221 */ /* 0x000fe20000010000 */
[----:B------:R-:W-:-:S03]  /*ce80*/  FADD.FTZ R5, R147, R42 ;  /* 0x0000002a93057221 */ /* 0x000fc60000010000 */
[----:B------:R-:W-:Y:S01]  /*ce90*/  FADD.FTZ R46, R136, R43 ;  /* 0x0000002b882e7221 */ /* 0x000fe20000010000 */
[----:B0-----:R-:W-:Y:S01]  /*cea0*/  FADD.FTZ R42, R34, R5 ;  /* 0x00000005222a7221 */ /* 0x001fe20000010000 */
[----:B------:R-:W-:Y:S01]  /*ceb0*/  @!P1 VIADD R43, R47, 0x16860 ;  /* 0x000168602f2b9836 */ /* 0x000fe20000000000 */
[----:B------:R-:W-:Y:S01]  /*cec0*/  MUFU.EX2 R21, R21 ;  /* 0x0000001500157308 */ /* 0x000fe20000000800 */
[----:B------:R-:W-:Y:S01]  /*ced0*/  FADD.FTZ R5, R33, R46 ;  /* 0x0000002e21057221 */ /* 0x000fe20000010000 */
[----:B------:R-:W-:Y:S02]  /*cee0*/  FADD.FTZ R42, R141, R42 ;  /* 0x0000002a8d2a7221 */ /* 0x000fe40000010000 */
[----:B------:R-:W-:Y:S01]  /*cef0*/  @!P1 PRMT R43, RZ, 0x654, R43 ;  /* 0x00000654ff2b9816 */ /* 0x000fe2000000002b */
[----:B------:R-:W-:Y:S01]  /*cf00*/  FADD.FTZ R5, R138, R5 ;  /* 0x000000058a057221 */ /* 0x000fe20000010000 */
[----:B------:R-:W-:Y:S02]  /*cf10*/  FADD.FTZ R46, R35, R42 ;  /* 0x0000002a232e7221 */ /* 0x000fe40000010000 */
[----:B------:R0:W-:Y:S02]  /*cf20*/  @!P1 SYNCS.ARRIVE.TRANS64.RED.A1T0 RZ, [R43+URZ], RZ ;  /* 0x000000ff2bff99a7 */ /* 0x0001e4000810043f */
[----:B0-----:R-:W-:Y:S01]  /*cf30*/  FADD.FTZ R43, R40, R5 ;  /* 0x00000005282b7221 */ /* 0x001fe20000010000 */
[----:B------:R-:W-:-:S03]  /*cf40*/  FADD.FTZ R5, R143, R46 ;  /* 0x0000002e8f057221 */ /* 0x000fc60000010000 */
[----:B------:R-:W-:Y:S01]  /*cf50*/  FADD.FTZ R50, R132, R43 ;  /* 0x0000002b84327221 */ /* 0x000fe20000010000 */
[----:B------:R-:W-:-:S03]  /*cf60*/  FADD.FTZ R46, R38, R5 ;  /* 0x00000005262e7221 */ /* 0x000fc60000010000 */
[----:B------:R-:W-:Y:S01]  /*cf70*/  FADD.FTZ R5, R41, R50 ;  /* 0x0000003229057221 */ /* 0x000fe20000010000 */
[----:B------:R-:W-:-:S03]  /*cf80*/  FADD.FTZ R46, R137, R46 ;  /* 0x0000002e892e7221 */ /* 0x000fc60000010000 */
[----:B------:R-:W-:Y:S01]  /*cf90*/  FADD.FTZ R5, R134, R5 ;  /* 0x0000000586057221 */ /* 0x000fe20000010000 */
[----:B------:R-:W-:Y:S01]  /*cfa0*/  FADD.FTZ R46, R39, R46 ;  /* 0x0000002e272e7221 */ /* 0x000fe20000010000 */
[----:B------:R-:W0:Y:S02]  /*cfb0*/  MUFU.EX2 R135, R135 ;  /* 0x0000008700877308 */ /* 0x000e240000000800 */
[----:B------:R-:W-:Y:S01]  /*cfc0*/  FADD.FTZ R50, R44, R5 ;  /* 0x000000052c327221 */ /* 0x000fe20000010000 */
[----:B------:R-:W-:Y:S01]  /*cfd0*/  FADD.FTZ R5, R139, R46 ;  /* 0x0000002e8b057221 */ /* 0x000fe20000010000 */
[-C--:B------:R-:W-:Y:S02]  /*cfe0*/  FFMA.FTZ R27, R67, R0.reuse, -R65 ;  /* 0x00000000431b7223 */ /* 0x080fe40000010841 */
[----:B------:R-:W-:Y:S01]  /*cff0*/  FADD.FTZ R47, R45, R50 ;  /* 0x000000322d2f7221 */ /* 0x000fe20000010000 */
[----:B------:R-:W-:Y:S01]  /*d000*/  FADD.FTZ R46, R14, R5 ;  /* 0x000000050e2e7221 */ /* 0x000fe20000010000 */
[----:B------:R-:W5:Y:S02]  /*d010*/  MUFU.EX2 R4, R4 ;  /* 0x0000000400047308 */ /* 0x000f640000000800 */
[----:B------:R-:W-:Y:S01]  /*d020*/  FADD.FTZ R50, R48, R47 ;  /* 0x0000002f30327221 */ /* 0x000fe20000010000 */
[----:B-1----:R-:W-:Y:S01]  /*d030*/  FADD.FTZ R5, R133, R46 ;  /* 0x0000002e85057221 */ /* 0x002fe20000010000 */
[----:B------:R-:W-:-:S04]  /*d040*/  FFMA.FTZ R131, R70, R0, -R65 ;  /* 0x0000000046837223 */ /* 0x000fc80000010841 */
[----:B------:R-:W1:Y:S01]  /*d050*/  MUFU.EX2 R129, R129 ;  /* 0x0000008100817308 */ /* 0x000e620000000800 */
[----:B---3--:R-:W-:Y:S01]  /*d060*/  FADD.FTZ R47, R49, R50 ;  /* 0x00000032312f7221 */ /* 0x008fe20000010000 */
[----:B----4-:R-:W-:Y:S01]  /*d070*/  FADD.FTZ R20, R26, R5 ;  /* 0x000000051a147221 */ /* 0x010fe20000010000 */
[----:B------:R-:W-:-:S05]  /*d080*/  FFMA.FTZ R42, R71, R0, -R65 ;  /* 0x00000000472a7223 */ /* 0x000fca0000010841 */
[----:B------:R-:W3:Y:S01]  /*d090*/  MUFU.EX2 R27, R27 ;  /* 0x0000001b001b7308 */ /* 0x000ee20000000800 */
[----:B------:R-:W-:Y:S01]  /*d0a0*/  FADD.FTZ R24, R52, R47 ;  /* 0x0000002f34187221 */ /* 0x000fe20000010000 */
[----:B0-----:R-:W-:Y:S01]  /*d0b0*/  FADD.FTZ R5, R135, R20 ;  /* 0x0000001487057221 */ /* 0x001fe20000010000 */
[----:B------:R-:W-:Y:S01]  /*d0c0*/  FFMA.FTZ R125, R74, R0, -R65 ;  /* 0x000000004a7d7223 */ /* 0x000fe20000010841 */
[----:B------:R-:W-:-:S04]  /*d0d0*/  F2FP.F16.F32.PACK_AB R144, R25, R144 ;  /* 0x000000901990723e */ /* 0x000fc800000000ff */
[----:B------:R-:W0:Y:S01]  /*d0e0*/  MUFU.EX2 R131, R131 ;  /* 0x0000008300837308 */ /* 0x000e220000000800 */
[----:B------:R-:W-:Y:S01]  /*d0f0*/  FADD.FTZ R25, R53, R24 ;  /* 0x0000001835197221 */ /* 0x000fe20000010000 */
[----:B-----5:R-:W-:Y:S01]  /*d100*/  FADD.FTZ R24, R4, R5 ;  /* 0x0000000504187221 */ /* 0x020fe20000010000 */
[----:B------:R-:W-:Y:S01]  /*d110*/  FFMA.FTZ R43, R75, R0, -R65 ;  /* 0x000000004b2b7223 */ /* 0x000fe20000010841 */
[----:B------:R-:W-:-:S04]  /*d120*/  F2FP.F16.F32.PACK_AB R146, R28, R146 ;  /* 0x000000921c92723e */ /* 0x000fc800000000ff */
[----:B------:R-:W4:Y:S01]  /*d130*/  MUFU.EX2 R42, R42 ;  /* 0x0000002a002a7308 */ /* 0x000f220000000800 */
[----:B------:R-:W-:Y:S01]  /*d140*/  FADD.FTZ R28, R56, R25 ;  /* 0x00000019381c7221 */ /* 0x000fe20000010000 */
[----:B-1----:R-:W-:Y:S01]  /*d150*/  FADD.FTZ R24, R129, R24 ;  /* 0x0000001881187221 */ /* 0x002fe20000010000 */
[----:B------:R-:W-:-:S05]  /*d160*/  FFMA.FTZ R127, R78, R0, -R65 ;  /* 0x000000004e7f7223 */ /* 0x000fca0000010841 */
[----:B------:R-:W1:Y:S01]  /*d170*/  MUFU.EX2 R125, R125 ;  /* 0x0000007d007d7308 */ /* 0x000e620000000800 */
[----:B------:R-:W-:Y:S01]  /*d180*/  FADD.FTZ R5, R57, R28 ;  /* 0x0000001c39057221 */ /* 0x000fe20000010000 */
[----:B---3--:R-:W-:Y:S01]  /*d190*/  FADD.FTZ R24, R27, R24 ;  /* 0x000000181b187221 */ /* 0x008fe20000010000 */
[----:B------:R-:W-:-:S05]  /*d1a0*/  FFMA.FTZ R79, R79, R0, -R65 ;  /* 0x000000004f4f7223 */ /* 0x000fca0000010841 */
[----:B------:R-:W3:Y:S01]  /*d1b0*/  MUFU.EX2 R43, R43 ;  /* 0x0000002b002b7308 */ /* 0x000ee20000000800 */
[----:B------:R-:W-:Y:S01]  /*d1c0*/  FADD.FTZ R28, R36, R5 ;  /* 0x00000005241c7221 */ /* 0x000fe20000010000 */
[----:B0-----:R-:W-:Y:S01]  /*d1d0*/  FADD.FTZ R5, R131, R24 ;  /* 0x0000001883057221 */ /* 0x001fe20000010000 */
[----:B------:R-:W-:-:S05]  /*d1e0*/  FFMA.FTZ R82, R82, R0, -R65 ;  /* 0x0000000052527223 */ /* 0x000fca0000010841 */
[----:B------:R-:W0:Y:S01]  /*d1f0*/  MUFU.EX2 R127, R127 ;  /* 0x0000007f007f7308 */ /* 0x000e220000000800 */
[----:B------:R-:W-:Y:S01]  /*d200*/  FADD.FTZ R25, R37, R28 ;  /* 0x0000001c25197221 */ /* 0x000fe20000010000 */
[----:B----4-:R-:W-:Y:S01]  /*d210*/  FADD.FTZ R24, R42, R5 ;  /* 0x000000052a187221 */ /* 0x010fe20000010000 */
[----:B------:R-:W-:-:S05]  /*d220*/  FFMA.FTZ R83, R83, R0, -R65 ;  /* 0x0000000053537223 */ /* 0x000fca0000010841 */
[----:B------:R-:W4:Y:S01]  /*d230*/  MUFU.EX2 R20, R79 ;  /* 0x0000004f00147308 */ /* 0x000f220000000800 */
[----:B------:R-:W-:Y:S01]  /*d240*/  FADD.FTZ R28, R60, R25 ;  /* 0x000000193c1c7221 */ /* 0x000fe20000010000 */
[----:B-1----:R-:W-:Y:S01]  /*d250*/  FADD.FTZ R24, R125, R24 ;  /* 0x000000187d187221 */ /* 0x002fe20000010000 */
[----:B------:R-:W-:-:S05]  /*d260*/  FFMA.FTZ R86, R86, R0, -R65 ;  /* 0x0000000056567223 */ /* 0x000fca0000010841 */
[----:B------:R-:W1:Y:S01]  /*d270*/  MUFU.EX2 R82, R82 ;  /* 0x0000005200527308 */ /* 0x000e620000000800 */
[----:B------:R-:W-:Y:S01]  /*d280*/  FADD.FTZ R28, R61, R28 ;  /* 0x0000001c3d1c7221 */ /* 0x000fe20000010000 */
[----:B---3--:R-:W-:Y:S01]  /*d290*/  FADD.FTZ R24, R43, R24 ;  /* 0x000000182b187221 */ /* 0x008fe20000010000 */
[----:B------:R-:W-:Y:S01]  /*d2a0*/  FFMA.FTZ R65, R87, R0, -R65 ;  /* 0x0000000057417223 */ /* 0x000fe20000010841 */
[----:B------:R-:W-:-:S04]  /*d2b0*/  F2FP.F16.F32.PACK_AB R122, R21, R61 ;  /* 0x0000003d157a723e */ /* 0x000fc800000000ff */
[----:B------:R-:W3:Y:S01]  /*d2c0*/  MUFU.EX2 R83, R83 ;  /* 0x0000005300537308 */ /* 0x000ee20000000800 */
[----:B------:R-:W-:Y:S01]  /*d2d0*/  FADD.FTZ R5, R21, R28 ;  /* 0x0000001c15057221 */ /* 0x000fe20000010000 */
[----:B0-----:R-:W-:-:S06]  /*d2e0*/  FADD.FTZ R21, R127, R24 ;  /* 0x000000187f157221 */ /* 0x001fcc0000010000 */
[----:B------:R-:W0:Y:S01]  /*d2f0*/  MUFU.EX2 R86, R86 ;  /* 0x0000005600567308 */ /* 0x000e220000000800 */
[----:B----4-:R-:W-:Y:S01]  /*d300*/  FADD.FTZ R21, R20, R21 ;  /* 0x0000001514157221 */ /* 0x010fe20000010000 */
[----:B--2---:R-:W-:-:S06]  /*d310*/  ISETP.GT.AND P2, PT, R152, R51, PT ;  /* 0x000000339800720c */ /* 0x004fcc0003f44270 */
[----:B------:R-:W2:Y:S01]  /*d320*/  MUFU.EX2 R65, R65 ;  /* 0x0000004100417308 */ /* 0x000ea20000000800 */
[----:B-1----:R-:W-:-:S04]  /*d330*/  FADD.FTZ R24, R82, R21 ;  /* 0x0000001552187221 */ /* 0x002fc80000010000 */
[----:B---3--:R-:W-:Y:S01]  /*d340*/  FADD.FTZ R21, R83, R24 ;  /* 0x0000001853157221 */ /* 0x008fe20000010000 */
[----:B------:R-:W-:-:S03]  /*d350*/  F2FP.F16.F32.PACK_AB R139, R14, R139 ;  /* 0x0000008b0e8b723e */ /* 0x000fc600000000ff */
[----:B0-----:R-:W-:Y:S01]  /*d360*/  FADD.FTZ R21, R86, R21 ;  /* 0x0000001556157221 */ /* 0x001fe20000010000 */
        /* <DEDUP_REMOVED lines=34> */
[----:B--2---:R-:W-:Y:S01]  /*d590*/  FADD.FTZ R4, R65, R21 ;  /* 0x0000001541047221 */ /* 0x004fe20000010000 */
        /* <DEDUP_REMOVED lines=28> */
[----:B------:R-:W-:Y:S01]  /*d760*/  MOV R8, R23 ;  /* 0x0000001700087202 */ /* 0x000fe20000000f00 */
[----:B------:R-:W-:Y:S06]  /*d770*/  @P2 BRA `(.L_x_2018) ;  /* 0xffffffd800082947 */ /* 0x000fec000383ffff */
.L_x_2008:
[----:B------:R-:W-:-:S13]  /*d780*/  ISETP.GE.AND P2, PT, R152, RZ, PT ;  /* 0x000000ff9800720c */ /* 0x000fda0003f46270 */
[----:B------:R-:W-:Y:S05]  /*d790*/  @!P2 BRA `(.L_x_2019) ;  /* 0x0000001c00c0a947 */ /* 0x000fea0003800000 */
[----:B------:R-:W-:Y:S01]  /*d7a0*/  IMAD.MOV.U32 R14, RZ, RZ, R9 ;  /* 0x000000ffff0e7224 */ /* 0x000fe200078e0009 */
[----:B------:R-:W-:Y:S01]  /*d7b0*/  MOV R153, R18 ;  /* 0x0000001200997202 */ /* 0x000fe20000000f00 */
[----:B------:R-:W-:Y:S02]  /*d7c0*/  IMAD.MOV.U32 R15, RZ, RZ, R3 ;  /* 0x000000ffff0f7224 */ /* 0x000fe400078e0003 */
[----:B------:R-:W-:-:S07]  /*d7d0*/  IMAD.MOV.U32 R8, RZ, RZ, R23 ;  /* 0x000000ffff087224 */ /* 0x000fce00078e0017 */
.L_x_2029:
        /* <DEDUP_REMOVED lines=10> */
.L_x_2021:
[----:B------:R-:W-:Y:S01]  /*d880*/  IMAD R0, R18, 0x8, R2 ;  /* 0x0000000812007824 */ /* 0x000fe200078e0202 */
[----:B------:R-:W-:-:S04]  /*d890*/  SHF.L.U32 R3, R23, 0x1f, RZ ;  /* 0x0000001f17037819 */ /* 0x000fc800000006ff */
[----:B------:R0:W1:Y:S01]  /*d8a0*/  SYNCS.PHASECHK.TRANS64.TRYWAIT P3, [R0+URZ+0x16830], R3 ;  /* 0x01683003000075a7 */ /* 0x000062000806017f */
[----:B------:R-:W-:Y:S05]  /*d8b0*/  @!P0 BRA `(.L_x_2022) ;  /* 0x0000000000048947 */ /* 0x000fea0003800000 */
[----:B------:R-:W-:Y:S01]  /*d8c0*/  BPT.TRAP 0x1 ;  /* 0x000000040000795c */ /* 0x000fe20000300000 */
.L_x_2022:
[----:B------:R-:W-:Y:S04]  /*d8d0*/  BSSY B0, `(.L_x_2020) ;  /* 0x0000004000007945 */ /* 0x000fe80003800000 */
[----:B-1----:R-:W-:Y:S05]  /*d8e0*/  @P3 BRA `(.L_x_2023) ;  /* 0x0000000000083947 */ /* 0x002fea0003800000 */
[----:B------:R-:W1:Y:S02]  /*d8f0*/  SYNCS.PHASECHK.TRANS64.TRYWAIT P3, [R0+URZ+0x16830], R3 ;  /* 0x01683003000075a7 */ /* 0x000e64000806017f */
[----:B-1----:R-:W-:Y:S05]  /*d900*/  @!P3 BRA `(.L_x_2024) ;  /* 0x0000009c0000b947 */ /* 0x002fea0003800000 */
.L_x_2023:
[----:B------:R-:W-:Y:S05]  /*d910*/  BSYNC B0 ;  /* 0x0000000000007941 */ /* 0x000fea0003800000 */
.L_x_2020:
        /* <DEDUP_REMOVED lines=9> */
[----:B0-----:R-:W-:-:S05]  /*d9b0*/  SHF.R.U32.HI R0, RZ, 0x7, R0 ;  /* 0x00000007ff007819 */ /* 0x001fca0000011600 */
[----:B------:R-:W-:Y:S01]  /*d9c0*/  VIADD R0, R0, 0x8 ;  /* 0x0000000800007836 */ /* 0x000fe20000000000 */
[----:B------:R-:W-:Y:S02]  /*d9d0*/  R2UR UR7, R27 ;  /* 0x000000001b0772ca */ /* 0x000fe400000e0000 */
[----:B------:R-:W-:Y:S02]  /*d9e0*/  R2UR UR11, R25 ;  /* 0x00000000190b72ca */ /* 0x000fe400000e0000 */
[----:B------:R-:W-:Y:S01]  /*d9f0*/  R2UR UR19, R27 ;  /* 0x000000001b1372ca */ /* 0x000fe200000e0000 */
[----:B------:R0:W-:Y:S01]  /*da00*/  BAR.SYNC.DEFER_BLOCKING R0, 0x100 ;  /* 0x000400000000751d */ /* 0x0001e20000010000 */
[----:B--2---:R-:W-:-:S05]  /*da10*/  IMAD R26, R18, 0x400, R3 ;  /* 0x00000400121a7824 */ /* 0x004fca00078e0203 */
[----:B------:R-:W-:-:S04]  /*da20*/  IADD3 R20, R26, 0x4, RZ ;  /* 0x000000041a147810 */ /* 0x000fc80007ffe0ff */
        /* <DEDUP_REMOVED lines=28> */
.L_x_2026:
[----:B------:R-:W-:Y:S01]  /*dbf0*/  SHF.L.U32 R0, R8, 0x1f, RZ ;  /* 0x0000001f08007819 */ /* 0x000fe200000006ff */
[----:B------:R-:W-:-:S04]  /*dc00*/  IMAD R3, R153, 0x8, R2 ;  /* 0x0000000899037824 */ /* 0x000fc800078e0202 */
[----:B------:R0:W1:Y:S01]  /*dc10*/  SYNCS.PHASECHK.TRANS64.TRYWAIT P2, [R3+URZ+0x16850], R0 ;  /* 0x01685000030075a7 */ /* 0x000062000804017f */
[----:B------:R-:W-:Y:S05]  /*dc20*/  @!P0 BRA `(.L_x_2027) ;  /* 0x0000000000048947 */ /* 0x000fea0003800000 */
[----:B------:R-:W-:Y:S01]  /*dc30*/  BPT.TRAP 0x1 ;  /* 0x000000040000795c */ /* 0x000fe20000300000 */
.L_x_2027:
[----:B-1----:R-:W-:Y:S05]  /*dc40*/  @P2 BRA `(.L_x_2025) ;  /* 0x0000000000082947 */ /* 0x002fea0003800000 */
[----:B------:R-:W1:Y:S02]  /*dc50*/  SYNCS.PHASECHK.TRANS64.TRYWAIT P2, [R3+URZ+0x16850], R0 ;  /* 0x01685000030075a7 */ /* 0x000e64000804017f */
[----:B-1----:R-:W-:Y:S05]  /*dc60*/  @!P2 BRA `(.L_x_2028) ;  /* 0x00000098003ca947 */ /* 0x002fea0003800000 */
.L_x_2025:
[----:B01----:R-:W-:Y:S01]  /*dc70*/  VIADD R0, R2, 0x400 ;  /* 0x0000040002007836 */ /* 0x003fe20000000000 */
[----:B------:R-:W-:Y:S01]  /*dc80*/  MOV R9, 0x40000040 ;  /* 0x4000004000097802 */ /* 0x000fe20000000f00 */
[----:B------:R-:W-:Y:S05]  /*dc90*/  WARPSYNC.ALL ;  /* 0x0000000000007948 */ /* 0x000fea0003800000 */
[----:B------:R-:W-:Y:S01]  /*dca0*/  SHF.R.U32.HI R0, RZ, 0x4, R0 ;  /* 0x00000004ff007819 */ /* 0x000fe20000011600 */
[----:B------:R-:W-:Y:S01]  /*dcb0*/  WARPGROUP.ARRIVE ;  /* 0x00000000000079c5 */ /* 0x000fe20000000000 */
[----:B------:R-:W-:Y:S01]  /*dcc0*/  R2UR UR7, R9 ;  /* 0x00000000090772ca */ /* 0x000fe200000e0000 */
[----:B------:R-:W-:Y:S01]  /*dcd0*/  IMAD.MOV.U32 R21, RZ, RZ, 0x40000040 ;  /* 0x40000040ff157424 */ /* 0x000fe200078e00ff */
[----:B------:R-:W-:Y:S01]  /*dce0*/  LOP3.LUT R0, R0, 0x3fff, RZ, 0xc0, !PT ;  /* 0x00003fff00007812 */ /* 0x000fe200078ec0ff */
[----:B------:R-:W-:-:S04]  /*dcf0*/  ULDC UR4, c[0x0][0x988] ;  /* 0x0002620000047ab9 */ /* 0x000fc80000000800 */
[----:B------:R-:W-:Y:S01]  /*dd00*/  IMAD R8, R153, 0x400, R0 ;  /* 0x0000040099087824 */ /* 0x000fe200078e0200 */
[----:B------:R-:W-:-:S03]  /*dd10*/  FMNMX.FTZ R0, R24, R15, !PT ;  /* 0x0000000f18007209 */ /* 0x000fc60007810000 */
[C---:B------:R-:W-:Y:S01]  /*dd20*/  VIADD R20, R8.reuse, 0x80 ;  /* 0x0000008008147836 */ /* 0x040fe20000000000 */
[----:B------:R-:W-:Y:S02]  /*dd30*/  R2UR UR6, R8 ;  /* 0x00000000080672ca */ /* 0x000fe400000e0000 */
[----:B------:R-:W-:-:S04]  /*dd40*/  FMNMX.FTZ R0, R25, R0, !PT ;  /* 0x0000000019007209 */ /* 0x000fc80007810000 */
[----:B------:R-:W-:-:S04]  /*dd50*/  FMNMX.FTZ R0, R28, R0, !PT ;  /* 0x000000001c007209 */ /* 0x000fc80007810000 */
[----:B------:R-:W-:-:S03]  /*dd60*/  FMNMX.FTZ R0, R29, R0, !PT ;  /* 0x000000001d007209 */ /* 0x000fc60007810000 */
[----:B------:R-:W-:Y:S01]  /*dd70*/  HGMMA.64x64x16.F32 R88, R148, gdesc[UR4].tnspB, R88, gsb0 ;  /* 0x40e0000494587df0 */ /* 0x000fe20008000858 */
[----:B------:R-:W-:Y:S02]  /*dd80*/  FMNMX.FTZ R0, R32, R0, !PT ;  /* 0x0000000020007209 */ /* 0x000fe40007810000 */
[----:B------:R-:W-:Y:S01]  /*dd90*/  R2UR UR6, R20 ;  /* 0x00000000140672ca */ /* 0x000fe200000e0000 */
[----:B------:R-:W-:Y:S01]  /*dda0*/  VIADD R20, R8, 0x100 ;  /* 0x0000010008147836 */ /* 0x000fe20000000000 */
[----:B------:R-:W-:Y:S02]  /*ddb0*/  FMNMX.FTZ R0, R33, R0, !PT ;  /* 0x0000000021007209 */ /* 0x000fe40007810000 */
[----:B------:R-:W-:Y:S01]  /*ddc0*/  R2UR UR7, R21 ;  /* 0x00000000150772ca */ /* 0x000fe200000e0000 */
[----:B------:R-:W-:Y:S01]  /*ddd0*/  IMAD.MOV.U32 R21, RZ, RZ, 0x40000040 ;  /* 0x40000040ff157424 */ /* 0x000fe200078e00ff */
        /* <DEDUP_REMOVED lines=23> */
[----:B------:R-:W-:Y:S01]  /*df50*/  R2UR UR6, R20 ;  /* 0x00000000140672ca */ /* 0x000fe200000e0000 */
[----:B------:R-:W-:Y:S01]  /*df60*/  VIADD R20, R8, 0x180 ;  /* 0x0000018008147836 */ /* 0x000fe20000000000 */
[----:B------:R-:W-:Y:S01]  /*df70*/  R2UR UR7, R21 ;  /* 0x00000000150772ca */ /* 0x000fe200000e0000 */
[----:B------:R-:W-:Y:S01]  /*df80*/  IMAD.MOV.U32 R21, RZ, RZ, 0x40000040 ;  /* 0x40000040ff157424 */ /* 0x000fe200078e00ff */
        /* <DEDUP_REMOVED lines=11> */
[----:B0-----:R-:W-:Y:S01]  /*e040*/  FMNMX.FTZ R3, R3, R0, !PT ;  /* 0x0000000003037209 */ /* 0x001fe20007810000 */
[----:B------:R-:W-:-:S04]  /*e050*/  IMAD.U32 R0, RZ, RZ, UR4 ;  /* 0x00000004ff007e24 */ /* 0x000fc8000f8e00ff */
[----:B------:R-:W-:Y:S01]  /*e060*/  HGMMA.64x64x16.F32 R88, R140, gdesc[UR4].tnspB, R88, gsb0 ;  /* 0x40e000048c587df0 */ /* 0x000fe20008000858 */
[----:B------:R-:W-:Y:S01]  /*e070*/  R2UR UR6, R20 ;  /* 0x00000000140672ca */ /* 0x000fe200000e0000 */
[----:B------:R-:W-:Y:S01]  /*e080*/  FADD.FTZ R9, -R3, R15 ;  /* 0x0000000f03097221 */ /* 0x000fe20000010100 */
[----:B------:R-:W-:Y:S01]  /*e090*/  R2UR UR7, R21 ;  /* 0x00000000150772ca */ /* 0x000fe200000e0000 */
[----:B------:R-:W-:Y:S01]  /*e0a0*/  IMAD.MOV.U32 R21, RZ, RZ, 0x40000040 ;  /* 0x40000040ff157424 */ /* 0x000fe200078e00ff */
[----:B------:R-:W-:Y:S01]  /*e0b0*/  IADD3 R20, R8, 0x200, RZ ;  /* 0x0000020008147810 */ /* 0x000fe20007ffe0ff */
[----:B------:R-:W-:-:S04]  /*e0c0*/  FMUL.FTZ R9, R9, R0 ;  /* 0x0000000009097220 */ /* 0x000fc80000410000 */
[----:B------:R0:W-:Y:S02]  /*e0d0*/  MUFU.EX2 R15, R9 ;  /* 0x00000009000f7308 */ /* 0x0001e40000000800 */
[----:B0-----:R-:W-:-:S04]  /*e0e0*/  FMNMX.FTZ R9, R26, R14, !PT ;  /* 0x0000000e1a097209 */ /* 0x001fc80007810000 */
        /* <DEDUP_REMOVED lines=19> */
[----:B------:R-:W-:Y:S02]  /*e220*/  R2UR UR6, R20 ;  /* 0x00000000140672ca */ /* 0x000fe400000e0000 */
[----:B------:R-:W-:Y:S01]  /*e230*/  R2UR UR7, R21 ;  /* 0x00000000150772ca */ /* 0x000fe200000e0000 */
[----:B------:R-:W-:Y:S01]  /*e240*/  FMUL.FTZ R21, R3, R0 ;  /* 0x0000000003157220 */ /* 0x000fe20000410000 */
[----:B------:R-:W-:-:S03]  /*e250*/  FMNMX.FTZ R9, R59, R9, !PT ;  /* 0x000000093b097209 */ /* 0x000fc60007810000 */
[-CC-:B------:R-:W-:Y:S01]  /*e260*/  FFMA.FTZ R150, R28, R0.reuse, -R21.reuse ;  /* 0x000000001c967223 */ /* 0x180fe20000010815 */
[----:B------:R-:W-:Y:S01]  /*e270*/  FMNMX.FTZ R9, R62, R9, !PT ;  /* 0x000000093e097209 */ /* 0x000fe20007810000 */
[----:B------:R-:W-:Y:S02]  /*e280*/  VIADD R28, R8, 0x280 ;  /* 0x00000280081c7836 */ /* 0x000fe40000000000 */
[-CC-:B------:R-:W-:Y:S01]  /*e290*/  FFMA.FTZ R142, R44, R0.reuse, -R21.reuse ;  /* 0x000000002c8e7223 */ /* 0x180fe20000010815 */
[-CC-:B------:R-:W-:Y:S01]  /*e2a0*/  FFMA.FTZ R148, R25, R0.reuse, -R21.reuse ;  /* 0x0000000019947223 */ /* 0x180fe20000010815 */
[----:B------:R-:W-:Y:S01]  /*e2b0*/  FMNMX.FTZ R9, R63, R9, !PT ;  /* 0x000000093f097209 */ /* 0x000fe20007810000 */
[-CC-:B------:R-:W-:Y:S01]  /*e2c0*/  FFMA.FTZ R145, R24, R0.reuse, -R21.reuse ;  /* 0x0000000018917223 */ /* 0x180fe20000010815 */
        /* <DEDUP_REMOVED lines=20> */
[----:B------:R-:W-:Y:S01]  /*e410*/  FFMA.FTZ R84, R84, R0, -R21 ;  /* 0x0000000054547223 */ /* 0x000fe20000010815 */
        /* <DEDUP_REMOVED lines=13> */
[----:B------:R-:W-:-:S03]  /*e4f0*/  F2FP.F16.F32.PACK_AB R148, R148, R145 ;  /* 0x000000919494723e */ /* 0x000fc600000000ff */
[----:B------:R-:W0:Y:S02]  /*e500*/  SHFL.BFLY PT, R44, R9, 0x2, 0x1f ;  /* 0x0c401f00092c7f89 */ /* 0x000e2400000e0000 */
[----:B------:R-:W-:Y:S08]  /*e510*/  MUFU.EX2 R144, R144 ;  /* 0x0000009000907308 */ /* 0x000ff00000000800 */
[----:B------:R-:W-:Y:S01]  /*e520*/  MUFU.EX2 R141, R141 ;  /* 0x0000008d008d7308 */ /* 0x000fe20000000800 */
[----:B------:R-:W-:-:S02]  /*e530*/  WARPGROUP.DEPBAR.LE gsb0, 0x0 ;  /* 0x00008000000079c5 */ /* 0x000fc40000010000 */
[----:B------:R-:W-:Y:S01]  /*e540*/  WARPGROUP.ARRIVE ;  /* 0x00000000000079c5 */ /* 0x000fe20000000000 */
[-CC-:B------:R-:W-:Y:S01]  /*e550*/  FFMA.FTZ R137, R29, R0.reuse, -R21.reuse ;  /* 0x000000001d897223 */ /* 0x180fe20000010815 */
[----:B------:R-:W-:Y:S02]  /*e560*/  IMAD.MOV.U32 R29, RZ, RZ, 0x40000040 ;  /* 0x40000040ff1d7424 */ /* 0x000fe400078e00ff */
[-CC-:B------:R-:W-:Y:S01]  /*e570*/  FFMA.FTZ R138, R52, R0.reuse, -R21.reuse ;  /* 0x00000000348a7223 */ /* 0x180fe20000010815 */
[-CC-:B------:R-:W-:Y:S01]  /*e580*/  FFMA.FTZ R139, R40, R0.reuse, -R21.reuse ;  /* 0x00000000288b7223 */ /* 0x180fe20000010815 */
[-CC-:B------:R-:W-:Y:S01]  /*e590*/  FFMA.FTZ R136, R48, R0.reuse, -R21.reuse ;  /* 0x0000000030887223 */ /* 0x180fe20000010815 */
[----:B------:R-:W-:Y:S01]  /*e5a0*/  HGMMA.64x64x16.F32 R88, R132, gdesc[UR4].tnspB, R88, gsb0 ;  /* 0x40e0000484587df0 */ /* 0x000fe20008000858 */
[----:B------:R-:W-:Y:S01]  /*e5b0*/  R2UR UR6, R28 ;  /* 0x000000001c0672ca */ /* 0x000fe200000e0000 */
[-CC-:B------:R-:W-:Y:S01]  /*e5c0*/  FFMA.FTZ R40, R68, R0.reuse, -R21.reuse ;  /* 0x0000000044287223 */ /* 0x180fe20000010815 */
[----:B------:R-:W-:Y:S01]  /*e5d0*/  R2UR UR7, R29 ;  /* 0x000000001d0772ca */ /* 0x000fe200000e0000 */
[--C-:B------:R-:W-:Y:S01]  /*e5e0*/  FFMA.FTZ R28, R72, R0, -R21.reuse ;  /* 0x00000000481c7223 */ /* 0x100fe20000010815 */
[----:B0-----:R-:W-:Y:S01]  /*e5f0*/  FMNMX.FTZ R9, R9, R44, !PT ;  /* 0x0000002c09097209 */ /* 0x001fe20007810000 */
[-CC-:B------:R-:W-:Y:S01]  /*e600*/  FFMA.FTZ R29, R73, R0.reuse, -R21.reuse ;  /* 0x00000000491d7223 */ /* 0x180fe20000010815 */
[-CC-:B------:R-:W-:Y:S01]  /*e610*/  FFMA.FTZ R44, R76, R0.reuse, -R21.reuse ;  /* 0x000000004c2c7223 */ /* 0x180fe20000010815 */
[----:B------:R-:W-:Y:S01]  /*e620*/  FFMA.FTZ R48, R80, R0, -R21 ;  /* 0x0000000050307223 */ /* 0x000fe20000010815 */
[----:B------:R-:W0:Y:S01]  /*e630*/  MUFU.EX2 R137, R137 ;  /* 0x0000008900897308 */ /* 0x000e220000000800 */
[----:B------:R-:W1:Y:S07]  /*e640*/  SHFL.BFLY PT, R52, R9, 0x1, 0x1f ;  /* 0x0c201f0009347f89 */ /* 0x000e6e00000e0000 */
[----:B------:R-:W-:Y:S08]  /*e650*/  MUFU.EX2 R146, R146 ;  /* 0x0000009200927308 */ /* 0x000ff00000000800 */
[----:B------:R-:W-:Y:S08]  /*e660*/  MUFU.EX2 R139, R139 ;  /* 0x0000008b008b7308 */ /* 0x000ff00000000800 */
[----:B------:R-:W-:Y:S01]  /*e670*/  MUFU.EX2 R140, R140 ;  /* 0x0000008c008c7308 */ /* 0x000fe20000000800 */
[----:B-1----:R-:W-:-:S05]  /*e680*/  FMNMX.FTZ R9, R9, R52, !PT ;  /* 0x0000003409097209 */ /* 0x002fca0007810000 */
[C---:B------:R-:W-:Y:S01]  /*e690*/  FADD.FTZ R53, -R9.reuse, R14 ;  /* 0x0000000e09357221 */ /* 0x040fe20000010100 */
[-C--:B------:R-:W-:Y:S01]  /*e6a0*/  FMUL.FTZ R57, R9, R0.reuse ;  /* 0x0000000009397220 */ /* 0x080fe20000410000 */
[----:B------:R-:W-:Y:S03]  /*e6b0*/  MUFU.EX2 R142, R142 ;  /* 0x0000008e008e7308 */ /* 0x000fe60000000800 */
[-CC-:B------:R-:W-:Y:S01]  /*e6c0*/  FFMA.FTZ R149, R26, R0.reuse, -R57.reuse ;  /* 0x000000001a957223 */ /* 0x180fe20000010839 */
[----:B------:R-:W-:Y:S02]  /*e6d0*/  VIADD R26, R8, 0x300 ;  /* 0x00000300081a7836 */ /* 0x000fe40000000000 */
[-CC-:B------:R-:W-:Y:S01]  /*e6e0*/  FFMA.FTZ R151, R30, R0.reuse, -R57.reuse ;  /* 0x000000001e977223 */ /* 0x180fe20000010839 */
[-CC-:B------:R-:W-:Y:S01]  /*e6f0*/  FFMA.FTZ R30, R34, R0.reuse, -R57.reuse ;  /* 0x00000000221e7223 */ /* 0x180fe20000010839 */
[-CC-:B------:R-:W-:Y:S01]  /*e700*/  FFMA.FTZ R31, R31, R0.reuse, -R57.reuse ;  /* 0x000000001f1f7223 */ /* 0x180fe20000010839 */
[-CC-:B------:R-:W-:Y:S01]  /*e710*/  FFMA.FTZ R34, R42, R0.reuse, -R57.reuse ;  /* 0x000000002a227223 */ /* 0x180fe20000010839 */
[----:B------:R-:W-:Y:S01]  /*e720*/  MUFU.EX2 R149, R149 ;  /* 0x0000009500957308 */ /* 0x000fe20000000800 */
[-CC-:B------:R-:W-:Y:S01]  /*e730*/  FFMA.FTZ R42, R47, R0.reuse, -R57.reuse ;  /* 0x000000002f2a7223 */ /* 0x180fe20000010839 */
[-CC-:B------:R-:W-:Y:S01]  /*e740*/  FFMA.FTZ R147, R38, R0.reuse, -R57.reuse ;  /* 0x0000000026937223 */ /* 0x180fe20000010839 */
[-C--:B------:R-:W-:Y:S01]  /*e750*/  FFMA.FTZ R38, R50, R0.reuse, -R57 ;  /* 0x0000000032267223 */ /* 0x080fe20000010839 */
[----:B--2---:R-:W-:Y:S01]  /*e760*/  FADD.FTZ R50, R150, R5 ;  /* 0x0000000596327221 */ /* 0x004fe20000010000 */
[-CC-:B------:R-:W-:Y:S01]  /*e770*/  FFMA.FTZ R55, R55, R0.reuse, -R57.reuse ;  /* 0x0000000037377223 */ /* 0x180fe20000010839 */
[-CC-:B------:R-:W-:Y:S01]  /*e780*/  FFMA.FTZ R75, R75, R0.reuse, -R57.reuse ;  /* 0x000000004b4b7223 */ /* 0x180fe20000010839 */
[-CC-:B------:R-:W-:Y:S01]  /*e790*/  FFMA.FTZ R78, R78, R0.reuse, -R57.reuse ;  /* 0x000000004e4e7223 */ /* 0x180fe20000010839 */
[----:B------:R-:W-:Y:S01]  /*e7a0*/  MUFU.EX2 R151, R151 ;  /* 0x0000009700977308 */ /* 0x000fe20000000800 */
[----:B0-----:R-:W-:Y:S01]  /*e7b0*/  FADD.FTZ R50, R137, R50 ;  /* 0x0000003289327221 */ /* 0x001fe20000010000 */
[-CC-:B------:R-:W-:Y:S01]  /*e7c0*/  FFMA.FTZ R79, R79, R0.reuse, -R57.reuse ;  /* 0x000000004f4f7223 */ /* 0x180fe20000010839 */
[-CC-:B------:R-:W-:Y:S01]  /*e7d0*/  FFMA.FTZ R82, R82, R0.reuse, -R57.reuse ;  /* 0x0000000052527223 */ /* 0x180fe20000010839 */
[-CC-:B------:R-:W-:Y:S01]  /*e7e0*/  FFMA.FTZ R83, R83, R0.reuse, -R57.reuse ;  /* 0x0000000053537223 */ /* 0x180fe20000010839 */
[----:B------:R-:W-:Y:S01]  /*e7f0*/  FFMA.FTZ R86, R86, R0, -R57 ;  /* 0x0000000056567223 */ /* 0x000fe20000010839 */
[----:B------:R-:W-:-:S02]  /*e800*/  F2FP.F16.F32.PACK_AB R150, R137, R150 ;  /* 0x000000968996723e */ /* 0x000fc400000000ff */
[----:B------:R-:W-:Y:S08]  /*e810*/  MUFU.EX2 R31, R31 ;  /* 0x0000001f001f7308 */ /* 0x000ff00000000800 */
[----:B------:R-:W-:Y:S01]  /*e820*/  MUFU.EX2 R30, R30 ;  /* 0x0000001e001e7308 */ /* 0x000fe20000000800 */
[----:B------:R-:W-:Y:S02]  /*e830*/  WARPGROUP.DEPBAR.LE gsb0, 0x0 ;  /* 0x00008000000079c5 */ /* 0x000fe40000010000 */
[----:B------:R-:W-:Y:S01]  /*e840*/  WARPGROUP.ARRIVE ;  /* 0x00000000000079c5 */ /* 0x000fe20000000000 */
[-CC-:B------:R-:W-:Y:S01]  /*e850*/  FFMA.FTZ R132, R56, R0.reuse, -R21.reuse ;  /* 0x0000000038847223 */ /* 0x180fe20000010815 */
[-CC-:B------:R-:W-:Y:S01]  /*e860*/  FFMA.FTZ R134, R60, R0.reuse, -R21.reuse ;  /* 0x000000003c867223 */ /* 0x180fe20000010815 */
[----:B------:R-:W-:-:S03]  /*e870*/  FFMA.FTZ R21, R85, R0, -R21 ;  /* 0x0000000055157223 */ /* 0x000fc60000010815 */
[----:B------:R-:W0:Y:S01]  /*e880*/  S2R R135, SR_TID.X ;  /* 0x0000000000877919 */ /* 0x000e220000002100 */
[-CC-:B------:R-:W-:Y:S01]  /*e890*/  FFMA.FTZ R56, R35, R0.reuse, -R57.reuse ;  /* 0x0000000023387223 */ /* 0x180fe20000010839 */
[----:B------:R-:W-:Y:S01]  /*e8a0*/  HGMMA.64x64x16.F32 R88, R128, gdesc[UR4].tnspB, R88, gsb0 ;  /* 0x40e0000480587df0 */ /* 0x000fe20008000858 */
[----:B------:R1:W-:Y:S01]  /*e8b0*/  MUFU.EX2 R14, R21 ;  /* 0x00000015000e7308 */ /* 0x0003e20000000800 */
[----:B------:R-:W-:Y:S01]  /*e8c0*/  R2UR UR6, R26 ;  /* 0x000000001a0672ca */ /* 0x000fe200000e0000 */
[-CC-:B------:R-:W-:Y:S01]  /*e8d0*/  FFMA.FTZ R35, R46, R0.reuse, -R57.reuse ;  /* 0x000000002e237223 */ /* 0x180fe20000010839 */
[----:B------:R-:W-:Y:S01]  /*e8e0*/  IADD3 R26, R8, 0x380, RZ ;  /* 0x00000380081a7810 */ /* 0x000fe20007ffe0ff */
[-CC-:B------:R-:W-:Y:S01]  /*e8f0*/  FFMA.FTZ R60, R39, R0.reuse, -R57.reuse ;  /* 0x00000000273c7223 */ /* 0x180fe20000010839 */
[-CC-:B------:R-:W-:Y:S01]  /*e900*/  FFMA.FTZ R39, R43, R0.reuse, -R57.reuse ;  /* 0x000000002b277223 */ /* 0x180fe20000010839 */
[-CC-:B------:R-:W-:Y:S01]  /*e910*/  FFMA.FTZ R43, R51, R0.reuse, -R57.reuse ;  /* 0x00000000332b7223 */ /* 0x180fe20000010839 */
[-CC-:B------:R-:W-:Y:S01]  /*e920*/  FFMA.FTZ R8, R54, R0.reuse, -R57.reuse ;  /* 0x0000000036087223 */ /* 0x180fe20000010839 */
[----:B------:R-:W2:Y:S01]  /*e930*/  MUFU.EX2 R56, R56 ;  /* 0x0000003800387308 */ /* 0x000ea20000000800 */
[-C--:B-1----:R-:W-:Y:S01]  /*e940*/  FMUL.FTZ R21, R53, R0.reuse ;  /* 0x0000000035157220 */ /* 0x082fe20000410000 */
[----:B------:R-:W-:Y:S01]  /*e950*/  FFMA.FTZ R53, R27, R0, -R57 ;  /* 0x000000001b357223 */ /* 0x000fe20000010839 */
[----:B------:R-:W-:-:S02]  /*e960*/  IMAD.MOV.U32 R27, RZ, RZ, 0x40000040 ;  /* 0x40000040ff1b7424 */ /* 0x000fc400078e00ff */
[----:B------:R-:W-:-:S03]  /*e970*/  FFMA.FTZ R133, R58, R0, -R57 ;  /* 0x000000003a857223 */ /* 0x000fc60000010839 */
[----:B------:R-:W-:Y:S01]  /*e980*/  R2UR UR7, R27 ;  /* 0x000000001b0772ca */ /* 0x000fe200000e0000 */
[----:B------:R-:W-:Y:S01]  /*e990*/  IMAD.MOV.U32 R27, RZ, RZ, 0x40000040 ;  /* 0x40000040ff1b7424 */ /* 0x000fe200078e00ff */
[----:B------:R-:W1:Y:S01]  /*e9a0*/  MUFU.EX2 R21, R21 ;  /* 0x0000001500157308 */ /* 0x000e620000000800 */
[----:B--2---:R-:W-:-:S07]  /*e9b0*/  F2FP.F16.F32.PACK_AB R145, R56, R30 ;  /* 0x0000001e3891723e */ /* 0x004fce00000000ff */
[----:B------:R-:W2:Y:S01]  /*e9c0*/  MUFU.EX2 R53, R53 ;  /* 0x0000003500357308 */ /* 0x000ea20000000800 */
[----:B0-----:R-:W-:Y:S02]  /*e9d0*/  SHF.R.U32.HI R154, RZ, 0x7, R135 ;  /* 0x00000007ff9a7819 */ /* 0x001fe40000011687 */
[----:B------:R-:W-:Y:S01]  /*e9e0*/  ISETP.GE.U32.AND P2, PT, R135, 0x180, PT ;  /* 0x000001808700780c */ /* 0x000fe20003f46070 */
[----:B------:R-:W-:Y:S02]  /*e9f0*/  FFMA.FTZ R135, R62, R0, -R57 ;  /* 0x000000003e877223 */ /* 0x000fe40000010839 */
[----:B------:R-:W-:Y:S02]  /*ea00*/  VIADD R46, R154, 0x9 ;  /* 0x000000099a2e7836 */ /* 0x000fe40000000000 */
[----:B-1----:R-:W-:Y:S01]  /*ea10*/  FFMA.FTZ R4, R21, R4, R149 ;  /* 0x0000000415047223 */ /* 0x002fe20000010095 */
[----:B------:R-:W-:Y:S02]  /*ea20*/  MUFU.EX2 R147, R147 ;  /* 0x0000009300937308 */ /* 0x000fe40000000800 */
[----:B------:R-:W-:-:S02]  /*ea30*/  SEL R51, R46, 0x9, !P2 ;  /* 0x000000092e337807 */ /* 0x000fc40005000000 */
[----:B------:R-:W-:Y:S01]  /*ea40*/  ISETP.GT.AND P2, PT, R152, RZ, PT ;  /* 0x000000ff9800720c */ /* 0x000fe20003f44270 */
[----:B--2---:R-:W-:-:S03]  /*ea50*/  FADD.FTZ R46, R53, R4 ;  /* 0x00000004352e7221 */ /* 0x004fc60000010000 */
[----:B------:R-:W-:Y:S01]  /*ea60*/  MUFU.EX2 R60, R60 ;  /* 0x0000003c003c7308 */ /* 0x000fe20000000800 */
[----:B------:R-:W-:Y:S01]  /*ea70*/  FFMA.FTZ R4, R63, R0, -R57 ;  /* 0x000000003f047223 */ /* 0x000fe20000010839 */
[----:B------:R-:W-:Y:S01]  /*ea80*/  F2FP.F16.F32.PACK_AB R149, R53, R149 ;  /* 0x000000953595723e */ /* 0x000fe200000000ff */
[----:B------:R-:W-:Y:S01]  /*ea90*/  FADD.FTZ R46, R151, R46 ;  /* 0x0000002e972e7221 */ /* 0x000fe20000010000 */
[C---:B------:R-:W-:Y:S02]  /*eaa0*/  F2FP.F16.F32.PACK_AB R151, R31.reuse, R151 ;  /* 0x000000971f97723e */ /* 0x040fe400000000ff */
[----:B------:R-:W-:Y:S01]  /*eab0*/  IADD3 R152, R152, -0x1, RZ ;  /* 0xffffffff98987810 */ /* 0x000fe20007ffe0ff */
[----:B------:R-:W-:Y:S01]  /*eac0*/  FADD.FTZ R5, R31, R46 ;  /* 0x0000002e1f057221 */ /* 0x000fe20000010000 */
[----:B------:R-:W-:Y:S08]  /*ead0*/  MUFU.EX2 R34, R34 ;  /* 0x0000002200227308 */ /* 0x000ff00000000800 */
[----:B------:R-:W-:Y:S08]  /*eae0*/  MUFU.EX2 R39, R39 ;  /* 0x0000002700277308 */ /* 0x000ff00000000800 */
[----:B------:R-:W-:Y:S08]  /*eaf0*/  MUFU.EX2 R35, R35 ;  /* 0x0000002300237308 */ /* 0x000ff00000000800 */
[----:B------:R-:W-:Y:S01]  /*eb00*/  MUFU.EX2 R25, R25 ;  /* 0x0000001900197308 */ /* 0x000fe20000000800 */
[----:B------:R-:W-:-:S02]  /*eb10*/  WARPGROUP.DEPBAR.LE gsb0, 0x0 ;  /* 0x00008000000079c5 */ /* 0x000fc40000010000 */
[----:B------:R-:W-:Y:S01]  /*eb20*/  WARPGROUP.ARRIVE ;  /* 0x00000000000079c5 */ /* 0x000fe20000000000 */
[-CC-:B------:R-:W-:Y:S01]  /*eb30*/  FFMA.FTZ R129, R66, R0.reuse, -R57.reuse ;  /* 0x0000000042817223 */ /* 0x180fe20000010839 */
[----:B------:R-:W-:-:S03]  /*eb40*/  FFMA.FTZ R131, R70, R0, -R57 ;  /* 0x0000000046837223 */ /* 0x000fc60000010839 */
[----:B------:R-:W-:Y:S01]  /*eb50*/  MUFU.EX2 R42, R42 ;  /* 0x0000002a002a7308 */ /* 0x000fe20000000800 */
[----:B------:R-:W-:Y:S01]  /*eb60*/  HGMMA.64x64x16.F32 R88, R124, gdesc[UR4].tnspB, R88, gsb0 ;  /* 0x40e000047c587df0 */ /* 0x000fe20008000858 */
[----:B------:R-:W-:Y:S02]  /*eb70*/  R2UR UR6, R26 ;  /* 0x000000001a0672ca */ /* 0x000fe400000e0000 */
[----:B------:R-:W-:Y:S01]  /*eb80*/  R2UR UR7, R27 ;  /* 0x000000001b0772ca */ /* 0x000fe200000e0000 */
[----:B------:R-:W-:-:S03]  /*eb90*/  @!P1 IMAD R27, R18, 0x8, R2 ;  /* 0x00000008121b9824 */ /* 0x000fc600078e0202 */
[----:B------:R-:W-:Y:S01]  /*eba0*/  MUFU.EX2 R136, R136 ;  /* 0x0000008800887308 */ /* 0x000fe20000000800 */
[----:B------:R-:W-:Y:S02]  /*ebb0*/  @!P1 VIADD R47, R27, 0x16840 ;  /* 0x000168401b2f9836 */ /* 0x000fe40000000000 */
[----:B------:R-:W-:-:S03]  /*ebc0*/  FFMA.FTZ R27, R59, R0, -R57 ;  /* 0x000000003b1b7223 */ /* 0x000fc60000010839 */
[----:B------:R-:W-:Y:S02]  /*ebd0*/  @!P1 PRMT R47, RZ, 0x654, R47 ;  /* 0x00000654ff2f9816 */ /* 0x000fe4000000002f */
[----:B------:R-:W-:Y:S08]  /*ebe0*/  MUFU.EX2 R38, R38 ;  /* 0x0000002600267308 */ /* 0x000ff00000000800 */
        /* <DEDUP_REMOVED lines=9> */
[----:B------:R-:W-:-:S05]  /*ec80*/  WARPGROUP.ARRIVE ;  /* 0x00000000000079c5 */ /* 0x000fca0000000000 */
[----:B------:R-:W-:Y:S01]  /*ec90*/  MUFU.EX2 R133, R133 ;  /* 0x0000008500857308 */ /* 0x000fe20000000800 */
[----:B------:R-:W-:Y:S01]  /*eca0*/  FFMA.FTZ R125, R74, R0, -R57 ;  /* 0x000000004a7d7223 */ /* 0x000fe20000010839 */
[----:B------:R-:W-:Y:S06]  /*ecb0*/  HGMMA.64x64x16.F32 R88, R120, gdesc[UR4].tnspB, R88, gsb0 ;  /* 0x40e0000478587df0 */ /* 0x000fec0008000858 */
        /* <DEDUP_REMOVED lines=8> */
[----:B------:R-:W0:Y:S08]  /*ed40*/  MUFU.EX2 R36, R36 ;  /* 0x0000002400247308 */ /* 0x000e300000000800 */
[----:B------:R-:W-:Y:S01]  /*ed50*/  MUFU.EX2 R40, R40 ;  /* 0x0000002800287308 */ /* 0x000fe20000000800 */
[----:B------:R-:W-:-:S02]  /*ed60*/  WARPGROUP.DEPBAR.LE gsb0, 0x0 ;  /* 0x00008000000079c5 */ /* 0x000fc40000010000 */
[----:B------:R1:W-:Y:S06]  /*ed70*/  BAR.ARV R51, 0x100 ;  /* 0x000400330000751d */ /* 0x0003ec0000002000 */
[----:B------:R2:W-:Y:S01]  /*ed80*/  @!P1 SYNCS.ARRIVE.TRANS64.RED.A1T0 RZ, [R47+URZ], RZ ;  /* 0x000000ff2fff99a7 */ /* 0x0005e2000810043f */
[----:B------:R-:W-:Y:S01]  /*ed90*/  MUFU.EX2 R131, R131 ;  /* 0x0000008300837308 */ /* 0x000fe20000000800 */
[----:B-1----:R-:W-:Y:S01]  /*eda0*/  FADD.FTZ R51, R30, R5 ;  /* 0x000000051e337221 */ /* 0x002fe20000010000 */
[----:B------:R-:W-:Y:S01]  /*edb0*/  FFMA.FTZ R5, R67, R0, -R57 ;  /* 0x0000000043057223 */ /* 0x000fe20000010839 */
[-C--:B------:R-:W-:Y:S01]  /*edc0*/  FMUL.FTZ R88, R88, R15.reuse ;  /* 0x0000000f58587220 */ /* 0x080fe20000410000 */
[-C--:B------:R-:W-:Y:S01]  /*edd0*/  FMUL.FTZ R89, R89, R15.reuse ;  /* 0x0000000f59597220 */ /* 0x080fe20000410000 */
[-C--:B------:R-:W-:Y:S01]  /*ede0*/  FMUL.FTZ R92, R92, R15.reuse ;  /* 0x0000000f5c5c7220 */ /* 0x080fe20000410000 */
[-C--:B------:R-:W-:Y:S01]  /*edf0*/  FMUL.FTZ R93, R93, R15.reuse ;  /* 0x0000000f5d5d7220 */ /* 0x080fe20000410000 */
[----:B--2---:R-:W-:Y:S01]  /*ee00*/  @!P1 IMAD R47, R153, 0x8, R2 ;  /* 0x00000008992f9824 */ /* 0x004fe200078e0202 */
[----:B------:R-:W-:Y:S01]  /*ee10*/  MUFU.EX2 R5, R5 ;  /* 0x0000000500057308 */ /* 0x000fe20000000800 */
[-C--:B------:R-:W-:Y:S01]  /*ee20*/  FMUL.FTZ R96, R96, R15.reuse ;  /* 0x0000000f60607220 */ /* 0x080fe20000410000 */
[----:B------:R-:W-:Y:S01]  /*ee30*/  FMUL.FTZ R97, R97, R15 ;  /* 0x0000000f61617220 */ /* 0x000fe20000410000 */
[----:B------:R-:W-:-:S02]  /*ee40*/  @!P1 VIADD R47, R47, 0x16860 ;  /* 0x000168602f2f9836 */ /* 0x000fc40000000000 */
[-C--:B------:R-:W-:Y:S01]  /*ee50*/  FMUL.FTZ R100, R100, R15.reuse ;  /* 0x0000000f64647220 */ /* 0x080fe20000410000 */
[-C--:B------:R-:W-:Y:S01]  /*ee60*/  FMUL.FTZ R101, R101, R15.reuse ;  /* 0x0000000f65657220 */ /* 0x080fe20000410000 */
[-C--:B------:R-:W-:Y:S01]  /*ee70*/  FMUL.FTZ R104, R104, R15.reuse ;  /* 0x0000000f68687220 */ /* 0x080fe20000410000 */
[-C--:B------:R-:W-:Y:S01]  /*ee80*/  FMUL.FTZ R105, R105, R15.reuse ;  /* 0x0000000f69697220 */ /* 0x080fe20000410000 */
[----:B------:R-:W-:Y:S01]  /*ee90*/  @!P1 PRMT R47, RZ, 0x654, R47 ;  /* 0x00000654ff2f9816 */ /* 0x000fe2000000002f */
[----:B------:R-:W1:Y:S01]  /*eea0*/  MUFU.EX2 R41, R41 ;  /* 0x0000002900297308 */ /* 0x000e620000000800 */
[-C--:B------:R-:W-:Y:S01]  /*eeb0*/  FMUL.FTZ R108, R108, R15.reuse ;  /* 0x0000000f6c6c7220 */ /* 0x080fe20000410000 */
[-C--:B------:R-:W-:Y:S01]  /*eec0*/  FMUL.FTZ R109, R109, R15.reuse ;  /* 0x0000000f6d6d7220 */ /* 0x080fe20000410000 */
[----:B------:R2:W-:Y:S01]  /*eed0*/  @!P1 SYNCS.ARRIVE.TRANS64.RED.A1T0 RZ, [R47+URZ], RZ ;  /* 0x000000ff2fff99a7 */ /* 0x0005e2000810043f */
[-C--:B------:R-:W-:Y:S01]  /*eee0*/  FMUL.FTZ R112, R112, R15.reuse ;  /* 0x0000000f70707220 */ /* 0x080fe20000410000 */
[-C--:B------:R-:W-:Y:S01]  /*eef0*/  FMUL.FTZ R113, R113, R15.reuse ;  /* 0x0000000f71717220 */ /* 0x080fe20000410000 */
[-C--:B------:R-:W-:Y:S01]  /*ef00*/  FMUL.FTZ R116, R116, R15.reuse ;  /* 0x0000000f74747220 */ /* 0x080fe20000410000 */
[----:B------:R-:W-:Y:S01]  /*ef10*/  FMUL.FTZ R117, R117, R15 ;  /* 0x0000000f75757220 */ /* 0x000fe20000410000 */
[----:B------:R-:W-:Y:S01]  /*ef20*/  MUFU.EX2 R28, R28 ;  /* 0x0000001c001c7308 */ /* 0x000fe20000000800 */
[----:B0-----:R-:W-:Y:S01]  /*ef30*/  F2FP.F16.F32.PACK_AB R128, R36, R32 ;  /* 0x000000202480723e */ /* 0x001fe200000000ff */
[-C--:B------:R-:W-:Y:S01]  /*ef40*/  FMUL.FTZ R90, R90, R21.reuse ;  /* 0x000000155a5a7220 */ /* 0x080fe20000410000 */
[----:B--2---:R-:W-:Y:S01]  /*ef50*/  FADD.FTZ R47, R143, R50 ;  /* 0x000000328f2f7221 */ /* 0x004fe20000010000 */
[----:B------:R-:W-:Y:S01]  /*ef60*/  FADD.FTZ R50, R56, R51 ;  /* 0x0000003338327221 */ /* 0x000fe20000010000 */
[-C--:B------:R-:W-:Y:S01]  /*ef70*/  FMUL.FTZ R91, R91, R21.reuse ;  /* 0x000000155b5b7220 */ /* 0x080fe20000410000 */
[----:B------:R-:W-:Y:S01]  /*ef80*/  FMUL.FTZ R94, R94, R21 ;  /* 0x000000155e5e7220 */ /* 0x000fe20000410000 */
[C---:B------:R-:W-:Y:S01]  /*ef90*/  FADD.FTZ R46, R144.reuse, R47 ;  /* 0x0000002f902e7221 */ /* 0x040fe20000010000 */
[----:B------:R-:W-:Y:S01]  /*efa0*/  FADD.FTZ R51, R147, R50 ;  /* 0x0000003293337221 */ /* 0x000fe20000010000 */
[----:B------:R-:W-:Y:S01]  /*efb0*/  MUFU.EX2 R125, R125 ;  /* 0x0000007d007d7308 */ /* 0x000fe20000000800 */
[----:B------:R-:W-:Y:S01]  /*efc0*/  F2FP.F16.F32.PACK_AB R144, R144, R143 ;  /* 0x0000008f9090723e */ /* 0x000fe200000000ff */
[----:B------:R-:W-:Y:S01]  /*efd0*/  FADD.FTZ R47, R141, R46 ;  /* 0x0000002e8d2f7221 */ /* 0x000fe20000010000 */
[----:B------:R-:W-:Y:S01]  /*efe0*/  FADD.FTZ R51, R60, R51 ;  /* 0x000000333c337221 */ /* 0x000fe20000010000 */
[----:B------:R-:W-:Y:S01]  /*eff0*/  FFMA.FTZ R46, R71, R0, -R57 ;  /* 0x00000000472e7223 */ /* 0x000fe20000010839 */
[----:B------:R-:W-:Y:S01]  /*f000*/  F2FP.F16.F32.PACK_AB R143, R42, R35 ;  /* 0x000000232a8f723e */ /* 0x000fe200000000ff */
[C---:B------:R-:W-:Y:S01]  /*f010*/  FADD.FTZ R50, R146.reuse, R47 ;  /* 0x0000002f92327221 */ /* 0x040fe20000010000 */
[----:B------:R-:W-:Y:S01]  /*f020*/  F2FP.F16.F32.PACK_AB R146, R146, R141 ;  /* 0x0000008d9292723e */ /* 0x000fe200000000ff */
[----:B------:R-:W0:Y:S01]  /*f030*/  MUFU.EX2 R29, R29 ;  /* 0x0000001d001d7308 */ /* 0x000e220000000800 */
[----:B------:R-:W-:Y:S01]  /*f040*/  F2FP.F16.F32.PACK_AB R141, R39, R34 ;  /* 0x00000022278d723e */ /* 0x000fe200000000ff */
[----:B------:R-:W-:Y:S01]  /*f050*/  FADD.FTZ R47, R139, R50 ;  /* 0x000000328b2f7221 */ /* 0x000fe20000010000 */
[----:B------:R-:W-:Y:S01]  /*f060*/  FADD.FTZ R50, R34, R51 ;  /* 0x0000003322327221 */ /* 0x000fe20000010000 */
[----:B------:R-:W-:Y:S01]  /*f070*/  FFMA.FTZ R57, R87, R0, -R57 ;  /* 0x0000000057397223 */ /* 0x000fe20000010839 */
[----:B------:R-:W-:Y:S01]  /*f080*/  F2FP.F16.F32.PACK_AB R147, R60, R147 ;  /* 0x000000933c93723e */ /* 0x000fe200000000ff */
[C---:B------:R-:W-:Y:S01]  /*f090*/  FADD.FTZ R47, R140.reuse, R47 ;  /* 0x0000002f8c2f7221 */ /* 0x040fe20000010000 */
[----:B------:R-:W-:Y:S01]  /*f0a0*/  FADD.FTZ R50, R39, R50 ;  /* 0x0000003227327221 */ /* 0x000fe20000010000 */
[----:B------:R-:W-:Y:S01]  /*f0b0*/  MUFU.EX2 R46, R46 ;  /* 0x0000002e002e7308 */ /* 0x000fe20000000800 */
[----:B------:R-:W-:Y:S01]  /*f0c0*/  F2FP.F16.F32.PACK_AB R140, R140, R139 ;  /* 0x0000008b8c8c723e */ /* 0x000fe200000000ff */
[----:B------:R-:W-:Y:S01]  /*f0d0*/  FADD.FTZ R54, R142, R47 ;  /* 0x0000002f8e367221 */ /* 0x000fe20000010000 */
[----:B------:R-:W-:Y:S01]  /*f0e0*/  FADD.FTZ R47, R35, R50 ;  /* 0x00000032232f7221 */ /* 0x000fe20000010000 */
[----:B------:R-:W-:Y:S01]  /*f0f0*/  F2FP.F16.F32.PACK_AB R142, R25, R142 ;  /* 0x0000008e198e723e */ /* 0x000fe200000000ff */
[-C--:B------:R-:W-:Y:S01]  /*f100*/  FMUL.FTZ R95, R95, R21.reuse ;  /* 0x000000155f5f7220 */ /* 0x080fe20000410000 */
[----:B------:R-:W-:Y:S01]  /*f110*/  FADD.FTZ R51, R25, R54 ;  /* 0x0000003619337221 */ /* 0x000fe20000010000 */
        /* <DEDUP_REMOVED lines=10> */
[----:B-1----:R-:W-:Y:S01]  /*f1c0*/  F2FP.F16.F32.PACK_AB R130, R41, R40 ;  /* 0x000000282982723e */ /* 0x002fe200000000ff */
[----:B------:R-:W-:Y:S01]  /*f1d0*/  FADD.FTZ R51, R138, R51 ;  /* 0x000000338a337221 */ /* 0x000fe20000010000 */
[----:B------:R-:W-:Y:S01]  /*f1e0*/  FADD.FTZ R47, R8, R47 ;  /* 0x0000002f082f7221 */ /* 0x000fe20000010000 */
[C---:B------:R-:W-:Y:S01]  /*f1f0*/  F2FP.F16.F32.PACK_AB R138, R24.reuse, R138 ;  /* 0x0000008a188a723e */ /* 0x040fe200000000ff */
[----:B------:R-:W-:Y:S01]  /*f200*/  FMUL.FTZ R99, R99, R21 ;  /* 0x0000001563637220 */ /* 0x000fe20000410000 */
[----:B------:R-:W-:Y:S01]  /*f210*/  FADD.FTZ R51, R24, R51 ;  /* 0x0000003318337221 */ /* 0x000fe20000010000 */
[----:B------:R-:W-:Y:S01]  /*f220*/  FADD.FTZ R50, R26, R47 ;  /* 0x0000002f1a327221 */ /* 0x000fe20000010000 */
[----:B------:R-:W-:Y:S01]  /*f230*/  MUFU.EX2 R78, R78 ;  /* 0x0000004e004e7308 */ /* 0x000fe20000000800 */
[----:B0-----:R-:W-:Y:S01]  /*f240*/  F2FP.F16.F32.PACK_AB R124, R29, R28 ;  /* 0x0000001c1d7c723e */ /* 0x001fe200000000ff */
[----:B------:R-:W-:Y:S01]  /*f250*/  FADD.FTZ R30, R132, R51 ;  /* 0x00000033841e7221 */ /* 0x000fe20000010000 */
[----:B------:R-:W-:Y:S01]  /*f260*/  FADD.FTZ R50, R133, R50 ;  /* 0x0000003285327221 */ /* 0x000fe20000010000 */
[----:B------:R-:W-:Y:S01]  /*f270*/  F2FP.F16.F32.PACK_AB R133, R27, R133 ;  /* 0x000000851b85723e */ /* 0x000fe200000000ff */
[----:B------:R-:W-:Y:S01]  /*f280*/  FMUL.FTZ R102, R102, R21 ;  /* 0x0000001566667220 */ /* 0x000fe20000410000 */
[----:B------:R-:W-:Y:S01]  /*f290*/  FADD.FTZ R47, R37, R30 ;  /* 0x0000001e252f7221 */ /* 0x000fe20000010000 */
[----:B------:R-:W-:Y:S01]  /*f2a0*/  FADD.FTZ R50, R27, R50 ;  /* 0x000000321b327221 */ /* 0x000fe20000010000 */
[----:B------:R-:W0:Y:S01]  /*f2b0*/  MUFU.EX2 R45, R45 ;  /* 0x0000002d002d7308 */ /* 0x000e220000000800 */
[----:B------:R-:W-:Y:S01]  /*f2c0*/  F2FP.F16.F32.PACK_AB R132, R37, R132 ;  /* 0x000000842584723e */ /* 0x000fe200000000ff */
[----:B------:R-:W-:Y:S01]  /*f2d0*/  FADD.FTZ R30, R134, R47 ;  /* 0x0000002f861e7221 */ /* 0x000fe20000010000 */
[----:B------:R-:W-:Y:S01]  /*f2e0*/  FADD.FTZ R39, R135, R50 ;  /* 0x0000003287277221 */ /* 0x000fe20000010000 */
[C---:B------:R-:W-:Y:S01]  /*f2f0*/  F2FP.F16.F32.PACK_AB R135, R4.reuse, R135 ;  /* 0x000000870487723e */ /* 0x040fe200000000ff */
[----:B------:R-:W-:Y:S01]  /*f300*/  FMUL.FTZ R103, R103, R21 ;  /* 0x0000001567677220 */ /* 0x000fe20000410000 */
[C---:B------:R-:W-:Y:S01]  /*f310*/  FADD.FTZ R25, R33.reuse, R30 ;  /* 0x0000001e21197221 */ /* 0x040fe20000010000 */
[----:B------:R-:W-:Y:S01]  /*f320*/  FADD.FTZ R30, R4, R39 ;  /* 0x00000027041e7221 */ /* 0x000fe20000010000 */
[----:B------:R-:W1:Y:S01]  /*f330*/  MUFU.EX2 R79, R79 ;  /* 0x0000004f004f7308 */ /* 0x000e620000000800 */
[----:B------:R-:W-:Y:S01]  /*f340*/  F2FP.F16.F32.PACK_AB R134, R33, R134 ;  /* 0x000000862186723e */ /* 0x000fe200000000ff */
[----:B------:R-:W-:Y:S01]  /*f350*/  FADD.FTZ R25, R32, R25 ;  /* 0x0000001920197221 */ /* 0x000fe20000010000 */
[----:B------:R-:W-:Y:S01]  /*f360*/  FADD.FTZ R30, R129, R30 ;  /* 0x0000001e811e7221 */ /* 0x000fe20000010000 */
[C---:B------:R-:W-:Y:S01]  /*f370*/  F2FP.F16.F32.PACK_AB R129, R5.reuse, R129 ;  /* 0x000000810581723e */ /* 0x040fe200000000ff */
[----:B------:R-:W-:Y:S01]  /*f380*/  FMUL.FTZ R106, R106, R21 ;  /* 0x000000156a6a7220 */ /* 0x000fe20000410000 */
[----:B------:R-:W-:Y:S01]  /*f390*/  FADD.FTZ R25, R36, R25 ;  /* 0x0000001924197221 */ /* 0x000fe20000010000 */
[----:B------:R-:W-:Y:S01]  /*f3a0*/  FADD.FTZ R30, R5, R30 ;  /* 0x0000001e051e7221 */ /* 0x000fe20000010000 */
[----:B------:R-:W2:Y:S01]  /*f3b0*/  MUFU.EX2 R48, R48 ;  /* 0x0000003000307308 */ /* 0x000ea20000000800 */
[----:B0-----:R-:W-:Y:S01]  /*f3c0*/  F2FP.F16.F32.PACK_AB R126, R45, R44 ;  /* 0x0000002c2d7e723e */ /* 0x001fe200000000ff */
[----:B------:R-:W-:Y:S01]  /*f3d0*/  FADD.FTZ R20, R40, R25 ;  /* 0x0000001928147221 */ /* 0x000fe20000010000 */
[----:B------:R-:W-:Y:S01]  /*f3e0*/  FADD.FTZ R25, R131, R30 ;  /* 0x0000001e83197221 */ /* 0x000fe20000010000 */
[C---:B------:R-:W-:Y:S01]  /*f3f0*/  F2FP.F16.F32.PACK_AB R131, R46.reuse, R131 ;  /* 0x000000832e83723e */ /* 0x040fe200000000ff */
[----:B------:R-:W-:Y:S01]  /*f400*/  FMUL.FTZ R107, R107, R21 ;  /* 0x000000156b6b7220 */ /* 0x000fe20000410000 */
[----:B------:R-:W-:Y:S01]  /*f410*/  FADD.FTZ R35, R41, R20 ;  /* 0x0000001429237221 */ /* 0x000fe20000010000 */
[----:B------:R-:W-:Y:S01]  /*f420*/  FADD.FTZ R8, R46, R25 ;  /* 0x000000192e087221 */ /* 0x000fe20000010000 */
[----:B------:R-:W0:Y:S01]  /*f430*/  MUFU.EX2 R82, R82 ;  /* 0x0000005200527308 */ /* 0x000e220000000800 */
[----:B-1----:R-:W-:Y:S01]  /*f440*/  F2FP.F16.F32.PACK_AB R127, R79, R78 ;  /* 0x0000004e4f7f723e */ /* 0x002fe200000000ff */
[----:B------:R-:W-:Y:S01]  /*f450*/  FADD.FTZ R20, R28, R35 ;  /* 0x000000231c147221 */ /* 0x000fe20000010000 */
[----:B------:R-:W-:Y:S01]  /*f460*/  FADD.FTZ R8, R125, R8 ;  /* 0x000000087d087221 */ /* 0x000fe20000010000 */
[----:B------:R-:W-:Y:S01]  /*f470*/  F2FP.F16.F32.PACK_AB R125, R31, R125 ;  /* 0x0000007d1f7d723e */ /* 0x000fe200000000ff */
[-C--:B------:R-:W-:Y:S01]  /*f480*/  FMUL.FTZ R110, R110, R21.reuse ;  /* 0x000000156e6e7220 */ /* 0x080fe20000410000 */
[----:B------:R-:W-:Y:S01]  /*f490*/  FADD.FTZ R25, R29, R20 ;  /* 0x000000141d197221 */ /* 0x000fe20000010000 */
[----:B------:R-:W-:Y:S01]  /*f4a0*/  FADD.FTZ R27, R31, R8 ;  /* 0x000000081f1b7221 */ /* 0x000fe20000010000 */
[----:B------:R-:W1:Y:S01]  /*f4b0*/  MUFU.EX2 R49, R49 ;  /* 0x0000003100317308 */ /* 0x000e620000000800 */
[-C--:B------:R-:W-:Y:S01]  /*f4c0*/  FMUL.FTZ R111, R111, R21.reuse ;  /* 0x000000156f6f7220 */ /* 0x080fe20000410000 */
[----:B------:R-:W-:Y:S01]  /*f4d0*/  FADD.FTZ R4, R44, R25 ;  /* 0x000000192c047221 */ /* 0x000fe20000010000 */
[----:B------:R-:W-:Y:S01]  /*f4e0*/  FADD.FTZ R8, R78, R27 ;  /* 0x0000001b4e087221 */ /* 0x000fe20000010000 */
[-C--:B------:R-:W-:Y:S01]  /*f4f0*/  FMUL.FTZ R114, R114, R21.reuse ;  /* 0x0000001572727220 */ /* 0x080fe20000410000 */
[-C--:B------:R-:W-:Y:S01]  /*f500*/  FMUL.FTZ R115, R115, R21.reuse ;  /* 0x0000001573737220 */ /* 0x080fe20000410000 */
[----:B------:R-:W-:Y:S01]  /*f510*/  FADD.FTZ R5, R45, R4 ;  /* 0x000000042d057221 */ /* 0x000fe20000010000 */
[----:B------:R-:W-:Y:S01]  /*f520*/  FADD.FTZ R25, R79, R8 ;  /* 0x000000084f197221 */ /* 0x000fe20000010000 */
[----:B------:R-:W3:Y:S01]  /*f530*/  MUFU.EX2 R83, R83 ;  /* 0x0000005300537308 */ /* 0x000ee20000000800 */
[-C--:B------:R-:W-:Y:S01]  /*f540*/  FMUL.FTZ R118, R118, R21.reuse ;  /* 0x0000001576767220 */ /* 0x080fe20000410000 */
[----:B--2---:R-:W-:Y:S01]  /*f550*/  FADD.FTZ R4, R48, R5 ;  /* 0x0000000530047221 */ /* 0x004fe20000010000 */
[----:B0-----:R-:W-:Y:S01]  /*f560*/  FADD.FTZ R8, R82, R25 ;  /* 0x0000001952087221 */ /* 0x001fe20000010000 */
[----:B------:R-:W-:Y:S01]  /*f570*/  FMUL.FTZ R119, R119, R21 ;  /* 0x0000001577777220 */ /* 0x000fe20000410000 */
[----:B------:R-:W-:-:S02]  /*f580*/  IMAD.MOV.U32 R153, RZ, RZ, R18 ;  /* 0x000000ffff997224 */ /* 0x000fc400078e0012 */
[----:B------:R-:W-:Y:S01]  /*f590*/  IMAD.MOV.U32 R15, RZ, RZ, R3 ;  /* 0x000000ffff0f7224 */ /* 0x000fe200078e0003 */
[----:B------:R-:W0:Y:S01]  /*f5a0*/  MUFU.EX2 R52, R84 ;  /* 0x0000005400347308 */ /* 0x000e220000000800 */
[C---:B-1----:R-:W-:Y:S01]  /*f5b0*/  FADD.FTZ R5, R49.reuse, R4 ;  /* 0x0000000431057221 */ /* 0x042fe20000010000 */
[----:B------:R-:W-:-:S06]  /*f5c0*/  F2FP.F16.F32.PACK_AB R120, R49, R48 ;  /* 0x000000303178723e */ /* 0x000fcc00000000ff */
[----:B------:R-:W1:Y:S01]  /*f5d0*/  MUFU.EX2 R123, R86 ;  /* 0x00000056007b7308 */ /* 0x000e620000000800 */
[C---:B---3--:R-:W-:Y:S01]  /*f5e0*/  FADD.FTZ R8, R83.reuse, R8 ;  /* 0x0000000853087221 */ /* 0x048fe20000010000 */
[----:B------:R-:W-:-:S06]  /*f5f0*/  F2FP.F16.F32.PACK_AB R121, R83, R82 ;  /* 0x000000525379723e */ /* 0x000fcc00000000ff */
[----:B------:R-:W2:Y:S01]  /*f600*/  MUFU.EX2 R57, R57 ;  /* 0x0000003900397308 */ /* 0x000ea20000000800 */
[----:B0-----:R-:W-:Y:S01]  /*f610*/  FADD.FTZ R5, R52, R5 ;  /* 0x0000000534057221 */ /* 0x001fe20000010000 */
[----:B------:R-:W-:-:S03]  /*f620*/  F2FP.F16.F32.PACK_AB R122, R14, R52 ;  /* 0x000000340e7a723e */ /* 0x000fc600000000ff */
[----:B------:R-:W-:Y:S01]  /*f630*/  FADD.FTZ R5, R14, R5 ;  /* 0x000000050e057221 */ /* 0x000fe20000010000 */
[----:B------:R-:W-:Y:S02]  /*f640*/  IMAD.MOV.U32 R14, RZ, RZ, R9 ;  /* 0x000000ffff0e7224 */ /* 0x000fe400078e0009 */
[----:B-1----:R-:W-:-:S04]  /*f650*/  FADD.FTZ R8, R123, R8 ;  /* 0x000000087b087221 */ /* 0x002fc80000010000 */
[C---:B--2---:R-:W-:Y:S01]  /*f660*/  FADD.FTZ R4, R57.reuse, R8 ;  /* 0x0000000839047221 */ /* 0x044fe20000010000 */
[----:B------:R-:W-:Y:S01]  /*f670*/  F2FP.F16.F32.PACK_AB R123, R57, R123 ;  /* 0x0000007b397b723e */ /* 0x000fe200000000ff */
[----:B------:R-:W-:Y:S01]  /*f680*/  IMAD.MOV.U32 R8, RZ, RZ, R23 ;  /* 0x000000ffff087224 */ /* 0x000fe200078e0017 */
[----:B------:R-:W-:Y:S06]  /*f690*/  @P2 BRA `(.L_x_2029) ;  /* 0xffffffe000502947 */ /* 0x000fec000383ffff */
.L_x_2019:
[----:B------:R-:W-:Y:S05]  /*f6a0*/  WARPSYNC.ALL ;  /* 0x0000000000007948 */ /* 0x000fea0003800000 */
[----:B------:R-:W-:Y:S06]  /*f6b0*/  BAR.ARV 0x8, 0x1a0 ;  /* 0x0206800000007b1d */ /* 0x000fec0000002000 */
[----:B------:R-:W-:Y:S05]  /*f6c0*/  @!P0 BRA `(.L_x_2030) ;  /* 0x0000000000048947 */ /* 0x000fea0003800000 */
[----:B------:R-:W-:Y:S01]  /*f6d0*/  BPT.TRAP 0x1 ;  /* 0x000000040000795c */ /* 0x000fe20000300000 */
.L_x_2030:
[----:B------:R-:W-:Y:S01]  /*f6e0*/  IMAD R13, R18, 0x8, R2 ;  /* 0x00000008120d7824 */ /* 0x000fe200078e0202 */
[----:B------:R-:W-:-:S04]  /*f6f0*/  SHF.L.U32 R6, R23, 0x1f, RZ ;  /* 0x0000001f17067819 */ /* 0x000fc800000006ff */
[----:B------:R0:W1:Y:S01]  /*f700*/  SYNCS.PHASECHK.TRANS64.TRYWAIT P2, [R13+URZ+0x16850], R6 ;  /* 0x016850060d0075a7 */ /* 0x000062000804017f */
[----:B------:R-:W-:Y:S05]  /*f710*/  @!P0 BRA `(.L_x_2031) ;  /* 0x0000000000048947 */ /* 0x000fea0003800000 */
[----:B------:R-:W-:Y:S01]  /*f720*/  BPT.TRAP 0x1 ;  /* 0x000000040000795c */ /* 0x000fe20000300000 */
.L_x_2031:
[----:B------:R-:W-:-:S05]  /*f730*/  VIADD R2, R2, 0x400 ;  /* 0x0000040002027836 */ /* 0x000fca0000000000 */
[----:B------:R-:W-:-:S04]  /*f740*/  SHF.R.U32.HI R2, RZ, 0x4, R2 ;  /* 0x00000004ff027819 */ /* 0x000fc80000011602 */
[----:B------:R-:W-:Y:S01]  /*f750*/  LOP3.LUT R7, R2, 0x3fff, RZ, 0xc0, !PT ;  /* 0x00003fff02077812 */ /* 0x000fe200078ec0ff */
[----:B-1----:R-:W-:Y:S06]  /*f760*/  @P2 BRA `(.L_x_2032) ;  /* 0x0000000000082947 */ /* 0x002fec0003800000 */
[----:B------:R-:W1:Y:S02]  /*f770*/  SYNCS.PHASECHK.TRANS64.TRYWAIT P0, [R13+URZ+0x16850], R6 ;  /* 0x016850060d0075a7 */ /* 0x000e64000800017f */
[----:B-1----:R-:W-:Y:S05]  /*f780*/  @!P0 BRA `(.L_x_2033) ;  /* 0x0000007c00888947 */ /* 0x002fea0003800000 */
.L_x_2032:
[----:B01----:R-:W-:Y:S01]  /*f790*/  LEA R6, R18, R7, 0xa ;  /* 0x0000000712067211 */ /* 0x003fe200078e50ff */
[----:B------:R-:W-:Y:S01]  /*f7a0*/  IMAD.MOV.U32 R7, RZ, RZ, 0x40000040 ;  /* 0x40000040ff077424 */ /* 0x000fe200078e00ff */
[----:B------:R-:W-:Y:S05]  /*f7b0*/  WARPSYNC.ALL ;  /* 0x0000000000007948 */ /* 0x000fea0003800000 */
[C---:B------:R-:W-:Y:S01]  /*f7c0*/  R2UR UR6, R6.reuse ;  /* 0x00000000060672ca */ /* 0x040fe200000e0000 */
[----:B------:R-:W2:Y:S01]  /*f7d0*/  LDL.LU R20, [R1+0x38] ;  /* 0x0000380001147983 */ /* 0x000ea20000300800 */
[----:B------:R-:W-:Y:S01]  /*f7e0*/  R2UR UR7, R7 ;  /* 0x00000000070772ca */ /* 0x000fe200000e0000 */
[----:B------:R-:W-:Y:S01]  /*f7f0*/  WARPGROUP.ARRIVE ;  /* 0x00000000000079c5 */ /* 0x000fe20000000000 */
[----:B------:R-:W-:Y:S01]  /*f800*/  VIADD R10, R6, 0x80 ;  /* 0x00000080060a7836 */ /* 0x000fe20000000000 */
[----:B------:R-:W0:Y:S01]  /*f810*/  SHFL.BFLY PT, R2, R5, 0x2, 0x1f ;  /* 0x0c401f0005027f89 */ /* 0x000e2200000e0000 */
[----:B------:R-:W-:Y:S01]  /*f820*/  IMAD.MOV.U32 R11, RZ, RZ, 0x40000040 ;  /* 0x40000040ff0b7424 */ /* 0x000fe200078e00ff */
[----:B------:R-:W-:Y:S01]  /*f830*/  MOV R28, 0xff800000 ;  /* 0xff800000001c7802 */ /* 0x000fe20000000f00 */
[----:B------:R-:W-:-:S02]  /*f840*/  IMAD.MOV.U32 R7, RZ, RZ, 0x40000040 ;  /* 0x40000040ff077424 */ /* 0x000fc400078e00ff */
[----:B------:R-:W-:Y:S02]  /*f850*/  VIADD R18, R18, 0x1 ;  /* 0x0000000112127836 */ /* 0x000fe40000000000 */
[----:B------:R-:W-:Y:S02]  /*f860*/  @!P1 VIADD R8, R13, 0x16860 ;  /* 0x000168600d089836 */ /* 0x000fe40000000000 */
[----:B------:R-:W-:Y:S01]  /*f870*/  IMAD.MOV.U32 R21, RZ, RZ, -0x800000 ;  /* 0xff800000ff157424 */ /* 0x000fe200078e00ff */
[----:B------:R-:W-:Y:S01]  /*f880*/  HGMMA.64x64x16.F32 R88, R148, gdesc[UR4].tnspB, R88, gsb0 ;  /* 0x40e0000494587df0 */ /* 0x000fe20008000858 */
[----:B------:R-:W-:Y:S01]  /*f890*/  R2UR UR6, R10 ;  /* 0x000000000a0672ca */ /* 0x000fe200000e0000 */
[----:B------:R-:W-:Y:S01]  /*f8a0*/  VIADD R10, R6, 0x100 ;  /* 0x00000100060a7836 */ /* 0x000fe20000000000 */
[----:B------:R-:W-:Y:S01]  /*f8b0*/  R2UR UR7, R11 ;  /* 0x000000000b0772ca */ /* 0x000fe200000e0000 */
[----:B------:R-:W-:Y:S01]  /*f8c0*/  IMAD.MOV.U32 R11, RZ, RZ, 0x40000040 ;  /* 0x40000040ff0b7424 */ /* 0x000fe200078e00ff */
[----:B------:R-:W-:-:S02]  /*f8d0*/  ISETP.NE.AND P0, PT, R18, 0x2, PT ;  /* 0x000000021200780c */ /* 0x000fc40003f05270 */
[----:B------:R-:W-:Y:S02]  /*f8e0*/  @!P1 PRMT R8, RZ, 0x654, R8 ;  /* 0x00000654ff089816 */ /* 0x000fe40000000008 */
[----:B------:R-:W-:Y:S01]  /*f8f0*/  SEL R18, R18, RZ, P0 ;  /* 0x000000ff12127207 */ /* 0x000fe20000000000 */
[----:B0-----:R-:W-:Y:S01]  /*f900*/  FADD.FTZ R2, R2, R5 ;  /* 0x0000000502027221 */ /* 0x001fe20000010000 */
[----:B------:R-:W-:Y:S02]  /*f910*/  WARPGROUP.DEPBAR.LE gsb0, 0x0 ;  /* 0x00008000000079c5 */ /* 0x000fe40000010000 */
[----:B------:R-:W-:-:S06]  /*f920*/  WARPGROUP.ARRIVE ;  /* 0x00000000000079c5 */ /* 0x000fcc0000000000 */
        /* <DEDUP_REMOVED lines=27> */
[----:B------:R-:W-:Y:S01]  /*fae0*/  IMAD.MOV.U32 R11, RZ, RZ, 0x40000040 ;  /* 0x40000040ff0b7424 */ /* 0x000fe200078e00ff */
[----:B------:R-:W-:Y:S01]  /*faf0*/  IADD3 R6, R6, 0x380, RZ ;  /* 0x0000038006067810 */ /* 0x000fe20007ffe0ff */
[----:B------:R-:W-:Y:S02]  /*fb00*/  WARPGROUP.DEPBAR.LE gsb0, 0x0 ;  /* 0x00008000000079c5 */ /* 0x000fe40000010000 */
[----:B------:R-:W-:-:S08]  /*fb10*/  WARPGROUP.ARRIVE ;  /* 0x00000000000079c5 */ /* 0x000fd00000000000 */
[----:B------:R-:W-:Y:S01]  /*fb20*/  HGMMA.64x64x16.F32 R88, R128, gdesc[UR4].tnspB, R88, gsb0 ;  /* 0x40e0000480587df0 */ /* 0x000fe20008000858 */
[----:B------:R-:W-:Y:S02]  /*fb30*/  R2UR UR6, R10 ;  /* 0x000000000a0672ca */ /* 0x000fe400000e0000 */
[----:B------:R-:W-:Y:S02]  /*fb40*/  R2UR UR7, R11 ;  /* 0x000000000b0772ca */ /* 0x000fe400000e0000 */
[----:B------:R-:W0:Y:S02]  /*fb50*/  SHFL.BFLY PT, R11, R4, 0x2, 0x1f ;  /* 0x0c401f00040b7f89 */ /* 0x000e2400000e0000 */
[----:B0-----:R-:W-:Y:S01]  /*fb60*/  FADD.FTZ R11, R11, R4 ;  /* 0x000000040b0b7221 */ /* 0x001fe20000010000 */
[----:B------:R-:W-:-:S04]  /*fb70*/  SEL R4, RZ, 0x1, P0 ;  /* 0x00000001ff047807 */ /* 0x000fc80000000000 */
[----:B------:R-:W-:Y:S01]  /*fb80*/  LOP3.LUT R23, R23, R4, RZ, 0x3c, !PT ;  /* 0x0000000417177212 */ /* 0x000fe200078e3cff */
        /* <DEDUP_REMOVED lines=8> */
[----:B------:R-:W-:-:S02]  /*fc10*/  IMAD.MOV.U32 R6, RZ, RZ, RZ ;  /* 0x000000ffff067224 */ /* 0x000fc400078e00ff */
[----:B-1----:R-:W-:Y:S02]  /*fc20*/  FADD.FTZ R10, R2, R7 ;  /* 0x00000007020a7221 */ /* 0x002fe40000010000 */
[----:B------:R-:W-:Y:S01]  /*fc30*/  FSETP.NE.FTZ.AND P3, PT, R15, RZ, PT ;  /* 0x000000ff0f00720b */ /* 0x000fe20003f75000 */
[----:B------:R-:W-:Y:S02]  /*fc40*/  IMAD.MOV.U32 R2, RZ, RZ, RZ ;  /* 0x000000ffff027224 */ /* 0x000fe400078e00ff */
[----:B------:R-:W-:-:S10]  /*fc50*/  FSETP.NE.FTZ.AND P2, PT, R10, RZ, PT ;  /* 0x000000ff0a00720b */ /* 0x000fd40003f55000 */
[----:B------:R-:W0:Y:S01]  /*fc60*/  @P3 MUFU.LG2 R7, R15 ;  /* 0x0000000f00073308 */ /* 0x000e220000000c00 */
[C---:B------:R-:W-:Y:S02]  /*fc70*/  @P3 FMUL.FTZ R11, R0.reuse, 0.69314718246459960938 ;  /* 0x3f317218000b3820 */ /* 0x040fe40000410000 */
[----:B------:R-:W-:-:S05]  /*fc80*/  @P2 FMUL.FTZ R4, R0, 0.69314718246459960938 ;  /* 0x3f31721800042820 */ /* 0x000fca0000410000 */
        /* <DEDUP_REMOVED lines=44> */
[----:B---3--:R-:W-:-:S07]  /*ff50*/  FMUL.FTZ R119, R119, R6 ;  /* 0x0000000677777220 */ /* 0x008fce0000410000 */
.L_x_1958:
[----:B------:R-:W2:Y:S01]  /*ff60*/  LDL R59, [R1+0x2c] ;  /* 0x00002c00013b7983 */ /* 0x000ea20000100800 */
[----:B------:R-:W-:Y:S05]  /*ff70*/  WARPSYNC.ALL ;  /* 0x0000000000007948 */ /* 0x000fea0003800000 */
[----:B------:R-:W0:Y:S01]  /*ff80*/  S2R R4, SR_TID.X ;  /* 0x0000000000047919 */ /* 0x000e220000002100 */
[----:B------:R-:W3:Y:S01]  /*ff90*/  S2UR UR5, SR_CgaCtaId ;  /* 0x00000000000579c3 */ /* 0x000ee20000008800 */
[----:B------:R-:W-:Y:S01]  /*ffa0*/  UMOV UR4, 0x400 ;  /* 0x0000040000047882 */ /* 0x000fe20000000000 */
[----:B------:R-:W-:Y:S01]  /*ffb0*/  BSSY B0, `(.L_x_2034) ;  /* 0x0000185000007945 */ /* 0x000fe20003800000 */
[----:B---3--:R-:W-:-:S06]  /*ffc0*/  ULEA UR4, UR5, UR4, 0x18 ;  /* 0x0000000405047291 */ /* 0x008fcc000f8ec03f */
[----:B------:R-:W-:Y:S01]  /*ffd0*/  IMAD.U32 R2, RZ, RZ, UR4 ;  /* 0x00000004ff027e24 */ /* 0x000fe2000f8e00ff */
[----:B------:R-:W-:Y:S01]  /*ffe0*/  BAR.SYNC.DEFER_BLOCKING 0x5, 0x1a0 ;  /* 0x0146800000007b1d */ /* 0x000fe20000010000 */
[----:B0-----:R-:W-:-:S05]  /*fff0*/  VIADD R60, R4, 0xffffff80 ;  /* 0xffffff80043c7836 */ /* 0x001fca0000000000 */
[----:B------:R-:W-:-:S04]  /*10000*/  SHF.R.S32.HI R4, RZ, 0x1f, R60 ;  /* 0x0000001fff047819 */ /* 0x000fc8000001143c */
[----:B------:R-:W-:-:S04]  /*10010*/  LEA.HI R4, R4, R60, RZ, 0x3 ;  /* 0x0000003c04047211 */ /* 0x000fc800078f18ff */
[----:B------:R-:W-:Y:S01]  /*10020*/  SHF.R.S32.HI R20, RZ, 0x3, R4 ;  /* 0x00000003ff147819 */ /* 0x000fe20000011404 */
[----:B------:R0:W3:Y:S01]  /*10030*/  LDS.128 R152, [R2+0x168d0] ;  /* 0x0168d00002987984 */ /* 0x0000e20000000c00 */
[----:B------:R-:W-:Y:S06]  /*10040*/  BAR.ARV 0x4, 0x1a0 ;  /* 0x0106800000007b1d */ /* 0x000fec0000002000 */
[----:B--2---:R-:W-:Y:S01]  /*10050*/  SHF.R.S32.HI R56, RZ, 0x1f, R59 ;  /* 0x0000001fff387819 */ /* 0x004fe2000001143b */
[----:B------:R-:W-:-:S03]  /*10060*/  IMAD.SHL.U32 R58, R59, 0x4, RZ ;  /* 0x000000043b3a7824 */ /* 0x000fc600078e00ff */
[----:B------:R-:W-:Y:S01]  /*10070*/  SHF.L.U64.HI R57, R59, 0x2, R56 ;  /* 0x000000023b397819 */ /* 0x000fe20000010238 */
[----:B0--3--:R-:W-:Y:S06]  /*10080*/  @P1 BRA `(.L_x_2035) ;  /* 0x0000000c00a01947 */ /* 0x009fec0003800000 */
[----:B------:R-:W1:Y:S01]  /*10090*/  LDL R6, [R1+0x44] ;  /* 0x0000440001067983 */ /* 0x000e620000100800 */
[----:B------:R-:W0:Y:S01]  /*100a0*/  S2R R5, SR_SWINHI ;  /* 0x0000000000057919 */ /* 0x000e220000002f00 */
[----:B------:R-:W-:Y:S05]  /*100b0*/  WARPSYNC.ALL ;  /* 0x0000000000007948 */ /* 0x000fea0003800000 */
[----:B------:R-:W-:Y:S01]  /*100c0*/  F2FP.F16.F32.PACK_AB R12, R12, R49 ;  /* 0x000000310c0c723e */ /* 0x000fe200000000ff */
[----:B------:R-:W-:Y:S01]  /*100d0*/  ULDC.64 UR4, c[0x0][0xbd8] ;  /* 0x0002f60000047ab9 */ /* 0x000fe20000000a00 */
[----:B------:R-:W-:Y:S01]  /*100e0*/  F2FP.F16.F32.PACK_AB R13, R13, R52 ;  /* 0x000000340d0d723e */ /* 0x000fe200000000ff */
[----:B------:R-:W2:Y:S01]  /*100f0*/  LDL R60, [R1+0x30] ;  /* 0x00003000013c7983 */ /* 0x000ea20000100800 */
[----:B-----5:R-:W-:-:S02]  /*10100*/  MOV R24, R2 ;  /* 0x0000000200187202 */ /* 0x020fc40000000f00 */
[----:B0-----:R-:W-:Y:S02]  /*10110*/  MOV R25, R5 ;  /* 0x0000000500197202 */ /* 0x001fe40000000f00 */
[----:B------:R-:W-:Y:S02]  /*10120*/  F2FP.F16.F32.PACK_AB R14, R14, R47 ;  /* 0x0000002f0e0e723e */ /* 0x000fe400000000ff */
[----:B------:R-:W-:Y:S01]  /*10130*/  F2FP.F16.F32.PACK_AB R15, R15, R50 ;  /* 0x000000320f0f723e */ /* 0x000fe200000000ff */
[----:B------:R-:W-:Y:S01]  /*10140*/  BAR.SYNC.DEFER_BLOCKING 0x1, 0x180 ;  /* 0x0046000000007b1d */ /* 0x000fe20000010000 */
[----:B-1----:R-:W-:-:S03]  /*10150*/  IMAD.WIDE R10, R6, 0x2, R24 ;  /* 0x00000002060a7825 */ /* 0x002fc600078e0218 */
[C---:B------:R-:W-:Y:S02]  /*10160*/  IADD3 R51, P2, R10.reuse, 0x20, RZ ;  /* 0x000000200a337810 */ /* 0x040fe40007f5e0ff */
[C---:B------:R-:W-:Y:S02]  /*10170*/  LOP3.LUT R9, R10.reuse, 0x380, RZ, 0xc0, !PT ;  /* 0x000003800a097812 */ /* 0x040fe400078ec0ff */
[C---:B------:R-:W-:Y:S02]  /*10180*/  IADD3 R55, P0, R10.reuse, 0x60, RZ ;  /* 0x000000600a377810 */ /* 0x040fe40007f1e0ff */
[----:B------:R-:W-:Y:S02]  /*10190*/  IADD3 R53, P1, R10, 0x40, RZ ;  /* 0x000000400a357810 */ /* 0x000fe40007f3e0ff */
[----:B------:R-:W-:Y:S02]  /*101a0*/  LOP3.LUT R4, R51, 0x380, RZ, 0xc0, !PT ;  /* 0x0000038033047812 */ /* 0x000fe400078ec0ff */
[----:B------:R-:W-:-:S02]  /*101b0*/  SHF.R.U64 R9, R9, 0x3, RZ ;  /* 0x0000000309097819 */ /* 0x000fc400000012ff */
[----:B------:R-:W-:Y:S02]  /*101c0*/  LOP3.LUT R6, R53, 0x380, RZ, 0xc0, !PT ;  /* 0x0000038035067812 */ /* 0x000fe400078ec0ff */
[----:B------:R-:W-:Y:S02]  /*101d0*/  LOP3.LUT R54, R55, 0x380, RZ, 0xc0, !PT ;  /* 0x0000038037367812 */ /* 0x000fe400078ec0ff */
[----:B------:R-:W-:Y:S02]  /*101e0*/  SHF.R.U64 R4, R4, 0x3, RZ ;  /* 0x0000000304047819 */ /* 0x000fe400000012ff */
[----:B------:R-:W-:Y:S02]  /*101f0*/  LOP3.LUT R10, R9, R10, RZ, 0x3c, !PT ;  /* 0x0000000a090a7212 */ /* 0x000fe400078e3cff */
[----:B------:R-:W-:Y:S02]  /*10200*/  SHF.R.U64 R6, R6, 0x3, RZ ;  /* 0x0000000306067819 */ /* 0x000fe400000012ff */
[----:B------:R-:W-:Y:S01]  /*10210*/  SHF.R.U64 R54, R54, 0x3, RZ ;  /* 0x0000000336367819 */ /* 0x000fe200000012ff */
[--C-:B------:R-:W-:Y:S01]  /*10220*/  IMAD.X R5, RZ, RZ, R11.reuse, P0 ;  /* 0x000000ffff057224 */ /* 0x100fe200000e060b */
[----:B------:R-:W-:Y:S01]  /*10230*/  LOP3.LUT R8, R4, R51, RZ, 0x3c, !PT ;  /* 0x0000003304087212 */ /* 0x000fe200078e3cff */
[----:B------:R-:W-:Y:S01]  /*10240*/  IMAD.X R7, RZ, RZ, R11, P1 ;  /* 0x000000ffff077224 */ /* 0x000fe200008e060b */
[----:B------:R-:W-:-:S02]  /*10250*/  LOP3.LUT R6, R6, R53, RZ, 0x3c, !PT ;  /* 0x0000003506067212 */ /* 0x000fc400078e3cff */
[----:B------:R-:W-:Y:S02]  /*10260*/  LOP3.LUT R4, R54, R55, RZ, 0x3c, !PT ;  /* 0x0000003736047212 */ /* 0x000fe400078e3cff */
[----:B------:R-:W-:Y:S02]  /*10270*/  MOV R10, R10 ;  /* 0x0000000a000a7202 */ /* 0x000fe40000000f00 */
[----:B------:R-:W-:Y:S02]  /*10280*/  IADD3.X R9, RZ, R11, RZ, P2, !PT ;  /* 0x0000000bff097210 */ /* 0x000fe400017fe4ff */
[----:B------:R-:W-:Y:S01]  /*10290*/  MOV R49, R6 ;  /* 0x0000000600317202 */ /* 0x000fe20000000f00 */
[----:B------:R0:W-:Y:S01]  /*102a0*/  STSM.16.M88.4 [R10], R12 ;  /* 0x0000000c0a007844 */ /* 0x0001e20000000200 */
[----:B------:R-:W-:Y:S02]  /*102b0*/  MOV R47, R4 ;  /* 0x00000004002f7202 */ /* 0x000fe40000000f00 */
[----:B------:R-:W-:-:S02]  /*102c0*/  MOV R50, R8 ;  /* 0x0000000800327202 */ /* 0x000fc40000000f00 */
[----:B------:R-:W-:Y:S02]  /*102d0*/  F2FP.F16.F32.PACK_AB R4, R45, R48 ;  /* 0x000000302d04723e */ /* 0x000fe400000000ff */
[----:B------:R-:W-:Y:S02]  /*102e0*/  F2FP.F16.F32.PACK_AB R5, R43, R46 ;  /* 0x0000002e2b05723e */ /* 0x000fe400000000ff */
[----:B------:R-:W-:Y:S02]  /*102f0*/  F2FP.F16.F32.PACK_AB R6, R41, R44 ;  /* 0x0000002c2906723e */ /* 0x000fe400000000ff */
[----:B------:R-:W-:Y:S02]  /*10300*/  F2FP.F16.F32.PACK_AB R7, R39, R42 ;  /* 0x0000002a2707723e */ /* 0x000fe400000000ff */
[----:B------:R-:W-:Y:S02]  /*10310*/  F2FP.F16.F32.PACK_AB R8, R37, R40 ;  /* 0x000000282508723e */ /* 0x000fe400000000ff */
[----:B------:R-:W-:-:S02]  /*10320*/  F2FP.F16.F32.PACK_AB R9, R35, R38 ;  /* 0x000000262309723e */ /* 0x000fc400000000ff */
[----:B0-----:R-:W-:Y:S02]  /*10330*/  F2FP.F16.F32.PACK_AB R10, R33, R36 ;  /* 0x00000024210a723e */ /* 0x001fe400000000ff */
[----:B------:R-:W-:Y:S02]  /*10340*/  F2FP.F16.F32.PACK_AB R11, R31, R34 ;  /* 0x000000221f0b723e */ /* 0x000fe400000000ff */
[----:B------:R-:W-:Y:S02]  /*10350*/  F2FP.F16.F32.PACK_AB R12, R29, R30 ;  /* 0x0000001e1d0c723e */ /* 0x000fe400000000ff */
[----:B------:R-:W-:Y:S02]  /*10360*/  F2FP.F16.F32.PACK_AB R13, R27, R32 ;  /* 0x000000201b0d723e */ /* 0x000fe400000000ff */
[----:B------:R-:W-:Y:S02]  /*10370*/  F2FP.F16.F32.PACK_AB R14, R3, R26 ;  /* 0x0000001a030e723e */ /* 0x000fe400000000ff */
[----:B------:R-:W-:-:S02]  /*10380*/  F2FP.F16.F32.PACK_AB R15, R119, R0 ;  /* 0x00000000770f723e */ /* 0x000fc400000000ff */
[----:B------:R-:W-:Y:S02]  /*10390*/  ISETP.NE.U32.AND P0, PT, RZ, UR4, PT ;  /* 0x00000004ff007c0c */ /* 0x000fe4000bf05070 */
[----:B------:R-:W-:Y:S01]  /*103a0*/  IADD3 R30, P1, R58, UR4, RZ ;  /* 0x000000043a1e7c10 */ /* 0x000fe2000ff3e0ff */
[----:B------:R0:W-:Y:S01]  /*103b0*/  STSM.16.M88.4 [R50], R4 ;  /* 0x0000000432007844 */ /* 0x0001e20000000200 */
[----:B------:R-:W-:Y:S02]  /*103c0*/  ISETP.NE.AND.EX P0, PT, RZ, UR5, PT, P0 ;  /* 0x00000005ff007c0c */ /* 0x000fe4000bf05300 */
[----:B------:R-:W-:Y:S01]  /*103d0*/  IADD3.X R31, R57, UR5, RZ, P1, !PT ;  /* 0x00000005391f7c10 */ /* 0x000fe20008ffe4ff */
[----:B------:R0:W-:Y:S01]  /*103e0*/  STSM.16.M88.4 [R49], R8 ;  /* 0x0000000831007844 */ /* 0x0001e20000000200 */
[----:B------:R-:W-:-:S03]  /*103f0*/  ULDC.64 UR4, c[0x0][0xbe0] ;  /* 0x0002f80000047ab9 */ /* 0x000fc60000000a00 */
[----:B------:R0:W-:Y:S01]  /*10400*/  STSM.16.M88.4 [R47], R12 ;  /* 0x0000000c2f007844 */ /* 0x0001e20000000200 */
[----:B------:R-:W-:Y:S01]  /*10410*/  BAR.SYNC.DEFER_BLOCKING 0x1, 0x180 ;  /* 0x0046000000007b1d */ /* 0x000fe20000010000 */
[----:B------:R-:W-:-:S04]  /*10420*/  ISETP.NE.U32.AND P1, PT, RZ, UR4, PT ;  /* 0x00000004ff007c0c */ /* 0x000fc8000bf25070 */
[----:B------:R-:W-:Y:S01]  /*10430*/  ISETP.NE.AND.EX P1, PT, RZ, UR5, PT, P1 ;  /* 0x00000005ff007c0c */ /* 0x000fe2000bf25310 */
[----:B------:R-:W-:-:S12]  /*10440*/  IMAD.MOV.U32 R3, RZ, RZ, RZ ;  /* 0x000000ffff037224 */ /* 0x000fd800078e00ff */
[----:B------:R-:W-:Y:S01]  /*10450*/  @P1 IADD3 R26, P2, R58, UR4, RZ ;  /* 0x000000043a1a1c10 */ /* 0x000fe2000ff5e0ff */
[----:B------:R-:W-:Y:S02]  /*10460*/  ULDC UR4, c[0x0][0xa88] ;  /* 0x0002a20000047ab9 */ /* 0x000fe40000000800 */
[----:B------:R-:W-:Y:S01]  /*10470*/  IMAD.U32 R0, RZ, RZ, UR4 ;  /* 0x00000004ff007e24 */ /* 0x000fe2000f8e00ff */
[----:B------:R-:W-:Y:S01]  /*10480*/  @P1 IADD3.X R27, R57, UR5, RZ, P2, !PT ;  /* 0x00000005391b1c10 */ /* 0x000fe200097fe4ff */
[----:B------:R-:W3:Y:S04]  /*10490*/  @P0 LDG.E R3, desc[UR40][R30.64] ;  /* 0x000000281e030981 */ /* 0x000ee8000c1e1900 */
[----:B------:R0:W5:Y:S01]  /*104a0*/  @P1 LDG.E R0, desc[UR40][R26.64] ;  /* 0x000000281a001981 */ /* 0x000162000c1e1900 */
[----:B--2---:R-:W-:-:S02]  /*104b0*/  SHF.R.S32.HI R29, RZ, 0x1f, R60 ;  /* 0x0000001fff1d7819 */ /* 0x004fc4000001143c */
[----:B---3--:R-:W-:Y:S01]  /*104c0*/  SHF.R.S32.HI R34, RZ, 0x1f, R3 ;  /* 0x0000001fff227819 */ /* 0x008fe20000011403 */
[----:B0-----:R-:W-:Y:S06]  /*104d0*/  @P1 BRA `(.L_x_2036) ;  /* 0x0000000000101947 */ /* 0x001fec0003800000 */
[----:B------:R-:W-:Y:S05]  /*104e0*/  @!P0 BRA `(.L_x_2036) ;  /* 0x00000000000c8947 */ /* 0x000fea0003800000 */
[----:B------:R-:W2:Y:S04]  /*104f0*/  LDG.E R5, desc[UR40][R30.64] ;  /* 0x000000281e057981 */ /* 0x000ea8000c1e1900 */
[----:B-----5:R-:W2:Y:S02]  /*10500*/  LDG.E R0, desc[UR40][R30.64+0x4] ;  /* 0x000004281e007981 */ /* 0x020ea4000c1e1900 */
[----:B--2---:R-:W-:-:S07]  /*10510*/  IMAD.IADD R0, R0, 0x1, -R5 ;  /* 0x0000000100007824 */ /* 0x004fce00078e0a05 */
.L_x_2036:
[----:B------:R-:W2:Y:S01]  /*10520*/  LDL R9, [R1+0x28] ;  /* 0x0000280001097983 */ /* 0x000ea20000100800 */
[----:B------:R-:W-:-:S03]  /*10530*/  ULDC.64 UR4, c[0x0][0xb70] ;  /* 0x0002dc0000047ab9 */ /* 0x000fc60000000a00 */
[----:B------:R-:W3:Y:S01]  /*10540*/  LDL R38, [R1+0x34] ;  /* 0x0000340001267983 */ /* 0x000ee20000100800 */
[----:B------:R-:W-:Y:S02]  /*10550*/  IMAD.MOV.U32 R4, RZ, RZ, R3 ;  /* 0x000000ffff047224 */ /* 0x000fe400078e0003 */
[----:B------:R-:W-:Y:S01]  /*10560*/  IMAD.MOV.U32 R5, RZ, RZ, R34 ;  /* 0x000000ffff057224 */ /* 0x000fe200078e0022 */
[----:B------:R-:W2:Y:S01]  /*10570*/  LDL.LU R37, [R1+0x3c] ;  /* 0x00003c0001257983 */ /* 0x000ea20000300800 */
[----:B------:R-:W-:Y:S01]  /*10580*/  IMAD R6, R29, UR4, RZ ;  /* 0x000000041d067c24 */ /* 0x000fe2000f8e02ff */
[----:B------:R-:W-:Y:S01]  /*10590*/  SEL R36, R56, RZ, !P0 ;  /* 0x000000ff38247207 */ /* 0x000fe20004000000 */
[C---:B------:R-:W-:Y:S01]  /*105a0*/  IMAD.WIDE.U32 R4, R60.reuse, UR4, R4 ;  /* 0x000000043c047c25 */ /* 0x040fe2000f8e0004 */
[----:B------:R-:W0:Y:S01]  /*105b0*/  S2R R8, SR_TID.X ;  /* 0x0000000000087919 */ /* 0x000e220000002100 */
[----:B------:R-:W-:Y:S01]  /*105c0*/  SEL R35, R59, RZ, !P0 ;  /* 0x000000ff3b237207 */ /* 0x000fe20004000000 */
[----:B------:R-:W-:Y:S01]  /*105d0*/  ULDC.64 UR6, c[0x0][0xae0] ;  /* 0x0002b80000067ab9 */ /* 0x000fe20000000a00 */
[----:B------:R-:W-:Y:S01]  /*105e0*/  IMAD R7, R60, UR5, R6 ;  /* 0x000000053c077c24 */ /* 0x000fe2000f8e0206 */
[----:B------:R-:W-:-:S02]  /*105f0*/  ULDC.64 UR4, c[0x0][0xb78] ;  /* 0x0002de0000047ab9 */ /* 0x000fc40000000a00 */
[----:B------:R-:W-:Y:S02]  /*10600*/  IMAD R6, R36, UR4, RZ ;  /* 0x0000000424067c24 */ /* 0x000fe4000f8e02ff */
[----:B------:R-:W-:Y:S02]  /*10610*/  IMAD.IADD R5, R5, 0x1, R7 ;  /* 0x0000000105057824 */ /* 0x000fe400078e0207 */
[C---:B------:R-:W-:Y:S02]  /*10620*/  IMAD R6, R35.reuse, UR5, R6 ;  /* 0x0000000523067c24 */ /* 0x040fe4000f8e0206 */
[----:B------:R-:W-:Y:S01]  /*10630*/  IMAD.WIDE.U32 R4, R35, UR4, R4 ;  /* 0x0000000423047c25 */ /* 0x000fe2000f8e0004 */
[----:B------:R-:W-:Y:S01]  /*10640*/  ULDC.64 UR4, c[0x0][0xb40] ;  /* 0x0002d00000047ab9 */ /* 0x000fe20000000a00 */
[----:B------:R-:W-:Y:S02]  /*10650*/  BSSY B1, `(.L_x_2037) ;  /* 0x000005c000017945 */ /* 0x000fe40003800000 */
[----:B---3--:R-:W-:-:S02]  /*10660*/  IMAD R7, R20, 0x40, R38 ;  /* 0x0000004014077824 */ /* 0x008fc400078e0226 */
[----:B--2---:R-:W-:Y:S01]  /*10670*/  IMAD R11, R37, 0xc0, R9 ;  /* 0x000000c0250b7824 */ /* 0x004fe200078e0209 */
[----:B0-----:R-:W-:Y:S01]  /*10680*/  IADD3 R9, R8, -0x80, RZ ;  /* 0xffffff8008097810 */ /* 0x001fe20007ffe0ff */
[----:B------:R-:W-:-:S03]  /*10690*/  IMAD.WIDE R24, R7, 0x2, R24 ;  /* 0x0000000207187825 */ /* 0x000fc600078e0218 */
[----:B------:R-:W-:Y:S02]  /*106a0*/  SHF.R.S32.HI R8, RZ, 0x1f, R9 ;  /* 0x0000001fff087819 */ /* 0x000fe40000011409 */
[----:B------:R-:W-:Y:S02]  /*106b0*/  IADD3 R4, P1, R11, R4, RZ ;  /* 0x000000040b047210 */ /* 0x000fe40007f3e0ff */
[----:B------:R-:W-:Y:S02]  /*106c0*/  LEA.HI R8, R8, R9, RZ, 0x7 ;  /* 0x0000000908087211 */ /* 0x000fe400078f38ff */
[----:B------:R-:W-:Y:S02]  /*106d0*/  LEA R32, P2, R4, UR4, 0x2 ;  /* 0x0000000404207c11 */ /* 0x000fe4000f8410ff */
[----:B------:R-:W-:Y:S02]  /*106e0*/  LOP3.LUT R8, R8, 0xffffff80, RZ, 0xc0, !PT ;  /* 0xffffff8008087812 */ /* 0x000fe400078ec0ff */
[----:B------:R-:W-:-:S03]  /*106f0*/  IADD3 R7, P4, R24, 0x4800, RZ ;  /* 0x0000480018077810 */ /* 0x000fc60007f9e0ff */
[----:B------:R-:W-:Y:S01]  /*10700*/  IMAD.IADD R8, R9, 0x1, -R8 ;  /* 0x0000000109087824 */ /* 0x000fe200078e0a08 */
[----:B------:R-:W-:Y:S01]  /*10710*/  SHF.R.S32.HI R9, RZ, 0x1f, R11 ;  /* 0x0000001fff097819 */ /* 0x000fe2000001140b */
[----:B------:R-:W-:-:S03]  /*10720*/  IMAD.X R27, RZ, RZ, R25, P4 ;  /* 0x000000ffff1b7224 */ /* 0x000fc600020e0619 */
[----:B------:R-:W-:Y:S02]  /*10730*/  LOP3.LUT P0, RZ, R8, 0x3, RZ, 0xc0, !PT ;  /* 0x0000000308ff7812 */ /* 0x000fe4000780c0ff */
[----:B------:R-:W-:Y:S01]  /*10740*/  IADD3.X R9, R9, R5, R6, P1, !PT ;  /* 0x0000000509097210 */ /* 0x000fe20000ffe406 */
[C---:B------:R-:W-:Y:S01]  /*10750*/  VIADD R5, R11.reuse, 0x8 ;  /* 0x000000080b057836 */ /* 0x040fe20000000000 */
[----:B-----5:R-:W-:Y:S02]  /*10760*/  ISETP.GE.OR P1, PT, R11, R0, P0 ;  /* 0x000000000b00720c */ /* 0x020fe40000726670 */
[----:B------:R-:W-:Y:S01]  /*10770*/  LEA.HI.X R33, R4, UR5, R9, 0x2, P2 ;  /* 0x0000000504217c11 */ /* 0x000fe200090f1409 */
[----:B------:R-:W-:Y:S01]  /*10780*/  ULDC.64 UR4, c[0x0][0xaa0] ;  /* 0x0002a80000047ab9 */ /* 0x000fe20000000a00 */
[C---:B------:R-:W-:Y:S02]  /*10790*/  IADD3 R15, P2, R24.reuse, 0x1800, RZ ;  /* 0x00001800180f7810 */ /* 0x040fe40007f5e0ff */
[----:B------:R-:W-:-:S02]  /*107a0*/  IADD3 R11, P3, R24, 0x3000, RZ ;  /* 0x00003000180b7810 */ /* 0x000fc40007f7e0ff */
[----:B------:R-:W-:Y:S01]  /*107b0*/  ISETP.GE.OR P0, PT, R5, R0, P0 ;  /* 0x000000000500720c */ /* 0x000fe20000706670 */
[--C-:B------:R-:W-:Y:S01]  /*107c0*/  IMAD.X R9, RZ, RZ, R25.reuse, P2 ;  /* 0x000000ffff097224 */ /* 0x100fe200010e0619 */
[----:B------:R-:W-:Y:S01]  /*107d0*/  LOP3.LUT R5, R24, 0x380, RZ, 0xc0, !PT ;  /* 0x0000038018057812 */ /* 0x000fe200078ec0ff */
[----:B------:R-:W-:Y:S01]  /*107e0*/  IMAD.X R13, RZ, RZ, R25, P3 ;  /* 0x000000ffff0d7224 */ /* 0x000fe200018e0619 */
[----:B------:R-:W-:Y:S01]  /*107f0*/  LOP3.LUT R8, R15, 0x380, RZ, 0xc0, !PT ;  /* 0x000003800f087812 */ /* 0x000fe200078ec0ff */
[----:B------:R-:W-:Y:S01]  /*10800*/  IMAD.MOV.U32 R30, RZ, RZ, R38 ;  /* 0x000000ffff1e7224 */ /* 0x000fe200078e0026 */
[----:B------:R-:W-:Y:S01]  /*10810*/  LOP3.LUT R10, R11, 0x380, RZ, 0xc0, !PT ;  /* 0x000003800b0a7812 */ /* 0x000fe200078ec0ff */
[----:B------:R-:W-:Y:S01]  /*10820*/  @!P1 STG.E desc[UR40][R32.64], R21 ;  /* 0x0000001520009986 */ /* 0x000fe2000c101928 */
[----:B------:R-:W-:Y:S02]  /*10830*/  LOP3.LUT R6, R7, 0x380, RZ, 0xc0, !PT ;  /* 0x0000038007067812 */ /* 0x000fe400078ec0ff */
[----:B------:R-:W-:-:S02]  /*10840*/  SHF.R.U64 R5, R5, 0x3, RZ ;  /* 0x0000000305057819 */ /* 0x000fc400000012ff */
[----:B------:R-:W-:Y:S02]  /*10850*/  SHF.R.U64 R8, R8, 0x3, RZ ;  /* 0x0000000308087819 */ /* 0x000fe400000012ff */
[----:B------:R-:W-:Y:S01]  /*10860*/  SHF.R.S32.HI R31, RZ, 0x1f, R38 ;  /* 0x0000001fff1f7819 */ /* 0x000fe20000011426 */
[----:B------:R-:W-:Y:S01]  /*10870*/  IMAD R34, R34, UR4, RZ ;  /* 0x0000000422227c24 */ /* 0x000fe2000f8e02ff */
[----:B------:R-:W-:Y:S01]  /*10880*/  SHF.R.U64 R10, R10, 0x3, RZ ;  /* 0x000000030a0a7819 */ /* 0x000fe200000012ff */
[----:B------:R0:W-:Y:S01]  /*10890*/  @!P0 STG.E desc[UR40][R32.64+0x20], R28 ;  /* 0x0000201c20008986 */ /* 0x0001e2000c101928 */
[----:B------:R-:W-:Y:S02]  /*108a0*/  SHF.R.U64 R6, R6, 0x3, RZ ;  /* 0x0000000306067819 */ /* 0x000fe400000012ff */
[----:B------:R-:W-:Y:S02]  /*108b0*/  LOP3.LUT R4, R5, R24, RZ, 0x3c, !PT ;  /* 0x0000001805047212 */ /* 0x000fe400078e3cff */
[----:B------:R-:W-:-:S02]  /*108c0*/  MOV R5, R25 ;  /* 0x0000001900057202 */ /* 0x000fc40000000f00 */
[----:B------:R-:W-:Y:S02]  /*108d0*/  LOP3.LUT R8, R8, R15, RZ, 0x3c, !PT ;  /* 0x0000000f08087212 */ /* 0x000fe400078e3cff */
[----:B------:R-:W-:Y:S02]  /*108e0*/  LOP3.LUT R12, R10, R11, RZ, 0x3c, !PT ;  /* 0x0000000b0a0c7212 */ /* 0x000fe400078e3cff */
[----:B------:R-:W-:Y:S01]  /*108f0*/  LOP3.LUT R26, R6, R7, RZ, 0x3c, !PT ;  /* 0x00000007061a7212 */ /* 0x000fe200078e3cff */
[----:B------:R-:W-:Y:S01]  /*10900*/  IMAD.WIDE.U32 R30, R3, UR4, R30 ;  /* 0x00000004031e7c25 */ /* 0x000fe2000f8e001e */
[----:B------:R-:W5:Y:S01]  /*10910*/  LD.E.128 R4, desc[UR40][R4.64] ;  /* 0x0000002804047980 */ /* 0x000f62000c101d00 */
[----:B------:R-:W-:-:S03]  /*10920*/  ULDC UR4, c[0x0][0xa8c] ;  /* 0x0002a30000047ab9 */ /* 0x000fc60000000800 */
[----:B------:R-:W5:Y:S01]  /*10930*/  LD.E.128 R8, desc[UR40][R8.64] ;  /* 0x0000002808087980 */ /* 0x000f62000c101d00 */
[----:B------:R-:W-:-:S03]  /*10940*/  IMAD R3, R3, UR5, R34 ;  /* 0x0000000503037c24 */ /* 0x000fc6000f8e0222 */
[----:B------:R-:W5:Y:S04]  /*10950*/  LD.E.128 R12, desc[UR40][R12.64] ;  /* 0x000000280c0c7980 */ /* 0x000f68000c101d00 */
[----:B------:R-:W5:Y:S01]  /*10960*/  LD.E.128 R24, desc[UR40][R26.64] ;  /* 0x000000281a187980 */ /* 0x000f62000c101d00 */
[----:B------:R-:W-:Y:S01]  /*10970*/  IMAD.IADD R31, R31, 0x1, R3 ;  /* 0x000000011f1f7824 */ /* 0x000fe200078e0203 */
[----:B------:R-:W-:Y:S01]  /*10980*/  ISETP.GE.AND P0, PT, R38, UR4, PT ;  /* 0x0000000426007c0c */ /* 0x000fe2000bf06270 */
[----:B0-----:R-:W-:Y:S01]  /*10990*/  IMAD R32, R37, -0xc0, R0 ;  /* 0xffffff4025207824 */ /* 0x001fe200078e0200 */
[----:B------:R-:W-:Y:S01]  /*109a0*/  @!PT LDS RZ, [RZ] ;  /* 0x00000000fffff984 */ /* 0x000fe20000000800 */
[----:B------:R-:W-:Y:S01]  /*109b0*/  @!PT LDS RZ, [RZ] ;  /* 0x00000000fffff984 */ /* 0x000fe20000000800 */
[----:B------:R-:W-:Y:S01]  /*109c0*/  @!PT LDS RZ, [RZ] ;  /* 0x00000000fffff984 */ /* 0x000fe20000000800 */
[----:B------:R-:W-:Y:S01]  /*109d0*/  @!PT LDS RZ, [RZ] ;  /* 0x00000000fffff984 */ /* 0x000fe20000000800 */
[----:B------:R0:W-:Y:S06]  /*109e0*/  MEMBAR.ALL.CTA ;  /* 0x0000000000007992 */ /* 0x0001ec0000008000 */
[----:B0-----:R-:W0:Y:S01]  /*109f0*/  FENCE.VIEW.ASYNC.S ;  /* 0x00000000000073c6 */ /* 0x001e220000000000 */
[C---:B------:R-:W-:Y:S01]  /*10a00*/  VIADD R3, R20.reuse, 0x30 ;  /* 0x0000003014037836 */ /* 0x040fe20000000000 */
[----:B------:R-:W-:Y:S01]  /*10a10*/  ULDC.64 UR4, c[0x0][0xae8] ;  /* 0x0002ba0000047ab9 */ /* 0x000fe20000000a00 */
[----:B------:R-:W-:-:S02]  /*10a20*/  VIADD R21, R20, 0x60 ;  /* 0x0000006014157836 */ /* 0x000fc40000000000 */
[----:B------:R-:W-:Y:S01]  /*10a30*/  VIADD R0, R20, 0x90 ;  /* 0x0000009014007836 */ /* 0x000fe20000000000 */
[-C--:B------:R-:W-:Y:S01]  /*10a40*/  ISETP.GE.OR P3, PT, R3, R32.reuse, P0 ;  /* 0x000000200300720c */ /* 0x080fe20000766670 */
[----:B------:R-:W-:Y:S01]  /*10a50*/  IMAD R28, R29, UR6, RZ ;  /* 0x000000061d1c7c24 */ /* 0x000fe2000f8e02ff */
[-C--:B------:R-:W-:Y:S01]  /*10a60*/  ISETP.GE.OR P1, PT, R21, R32.reuse, P0 ;  /* 0x000000201500720c */ /* 0x080fe20000726670 */
[----:B------:R-:W-:Y:S01]  /*10a70*/  IMAD R3, R36, UR4, RZ ;  /* 0x0000000424037c24 */ /* 0x000fe2000f8e02ff */
[-C--:B------:R-:W-:Y:S01]  /*10a80*/  ISETP.GE.OR P2, PT, R0, R32.reuse, P0 ;  /* 0x000000200000720c */ /* 0x080fe20000746670 */
[----:B------:R-:W-:Y:S01]  /*10a90*/  IMAD R33, R60, UR7, R28 ;  /* 0x000000073c217c24 */ /* 0x000fe2000f8e021c */
[----:B------:R-:W-:Y:S01]  /*10aa0*/  ISETP.GE.OR P0, PT, R20, R32, P0 ;  /* 0x000000201400720c */ /* 0x000fe20000706670 */
[----:B------:R-:W-:Y:S01]  /*10ab0*/  IMAD.WIDE.U32 R28, R60, UR6, R30 ;  /* 0x000000063c1c7c25 */ /* 0x000fe2000f8e001e */
[----:B------:R-:W-:Y:S02]  /*10ac0*/  IADD3 R0, R2, 0x16820, RZ ;  /* 0x0001682002007810 */ /* 0x000fe40007ffe0ff */
[----:B------:R-:W-:Y:S01]  /*10ad0*/  SHF.R.S32.HI R21, RZ, 0x1f, R20 ;  /* 0x0000001fff157819 */ /* 0x000fe20000011414 */
[----:B------:R-:W-:Y:S01]  /*10ae0*/  IMAD.IADD R29, R29, 0x1, R33 ;  /* 0x000000011d1d7824 */ /* 0x000fe200078e0221 */
[----:B------:R-:W-:Y:S01]  /*10af0*/  PRMT R0, RZ, 0x654, R0 ;  /* 0x00000654ff007816 */ /* 0x000fe20000000000 */
[----:B------:R-:W-:-:S02]  /*10b00*/  IMAD R3, R35, UR5, R3 ;  /* 0x0000000523037c24 */ /* 0x000fc4000f8e0203 */
[----:B------:R-:W-:Y:S01]  /*10b10*/  IMAD.WIDE.U32 R32, R35, UR4, R28 ;  /* 0x0000000423207c25 */ /* 0x000fe2000f8e001c */
[----:B0-----:R0:W-:Y:S03]  /*10b20*/  SYNCS.ARRIVE.TRANS64.RED.A1T0 RZ, [R0+URZ], RZ ;  /* 0x000000ff00ff79a7 */ /* 0x0011e6000810043f */
        /* <DEDUP_REMOVED lines=14> */
.L_x_2038:
[----:B------:R-:W-:Y:S05]  /*10c10*/  BSYNC B1 ;  /* 0x0000000000017941 */ /* 0x000fea0003800000 */
.L_x_2037:
        /* <DEDUP_REMOVED lines=15> */
.L_x_2040:
[----:B------:R-:W-:Y:S05]  /*10d10*/  BSYNC B1 ;  /* 0x0000000000017941 */ /* 0x000fea0003800000 */
.L_x_2039:
        /* <DEDUP_REMOVED lines=15> */
.L_x_2042:
[----:B------:R-:W-:Y:S05]  /*10e10*/  BSYNC B1 ;  /* 0x0000000000017941 */ /* 0x000fea0003800000 */
.L_x_2041:
        /* <DEDUP_REMOVED lines=15> */
.L_x_2035:
        /* <DEDUP_REMOVED lines=21> */
.L_x_2044:
[----:B------:R-:W2:Y:S04]  /*11060*/  LDL R15, [R1+0x34] ;  /* 0x00003400010f7983 */ /* 0x000ea80000100800 */
[----:B------:R-:W3:Y:S04]  /*11070*/  LDL R14, [R1+0x30] ;  /* 0x00003000010e7983 */ /* 0x000ee80000100800 */
[----:B------:R4:W5:Y:S01]  /*11080*/  LDL R13, [R1+0x3c] ;  /* 0x00003c00010d7983 */ /* 0x0009620000100800 */
[----:B------:R-:W-:Y:S01]  /*11090*/  BSSY B1, `(.L_x_2045) ;  /* 0x000001d000017945 */ /* 0x000fe20003800000 */
[----:B-1----:R-:W-:-:S02]  /*110a0*/  SEL R11, R59, RZ, !P0 ;  /* 0x000000ff3b0b7207 */ /* 0x002fc40004000000 */
[----:B------:R-:W-:Y:S02]  /*110b0*/  SEL R10, R56, RZ, !P0 ;  /* 0x000000ff380a7207 */ /* 0x000fe40004000000 */
[----:B-----5:R-:W-:Y:S02]  /*110c0*/  SHF.R.S32.HI R8, RZ, 0x1f, R3 ;  /* 0x0000001fff087819 */ /* 0x020fe40000011403 */
[----:B--2---:R-:W-:Y:S02]  /*110d0*/  SHF.R.S32.HI R12, RZ, 0x1f, R15 ;  /* 0x0000001fff0c7819 */ /* 0x004fe4000001140f */
[----:B---3--:R-:W-:Y:S01]  /*110e0*/  SHF.R.S32.HI R9, RZ, 0x1f, R14 ;  /* 0x0000001fff097819 */ /* 0x008fe2000001140e */
[----:B----4-:R-:W-:Y:S06]  /*110f0*/  @P2 BRA `(.L_x_2046) ;  /* 0x0000000000582947 */ /* 0x010fec0003800000 */
[----:B0-----:R-:W0:Y:S02]  /*11100*/  S2R R4, SR_TID.X ;  /* 0x0000000000047919 */ /* 0x001e240000002100 */
[----:B0-----:R-:W-:-:S04]  /*11110*/  IMAD R4, R13, 0xc0, R4 ;  /* 0x000000c00d047824 */ /* 0x001fc800078e0204 */
[----:B------:R-:W-:-:S05]  /*11120*/  VIADD R5, R4, 0xffffff80 ;  /* 0xffffff8004057836 */ /* 0x000fca0000000000 */
[----:B------:R-:W-:-:S13]  /*11130*/  ISETP.GE.AND P0, PT, R5, R0, PT ;  /* 0x000000000500720c */ /* 0x000fda0003f06270 */
[----:B------:R-:W-:Y:S05]  /*11140*/  @P0 BRA `(.L_x_2046) ;  /* 0x0000000000440947 */ /* 0x000fea0003800000 */
[----:B------:R-:W-:Y:S01]  /*11150*/  IADD3 R4, P0, R5, R3, RZ ;  /* 0x0000000305047210 */ /* 0x000fe20007f1e0ff */
[----:B------:R-:W-:Y:S02]  /*11160*/  ULDC.64 UR4, c[0x0][0xb70] ;  /* 0x0002dc0000047ab9 */ /* 0x000fe40000000a00 */
[----:B------:R-:W-:Y:S01]  /*11170*/  IMAD R6, R9, UR4, RZ ;  /* 0x0000000409067c24 */ /* 0x000fe2000f8e02ff */
[----:B------:R-:W-:-:S03]  /*11180*/  LEA.HI.X.SX32 R5, R5, R8, 0x1, P0 ;  /* 0x0000000805057211 */ /* 0x000fc600000f0eff */
[C---:B------:R-:W-:Y:S02]  /*11190*/  IMAD R7, R14.reuse, UR5, R6 ;  /* 0x000000050e077c24 */ /* 0x040fe4000f8e0206 */
[----:B------:R-:W-:Y:S01]  /*111a0*/  IMAD.WIDE.U32 R4, R14, UR4, R4 ;  /* 0x000000040e047c25 */ /* 0x000fe2000f8e0004 */
[----:B------:R-:W-:-:S03]  /*111b0*/  ULDC.64 UR4, c[0x0][0xb78] ;  /* 0x0002de0000047ab9 */ /* 0x000fc60000000a00 */
[----:B------:R-:W-:Y:S01]  /*111c0*/  IMAD R6, R10, UR4, RZ ;  /* 0x000000040a067c24 */ /* 0x000fe2000f8e02ff */
[----:B------:R-:W-:-:S03]  /*111d0*/  IADD3 R5, R5, R7, RZ ;  /* 0x0000000705057210 */ /* 0x000fc60007ffe0ff */
        /* <DEDUP_REMOVED lines=8> */
.L_x_2046:
[----:B------:R-:W-:Y:S05]  /*11260*/  BSYNC B1 ;  /* 0x0000000000017941 */ /* 0x000fea0003800000 */
.L_x_2045:
[----:B------:R-:W-:Y:S01]  /*11270*/  ULDC.64 UR4, c[0x0][0xaa0] ;  /* 0x0002a80000047ab9 */ /* 0x000fe20000000a00 */
[----:B0-----:R-:W-:Y:S01]  /*11280*/  IMAD.MOV.U32 R4, RZ, RZ, R15 ;  /* 0x000000ffff047224 */ /* 0x001fe200078e000f */
[----:B------:R-:W-:Y:S01]  /*11290*/  ULDC.64 UR6, c[0x0][0xae0] ;  /* 0x0002b80000067ab9 */ /* 0x000fe20000000a00 */
[----:B-1----:R-:W-:Y:S01]  /*112a0*/  IMAD.MOV.U32 R5, RZ, RZ, R12 ;  /* 0x000000ffff057224 */ /* 0x002fe200078e000c */
[----:B------:R-:W-:Y:S01]  /*112b0*/  SHF.R.S32.HI R21, RZ, 0x1f, R20 ;  /* 0x0000001fff157819 */ /* 0x000fe20000011414 */
[----:B------:R-:W-:Y:S01]  /*112c0*/  IMAD R6, R8, UR4, RZ ;  /* 0x0000000408067c24 */ /* 0x000fe2000f8e02ff */
[----:B------:R-:W-:Y:S01]  /*112d0*/  BSSY B1, `(.L_x_2047) ;  /* 0x0000024000017945 */ /* 0x000fe20003800000 */
[----:B------:R-:W-:Y:S01]  /*112e0*/  IMAD.WIDE.U32 R4, R3, UR4, R4 ;  /* 0x0000000403047c25 */ /* 0x000fe2000f8e0004 */
[----:B------:R-:W-:Y:S02]  /*112f0*/  ULDC UR4, c[0x0][0xa8c] ;  /* 0x0002a30000047ab9 */ /* 0x000fe40000000800 */
[----:B------:R-:W-:Y:S01]  /*11300*/  ISETP.GE.AND P0, PT, R15, UR4, PT ;  /* 0x000000040f007c0c */ /* 0x000fe2000bf06270 */
[----:B------:R-:W-:Y:S01]  /*11310*/  IMAD R3, R3, UR5, R6 ;  /* 0x0000000503037c24 */ /* 0x000fe2000f8e0206 */
[----:B------:R-:W-:Y:S01]  /*11320*/  ULDC.64 UR4, c[0x0][0xae8] ;  /* 0x0002ba0000047ab9 */ /* 0x000fe20000000a00 */
[----:B------:R-:W-:-:S02]  /*11330*/  VIADD R6, R20, 0x30 ;  /* 0x0000003014067836 */ /* 0x000fc40000000000 */
[----:B------:R-:W-:Y:S01]  /*11340*/  IMAD R7, R13, -0xc0, R0 ;  /* 0xffffff400d077824 */ /* 0x000fe200078e0200 */
[----:B------:R-:W-:Y:S01]  /*11350*/  IADD3 R0, R20, 0x60, RZ ;  /* 0x0000006014007810 */ /* 0x000fe20007ffe0ff */
[----:B------:R-:W-:Y:S02]  /*11360*/  IMAD.IADD R5, R5, 0x1, R3 ;  /* 0x0000000105057824 */ /* 0x000fe400078e0203 */
[----:B------:R-:W-:Y:S01]  /*11370*/  IMAD R3, R9, UR6, RZ ;  /* 0x0000000609037c24 */ /* 0x000fe2000f8e02ff */
[-C--:B------:R-:W-:Y:S01]  /*11380*/  ISETP.GE.OR P3, PT, R6, R7.reuse, P0 ;  /* 0x000000070600720c */ /* 0x080fe20000766670 */
[----:B------:R-:W-:Y:S01]  /*11390*/  VIADD R6, R20, 0x90 ;  /* 0x0000009014067836 */ /* 0x000fe20000000000 */
[-C--:B------:R-:W-:Y:S01]  /*113a0*/  ISETP.GE.OR P1, PT, R0, R7.reuse, P0 ;  /* 0x000000070000720c */ /* 0x080fe20000726670 */
[C---:B------:R-:W-:Y:S02]  /*113b0*/  IMAD R3, R14.reuse, UR7, R3 ;  /* 0x000000070e037c24 */ /* 0x040fe4000f8e0203 */
[----:B------:R-:W-:Y:S01]  /*113c0*/  IMAD.WIDE.U32 R4, R14, UR6, R4 ;  /* 0x000000060e047c25 */ /* 0x000fe2000f8e0004 */
[----:B------:R-:W-:-:S02]  /*113d0*/  ISETP.GE.OR P2, PT, R6, R7, P0 ;  /* 0x000000070600720c */ /* 0x000fc40000746670 */
[----:B------:R-:W-:Y:S01]  /*113e0*/  ISETP.GE.OR P0, PT, R20, R7, P0 ;  /* 0x000000071400720c */ /* 0x000fe20000706670 */
[----:B------:R-:W-:Y:S02]  /*113f0*/  IMAD.IADD R5, R5, 0x1, R3 ;  /* 0x0000000105057824 */ /* 0x000fe400078e0203 */
        /* <DEDUP_REMOVED lines=17> */
.L_x_2048:
[----:B------:R-:W-:Y:S05]  /*11510*/  BSYNC B1 ;  /* 0x0000000000017941 */ /* 0x000fea0003800000 */
.L_x_2047:
[----:B------:R-:W-:Y:S04]  /*11520*/  BSSY B1, `(.L_x_2049) ;  /* 0x000000f000017945 */ /* 0x000fe80003800000 */
[----:B------:R-:W-:Y:S05]  /*11530*/  @P3 BRA `(.L_x_2050) ;  /* 0x0000000000343947 */ /* 0x000fea0003800000 */
[----:B------:R-:W-:Y:S01]  /*11540*/  IADD3 R3, P0, R20, 0x30, RZ ;  /* 0x0000003014037810 */ /* 0x000fe20007f1e0ff */
[----:B------:R-:W-:Y:S01]  /*11550*/  ULDC.64 UR4, c[0x0][0xad8] ;  /* 0x0002b60000047ab9 */ /* 0x000fe20000000a00 */
[----:B------:R-:W-:Y:S02]  /*11560*/  IMAD.MOV.U32 R4, RZ, RZ, R6 ;  /* 0x000000ffff047224 */ /* 0x000fe400078e0006 */
[----:B------:R-:W-:Y:S01]  /*11570*/  IADD3.X R0, RZ, R21, RZ, P0, !PT ;  /* 0x00000015ff007210 */ /* 0x000fe200007fe4ff */
[----:B------:R-:W-:-:S04]  /*11580*/  IMAD.MOV.U32 R5, RZ, RZ, R9 ;  /* 0x000000ffff057224 */ /* 0x000fc800078e0009 */
[----:B------:R-:W-:Y:S02]  /*11590*/  IMAD R0, R0, UR4, RZ ;  /* 0x0000000400007c24 */ /* 0x000fe4000f8e02ff */
[----:B------:R-:W-:-:S04]  /*115a0*/  IMAD.WIDE.U32 R4, R3, UR4, R4 ;  /* 0x0000000403047c25 */ /* 0x000fc8000f8e0004 */
[----:B------:R-:W-:Y:S01]  /*115b0*/  IMAD R3, R3, UR5, R0 ;  /* 0x0000000503037c24 */ /* 0x000fe2000f8e0200 */
[----:B------:R-:W-:Y:S02]  /*115c0*/  ULDC.64 UR4, c[0x0][0xa80] ;  /* 0x0002a00000047ab9 */ /* 0x000fe40000000a00 */
[----:B0-----:R-:W-:Y:S01]  /*115d0*/  LEA R10, P0, R4, UR4, 0x1 ;  /* 0x00000004040a7c11 */ /* 0x001fe2000f8008ff */
[----:B------:R-:W-:-:S05]  /*115e0*/  IMAD.IADD R3, R5, 0x1, R3 ;  /* 0x0000000105037824 */ /* 0x000fca00078e0203 */
[----:B------:R-:W-:-:S05]  /*115f0*/  LEA.HI.X R11, R4, UR5, R3, 0x1, P0 ;  /* 0x00000005040b7c11 */ /* 0x000fca00080f0c03 */
[----:B------:R1:W-:Y:S02]  /*11600*/  STG.E.128 desc[UR40][R10.64], RZ ;  /* 0x000000ff0a007986 */ /* 0x0003e4000c101d28 */
.L_x_2050:
[----:B------:R-:W-:Y:S05]  /*11610*/  BSYNC B1 ;  /* 0x0000000000017941 */ /* 0x000fea0003800000 */
.L_x_2049:
        /* <DEDUP_REMOVED lines=11> */
[----:B01----:R-:W-:Y:S02]  /*116d0*/  LEA R10, P0, R4, UR4, 0x1 ;  /* 0x00000004040a7c11 */ /* 0x003fe4000f8008ff */
[----:B------:R-:W-:-:S04]  /*116e0*/  IADD3 R3, R5, R3, RZ ;  /* 0x0000000305037210 */ /* 0x000fc80007ffe0ff */
[----:B------:R-:W-:-:S05]  /*116f0*/  LEA.HI.X R11, R4, UR5, R3, 0x1, P0 ;  /* 0x00000005040b7c11 */ /* 0x000fca00080f0c03 */
[----:B------:R2:W-:Y:S02]  /*11700*/  STG.E.128 desc[UR40][R10.64], RZ ;  /* 0x000000ff0a007986 */ /* 0x0005e4000c101d28 */
.L_x_2052:
[----:B------:R-:W-:Y:S05]  /*11710*/  BSYNC B1 ;  /* 0x0000000000017941 */ /* 0x000fea0003800000 */
.L_x_2051:
        /* <DEDUP_REMOVED lines=14> */
.L_x_2043:
[----:B------:R-:W-:Y:S05]  /*11800*/  BSYNC B0 ;  /* 0x0000000000007941 */ /* 0x000fea0003800000 */
.L_x_2034:
[----:B------:R-:W-:Y:S02]  /*11810*/  ULDC UR4, c[0x0][0xc14] ;  /* 0x0003050000047ab9 */ /* 0x000fe40000000800 */
[----:B------:R-:W-:-:S13]  /*11820*/  ISETP.GE.AND P0, PT, R155, UR4, PT ;  /* 0x000000049b007c0c */ /* 0x000fda000bf06270 */
[----:B------:R-:W-:Y:S05]  /*11830*/  @!P0 BRA `(.L_x_2053) ;  /* 0xfffffef400f08947 */ /* 0x000fea000383ffff */
[----:B------:R-:W-:Y:S05]  /*11840*/  BRA `(.L_x_1898) ;  /* 0x0000004c00cc7947 */ /* 0x000fea0003800000 */
.L_x_1896:
[----:B------:R-:W-:-:S08]  /*11850*/  NOP ;  /* 0x0000000000007918 */ /* 0x000fd00000000000 */
[----:B--2---:R-:W0:-:S00]  /*11860*/  USETMAXREG.DEALLOC.CTAPOOL 0x20 ;  /* 0x00000020000079c8 */ /* 0x004e0000080e0500 */
[----:B0-----:R-:W-:-:S06]  /*11870*/  LOP3.LUT R0, R0, 0x3, RZ, 0xc0, !PT ;  /* 0x0000000300007812 */ /* 0x001fcc00078ec0ff */
[----:B------:R-:W0:Y:S02]  /*11880*/  SHFL.IDX PT, R0, R0, RZ, 0x1f ;  /* 0x00001fff00007589 */ /* 0x000e2400000e0000 */
[----:B0-----:R-:W-:-:S13]  /*11890*/  ISETP.NE.AND P0, PT, R0, RZ, PT ;  /* 0x000000ff0000720c */ /* 0x001fda0003f05270 */
[----:B------:R-:W-:Y:S05]  /*118a0*/  @P0 BRA `(.L_x_1898) ;  /* 0x0000004c00b40947 */ /* 0x000fea0003800000 */
[----:B------:R-:W2:Y:S01]  /*118b0*/  LDL.LU R7, [R1+0x8] ;  /* 0x0000080001077983 */ /* 0x000ea20000300800 */
        /* <DEDUP_REMOVED lines=20> */
[----:B------:R-:W-:Y:S02]  /*11a00*/  IMAD.MOV.U32 R16, RZ, RZ, RZ ;  /* 0x000000ffff107224 */ /* 0x000fe400078e00ff */
[----:B------:R-:W-:Y:S01]  /*11a10*/  IMAD.MOV.U32 R19, RZ, RZ, RZ ;  /* 0x000000ffff137224 */ /* 0x000fe200078e00ff */
[----:B--2---:R-:W0:Y:S02]  /*11a20*/  SHFL.UP PT, R4, R0, 0x1, RZ ;  /* 0x0420000000047989 */ /* 0x004e2400000e00ff */
[----:B0-----:R-:W-:-:S05]  /*11a30*/  SEL R5, R4, RZ, P1 ;  /* 0x000000ff04057207 */ /* 0x001fca0000800000 */
[----:B------:R-:W-:-:S05]  /*11a40*/  IMAD.IADD R5, R0, 0x1, R5 ;  /* 0x0000000100057824 */ /* 0x000fca00078e0205 */
[----:B------:R-:W0:Y:S02]  /*11a50*/  SHFL.UP PT, R4, R5, 0x2, RZ ;  /* 0x0440000005047989 */ /* 0x000e2400000e00ff */
[----:B0-----:R-:W-:-:S04]  /*11a60*/  SEL R4, R4, RZ, P0 ;  /* 0x000000ff04047207 */ /* 0x001fc80000000000 */
[----:B------:R-:W-:-:S05]  /*11a70*/  IADD3 R4, R5, R4, RZ ;  /* 0x0000000405047210 */ /* 0x000fca0007ffe0ff */
        /* <DEDUP_REMOVED lines=13> */
[----:B0-----:R-:W-:-:S05]  /*11b50*/  SEL R5, R5, RZ, P0 ;  /* 0x000000ff05057207 */ /* 0x001fca0000000000 */
[----:B------:R-:W-:-:S05]  /*11b60*/  IMAD.IADD R5, R2, 0x1, R5 ;  /* 0x0000000102057824 */ /* 0x000fca00078e0205 */
[----:B------:R-:W0:Y:S01]  /*11b70*/  SHFL.IDX PT, R4, R5, 0x1f, 0x1f ;  /* 0x03e01f0005047f89 */ /* 0x000e2200000e0000 */
[----:B------:R-:W-:-:S04]  /*11b80*/  LOP3.LUT R7, R7, 0xfffffffd, RZ, 0xc0, !PT ;  /* 0xfffffffd07077812 */ /* 0x000fc800078ec0ff */
[----:B------:R-:W-:-:S05]  /*11b90*/  @P0 LOP3.LUT R7, R7, 0x2, RZ, 0xfc, !PT ;  /* 0x0000000207070812 */ /* 0x000fca00078efcff */
[----:B------:R2:W-:Y:S01]  /*11ba0*/  STL [R1+0x8], R7 ;  /* 0x0000080701007387 */ /* 0x0005e20000100800 */
[----:B0-----:R-:W-:-:S05]  /*11bb0*/  IMAD R4, R4, UR4, RZ ;  /* 0x0000000404047c24 */ /* 0x001fca000f8e02ff */
[----:B-1----:R-:W-:Y:S01]  /*11bc0*/  ISETP.GT.AND P0, PT, R4, UR6, PT ;  /* 0x0000000604007c0c */ /* 0x002fe2000bf04270 */
[----:B------:R-:W-:-:S12]  /*11bd0*/  IMAD.MOV.U32 R3, RZ, RZ, R4 ;  /* 0x000000ffff037224 */ /* 0x000fd800078e0004 */
[----:B--2---:R-:W-:Y:S05]  /*11be0*/  @P0 BRA `(.L_x_2054) ;  /* 0x0000000000b80947 */ /* 0x004fea0003800000 */
[----:B------:R-:W-:Y:S01]  /*11bf0*/  MOV R4, R3 ;  /* 0x0000000300047202 */ /* 0x000fe20000000f00 */
[----:B------:R-:W-:Y:S01]  /*11c00*/  IMAD.MOV.U32 R19, RZ, RZ, RZ ;  /* 0x000000ffff137224 */ /* 0x000fe200078e00ff */
[----:B------:R-:W-:Y:S01]  /*11c10*/  ULDC UR5, c[0x0][0xc14] ;  /* 0x0003050000057ab9 */ /* 0x000fe20000000800 */
[----:B------:R-:W-:Y:S01]  /*11c20*/  ULDC UR7, c[0x0][0xc14] ;  /* 0x0003050000077ab9 */ /* 0x000fe20000000800 */
[----:B------:R-:W-:-:S05]  /*11c30*/  ULDC UR4, c[0x0][0xc10] ;  /* 0x0003040000047ab9 */ /* 0x000fca0000000800 */
.L_x_2058:
        /* <DEDUP_REMOVED lines=14> */
.L_x_2057:
[----:B------:R-:W-:Y:S05]  /*11d20*/  BSYNC B0 ;  /* 0x0000000000007941 */ /* 0x000fea0003800000 */
.L_x_2056:
[----:B0----5:R-:W0:Y:S01]  /*11d30*/  SHFL.UP PT, R2, R0, 0x1, RZ ;  /* 0x0420000000027989 */ /* 0x021e2200000e00ff */
[C---:B------:R-:W-:Y:S02]  /*11d40*/  ISETP.NE.AND P0, PT, R28.reuse, RZ, PT ;  /* 0x000000ff1c00720c */ /* 0x040fe40003f05270 */
[----:B------:R-:W-:Y:S02]  /*11d50*/  ISETP.GE.U32.AND P1, PT, R28, 0x2, PT ;  /* 0x000000021c00780c */ /* 0x000fe40003f26070 */
        /* <DEDUP_REMOVED lines=23> */
.L_x_2054:
[----:B------:R-:W-:-:S05]  /*11ed0*/  IADD3 R8, -R3, R4, RZ ;  /* 0x0000000403087210 */ /* 0x000fca0007ffe1ff */
        /* <DEDUP_REMOVED lines=15> */
[----:B------:R-:W0:Y:S02]  /*11fd0*/  F2I.FTZ.U32.TRUNC.NTZ R3, R11 ;  /* 0x0000000b00037305 */ /* 0x000e24000021f000 */
[----:B0-----:R-:W-:Y:S01]  /*11fe0*/  IMAD.MOV R9, RZ, RZ, -R3 ;  /* 0x000000ffff097224 */ /* 0x001fe200078e0a03 */
[----:B------:R-:W-:Y:S06]  /*11ff0*/  @!P0 BRA `(.L_x_2059) ;  /* 0x0000000000088947 */ /* 0x000fec0003800000 */
[----:B------:R-:W-:-:S06]  /*12000*/  VIADD R16, R12, 0xffffffff ;  /* 0xffffffff0c107836 */ /* 0x000fcc0000000000 */
[----:B------:R0:W1:Y:S02]  /*12010*/  SHFL.IDX PT, R16, R5, R16, 0x1f ;  /* 0x00001f1005107589 */ /* 0x00006400000e0000 */
.L_x_2059:
[----:B-1----:R-:W-:Y:S01]  /*12020*/  IMAD R16, R16, UR4, R8 ;  /* 0x0000000410107c24 */ /* 0x002fe2000f8e0208 */
[----:B------:R-:W-:Y:S01]  /*12030*/  IABS R10, R4 ;  /* 0x00000004000a7213 */ /* 0x000fe20000000000 */
[----:B------:R-:W-:Y:S02]  /*12040*/  IMAD R9, R9, R6, RZ ;  /* 0x0000000609097224 */ /* 0x000fe400078e02ff */
[----:B------:R-:W-:Y:S01]  /*12050*/  IMAD.MOV.U32 R2, RZ, RZ, RZ ;  /* 0x000000ffff027224 */ /* 0x000fe200078e00ff */
[----:B0-----:R-:W-:Y:S01]  /*12060*/  IADD3 R5, -R16, UR6, RZ ;  /* 0x0000000610057c10 */ /* 0x001fe2000fffe1ff */
[----:B------:R-:W-:Y:S02]  /*12070*/  IMAD.MOV R10, RZ, RZ, -R10 ;  /* 0x000000ffff0a7224 */ /* 0x000fe400078e0a0a */
[----:B------:R-:W-:Y:S01]  /*12080*/  IMAD.HI.U32 R2, R3, R9, R2 ;  /* 0x0000000903027227 */ /* 0x000fe200078e0002 */
[----:B------:R-:W-:-:S04]  /*12090*/  IABS R8, R5 ;  /* 0x0000000500087213 */ /* 0x000fc80000000000 */
[----:B------:R-:W-:Y:S01]  /*120a0*/  MOV R3, R8 ;  /* 0x0000000800037202 */ /* 0x000fe20000000f00 */
[----:B------:R-:W-:-:S04]  /*120b0*/  IMAD.MOV.U32 R8, RZ, RZ, R10 ;  /* 0x000000ffff087224 */ /* 0x000fc800078e000a */
        /* <DEDUP_REMOVED lines=22> */
[----:B0-----:R-:W-:-:S06]  /*12220*/  IADD3 R3, R9, 0xffffffe, RZ ;  /* 0x0ffffffe09037810 */ /* 0x001fcc0007ffe0ff */
[----:B------:R-:W0:Y:S02]  /*12230*/  F2I.FTZ.U32.TRUNC.NTZ R3, R3 ;  /* 0x0000000300037305 */ /* 0x000e24000021f000 */
[----:B0-----:R-:W-:-:S04]  /*12240*/  IMAD.MOV R11, RZ, RZ, -R3 ;  /* 0x000000ffff0b7224 */ /* 0x001fc800078e0a03 */
[----:B------:R-:W-:Y:S01]  /*12250*/  IMAD R5, R11, R8, RZ ;  /* 0x000000080b057224 */ /* 0x000fe200078e02ff */
[----:B------:R-:W-:-:S03]  /*12260*/  IABS R11, R7 ;  /* 0x00000007000b7213 */ /* 0x000fc60000000000 */
[----:B------:R-:W-:-:S04]  /*12270*/  IMAD.HI.U32 R2, R3, R5, R2 ;  /* 0x0000000503027227 */ /* 0x000fc800078e0002 */
[----:B------:R-:W-:Y:S02]  /*12280*/  IMAD.MOV.U32 R5, RZ, RZ, R10 ;  /* 0x000000ffff057224 */ /* 0x000fe400078e000a */
[----:B------:R-:W-:Y:S02]  /*12290*/  IMAD.MOV R3, RZ, RZ, -R11 ;  /* 0x000000ffff037224 */ /* 0x000fe400078e0a0b */
[----:B------:R-:W-:-:S04]  /*122a0*/  IMAD.HI.U32 R2, R2, R5, RZ ;  /* 0x0000000502027227 */ /* 0x000fc800078e00ff */
[----:B------:R-:W-:-:S05]  /*122b0*/  IMAD R3, R2, R3, R5 ;  /* 0x0000000302037224 */ /* 0x000fca00078e0205 */
[----:B------:R-:W-:-:S13]  /*122c0*/  ISETP.GT.U32.AND P0, PT, R8, R3, PT ;  /* 0x000000030800720c */ /* 0x000fda0003f04070 */
[----:B------:R-:W-:Y:S01]  /*122d0*/  @!P0 IADD3 R3, R3, -R8, RZ ;  /* 0x8000000803038210 */ /* 0x000fe20007ffe0ff */
        /* <DEDUP_REMOVED lines=14> */
.L_x_2055:
[----:B------:R-:W-:Y:S01]  /*123c0*/  IMAD.MOV.U32 R17, RZ, RZ, RZ ;  /* 0x000000ffff117224 */ /* 0x000fe200078e00ff */
[----:B------:R-:W-:Y:S01]  /*123d0*/  MOV R16, UR6 ;  /* 0x0000000600107c02 */ /* 0x000fe20008000f00 */
[----:B------:R-:W-:-:S07]  /*123e0*/  IMAD.MOV.U32 R18, RZ, RZ, RZ ;  /* 0x000000ffff127224 */ /* 0x000fce00078e00ff */
.L_x_2060:
        /* <DEDUP_REMOVED lines=13> */
[----:B------:R-:W-:Y:S01]  /*124c0*/  MOV R25, RZ ;  /* 0x000000ff00197202 */ /* 0x000fe20000000f00 */
[----:B------:R-:W-:Y:S01]  /*124d0*/  IMAD.MOV.U32 R22, RZ, RZ, RZ ;  /* 0x000000ffff167224 */ /* 0x000fe200078e00ff */
[----:B------:R-:W-:Y:S01]  /*124e0*/  ULDC.64 UR38, c[0x0][0x198] ;  /* 0x0000660000267ab9 */ /* 0x000fe20000000a00 */
[----:B------:R-:W-:Y:S01]  /*124f0*/  IMAD.MOV.U32 R26, RZ, RZ, 0x1 ;  /* 0x00000001ff1a7424 */ /* 0x000fe200078e00ff */
[----:B------:R-:W-:-:S06]  /*12500*/  ULDC UR36, c[0x0][0xc] ;  /* 0x0000030000247ab9 */ /* 0x000fcc0000000800 */
.L_x_2145:
[----:B--2---:R-:W2:Y:S02]  /*12510*/  LDC.64 R2, c[0x0][0xc60] ;  /* 0x00031800ff027b82 */ /* 0x004ea40000000a00 */
[----:B--2---:R-:W-:-:S05]  /*12520*/  IMAD.WIDE R2, R19, 0x4, R2 ;  /* 0x0000000413027825 */ /* 0x004fca00078e0202 */
[----:B------:R-:W0:Y:S01]  /*12530*/  LDG.E R29, desc[UR40][R2.64] ;  /* 0x00000028021d7981 */ /* 0x000e22000c1e1900 */
[----:B------:R-:W-:Y:S05]  /*12540*/  YIELD ;  /* 0x0000000000007946 */ /* 0x000fea0003800000 */
[----:B------:R-:W-:Y:S01]  /*12550*/  ULDC.64 UR4, c[0x0][0xa28] ;  /* 0x00028a0000047ab9 */ /* 0x000fe20000000a00 */
[----:B------:R-:W-:Y:S01]  /*12560*/  IMAD.MOV.U32 R10, RZ, RZ, RZ ;  /* 0x000000ffff0a7224 */ /* 0x000fe200078e00ff */
[----:B------:R-:W-:Y:S01]  /*12570*/  ISETP.NE.U32.AND P1, PT, RZ, UR4, PT ;  /* 0x00000004ff007c0c */ /* 0x000fe2000bf25070 */
[----:B------:R-:W-:Y:S01]  /*12580*/  ULDC.64 UR8, c[0x0][0xa08] ;  /* 0x0002820000087ab9 */ /* 0x000fe20000000a00 */
[----:B------:R-:W-:-:S02]  /*12590*/  ULDC.64 UR10, c[0x0][0xa10] ;  /* 0x00028400000a7ab9 */ /* 0x000fc40000000a00 */
[----:B------:R-:W-:Y:S02]  /*125a0*/  ISETP.NE.AND.EX P1, PT, RZ, UR5, PT, P1 ;  /* 0x00000005ff007c0c */ /* 0x000fe4000bf25310 */
[----:B0-----:R-:W-:Y:S01]  /*125b0*/  SHF.R.S32.HI R0, RZ, 0x1f, R29 ;  /* 0x0000001fff007819 */ /* 0x001fe2000001141d */
[----:B------:R-:W-:-:S10]  /*125c0*/  IMAD.SHL.U32 R14, R29, 0x4, RZ ;  /* 0x000000041d0e7824 */ /* 0x000fd400078e00ff */
[C---:B------:R-:W-:Y:S02]  /*125d0*/  @P1 LEA R2, P0, R29.reuse, UR4, 0x2 ;  /* 0x000000041d021c11 */ /* 0x040fe4000f8010ff */
[C-C-:B------:R-:W-:Y:S02]  /*125e0*/  SHF.L.U64.HI R12, R29.reuse, 0x2, R0.reuse ;  /* 0x000000021d0c7819 */ /* 0x140fe40000010200 */
[----:B------:R-:W-:Y:S01]  /*125f0*/  @P1 LEA.HI.X R3, R29, UR5, R0, 0x2, P0 ;  /* 0x000000051d031c11 */ /* 0x000fe200080f1400 */
[----:B------:R-:W-:Y:S01]  /*12600*/  ULDC.64 UR4, c[0x0][0xa18] ;  /* 0x0002860000047ab9 */ /* 0x000fe20000000a00 */
[----:B------:R-:W-:Y:S01]  /*12610*/  IMAD.MOV.U32 R0, RZ, RZ, RZ ;  /* 0x000000ffff007224 */ /* 0x000fe200078e00ff */
[----:B------:R-:W-:Y:S01]  /*12620*/  ISETP.NE.U32.AND P0, PT, RZ, UR4, PT ;  /* 0x00000004ff007c0c */ /* 0x000fe2000bf05070 */
[----:B------:R-:W-:Y:S03]  /*12630*/  STL [R1+0x4], R14 ;  /* 0x0000040e01007387 */ /* 0x000fe60000100800 */
[----:B------:R-:W-:Y:S01]  /*12640*/  ISETP.NE.AND.EX P0, PT, RZ, UR5, PT, P0 ;  /* 0x00000005ff007c0c */ /* 0x000fe2000bf05300 */
[----:B------:R0:W5:Y:S04]  /*12650*/  @P1 LDG.E R0, desc[UR40][R2.64] ;  /* 0x0000002802001981 */ /* 0x000168000c1e1900 */
[----:B------:R-:W-:Y:S08]  /*12660*/  STL [R1+0x8], R12 ;  /* 0x0000080c01007387 */ /* 0x000ff00000100800 */
[----:B------:R-:W-:-:S04]  /*12670*/  @P0 IADD3 R8, P2, R14, UR4, RZ ;  /* 0x000000040e080c10 */ /* 0x000fc8000ff5e0ff */
[----:B------:R-:W-:Y:S01]  /*12680*/  @P0 IADD3.X R9, R12, UR5, RZ, P2, !PT ;  /* 0x000000050c090c10 */ /* 0x000fe200097fe4ff */
[----:B------:R-:W-:Y:S02]  /*12690*/  ULDC.64 UR4, c[0x0][0xa00] ;  /* 0x0002800000047ab9 */ /* 0x000fe40000000a00 */
[----:B------:R-:W-:-:S04]  /*126a0*/  ISETP.NE.U32.AND P2, PT, RZ, UR4, PT ;  /* 0x00000004ff007c0c */ /* 0x000fc8000bf45070 */
[----:B------:R-:W-:Y:S02]  /*126b0*/  ISETP.NE.AND.EX P2, PT, RZ, UR5, PT, P2 ;  /* 0x00000005ff007c0c */ /* 0x000fe4000bf45320 */
[----:B0-----:R-:W-:-:S04]  /*126c0*/  IADD3 R2, P1, R14, UR4, RZ ;  /* 0x000000040e027c10 */ /* 0x001fc8000ff3e0ff */
[----:B------:R-:W-:-:S07]  /*126d0*/  IADD3.X R3, R12, UR5, RZ, P1, !PT ;  /* 0x000000050c037c10 */ /* 0x000fce0008ffe4ff */
[----:B------:R-:W2:Y:S01]  /*126e0*/  @P2 LDG.E R10, desc[UR40][R2.64] ;  /* 0x00000028020a2981 */ /* 0x000ea2000c1e1900 */
[----:B------:R-:W-:Y:S01]  /*126f0*/  ULDC UR4, c[0x0][0x288] ;  /* 0x0000a20000047ab9 */ /* 0x000fe20000000800 */
[----:B------:R-:W-:-:S04]  /*12700*/  IADD3 R6, P1, R14, UR8, RZ ;  /* 0x000000080e067c10 */ /* 0x000fc8000ff3e0ff */
[----:B------:R-:W-:Y:S02]  /*12710*/  IADD3.X R7, R12, UR9, RZ, P1, !PT ;  /* 0x000000090c077c10 */ /* 0x000fe40008ffe4ff */
[----:B------:R-:W-:-:S04]  /*12720*/  IADD3 R4, P1, R14, UR10, RZ ;  /* 0x0000000a0e047c10 */ /* 0x000fc8000ff3e0ff */
[----:B------:R-:W-:Y:S02]  /*12730*/  IADD3.X R5, R12, UR11, RZ, P1, !PT ;  /* 0x0000000b0c057c10 */ /* 0x000fe40008ffe4ff */
[----:B------:R-:W-:Y:S01]  /*12740*/  ISETP.NE.U32.AND P1, PT, RZ, UR8, PT ;  /* 0x00000008ff007c0c */ /* 0x000fe2000bf25070 */
[----:B------:R-:W-:-:S03]  /*12750*/  ULDC UR6, c[0x0][0x338] ;  /* 0x0000ce0000067ab9 */ /* 0x000fc60000000800 */
[----:B------:R-:W-:Y:S02]  /*12760*/  ISETP.NE.AND.EX P3, PT, RZ, UR9, PT, P1 ;  /* 0x00000009ff007c0c */ /* 0x000fe4000bf65310 */
[----:B------:R-:W-:-:S04]  /*12770*/  ISETP.NE.U32.AND P1, PT, RZ, UR10, PT ;  /* 0x0000000aff007c0c */ /* 0x000fc8000bf25070 */
[----:B------:R-:W-:Y:S01]  /*12780*/  ISETP.NE.AND.EX P1, PT, RZ, UR11, PT, P1 ;  /* 0x0000000bff007c0c */ /* 0x000fe2000bf25310 */
[----:B--2---:R0:W-:Y:S02]  /*12790*/  STL [R1+0x10], R10 ;  /* 0x0000100a01007387 */ /* 0x0041e40000100800 */
[----:B0-----:R-:W-:Y:S01]  /*127a0*/  IMAD.U32 R10, RZ, RZ, UR4 ;  /* 0x00000004ff0a7e24 */ /* 0x001fe2000f8e00ff */
[----:B------:R-:W-:Y:S02]  /*127b0*/  ULDC.64 UR4, c[0x0][0x3f8] ;  /* 0x0000fe0000047ab9 */ /* 0x000fe40000000a00 */
[----:B------:R-:W-:-:S03]  /*127c0*/  UISETP.NE.U32.AND UP0, UPT, UR4, URZ, UPT ;  /* 0x0000003f0400728c */ /* 0x000fc6000bf05070 */
[----:B------:R-:W-:Y:S01]  /*127d0*/  ULDC UR4, c[0x0][0x404] ;  /* 0x0001010000047ab9 */ /* 0x000fe20000000800 */
[----:B------:R-:W-:Y:S01]  /*127e0*/  UISETP.NE.AND.EX UP0, UPT, UR5, URZ, UPT, UP0 ;  /* 0x0000003f0500728c */ /* 0x000fe2000bf05300 */
[----:B------:R0:W5:Y:S02]  /*127f0*/  @P0 LDG.E R10, desc[UR40][R8.64] ;  /* 0x00000028080a0981 */ /* 0x000164000c1e1900 */
[----:B------:R-:W-:Y:S01]  /*12800*/  ULDC UR5, c[0x0][0x2e0] ;  /* 0x0000b80000057ab9 */ /* 0x000fe20000000800 */
[----:B------:R-:W-:-:S04]  /*12810*/  USEL UR4, UR4, 0x1, UP0 ;  /* 0x0000000104047887 */ /* 0x000fc80008000000 */
[----:B------:R-:W-:Y:S01]  /*12820*/  UIMAD UR4, UR4, UR5, URZ ;  /* 0x00000005040472a4 */ /* 0x000fe2000f8e023f */
[----:B0-----:R-:W-:-:S05]  /*12830*/  IMAD.U32 R9, RZ, RZ, UR6 ;  /* 0x00000006ff097e24 */ /* 0x001fca000f8e00ff */
[----:B------:R-:W-:Y:S01]  /*12840*/  IMAD.U32 R11, RZ, RZ, UR4 ;  /* 0x00000004ff0b7e24 */ /* 0x000fe2000f8e00ff */
[----:B------:R-:W-:Y:S06]  /*12850*/  @P0 BRA `(.L_x_2062) ;  /* 0x0000000000100947 */ /* 0x000fec0003800000 */
[----:B------:R-:W-:Y:S05]  /*12860*/  @!P2 BRA `(.L_x_2062) ;  /* 0x00000000000ca947 */ /* 0x000fea0003800000 */
[----:B------:R-:W2:Y:S04]  /*12870*/  LDG.E R13, desc[UR40][R2.64] ;  /* 0x00000028020d7981 */ /* 0x000ea8000c1e1900 */
[----:B-----5:R-:W2:Y:S02]  /*12880*/  LDG.E R10, desc[UR40][R2.64+0x4] ;  /* 0x00000428020a7981 */ /* 0x020ea4000c1e1900 */
[----:B--2---:R-:W-:-:S07]  /*12890*/  IADD3 R10, -R13, R10, RZ ;  /* 0x0000000a0d0a7210 */ /* 0x004fce0007ffe1ff */
.L_x_2062:
[----:B------:R-:W-:Y:S01]  /*128a0*/  IMAD.MOV.U32 R23, RZ, RZ, RZ ;  /* 0x000000ffff177224 */ /* 0x000fe200078e00ff */
[----:B------:R-:W-:Y:S01]  /*128b0*/  ULDC.64 UR4, c[0x0][0xa20] ;  /* 0x0002880000047ab9 */ /* 0x000fe20000000a00 */
[----:B------:R-:W-:-:S04]  /*128c0*/  IMAD.MOV.U32 R8, RZ, RZ, RZ ;  /* 0x000000ffff087224 */ /* 0x000fc800078e00ff */
[----:B------:R-:W2:Y:S04]  /*128d0*/  @P3 LDG.E R23, desc[UR40][R6.64] ;  /* 0x0000002806173981 */ /* 0x000ea8000c1e1900 */
[----:B------:R0:W5:Y:S01]  /*128e0*/  @P1 LDG.E R8, desc[UR40][R4.64] ;  /* 0x0000002804081981 */ /* 0x000162000c1e1900 */
[----:B------:R-:W-:-:S04]  /*128f0*/  ISETP.NE.U32.AND P0, PT, RZ, UR4, PT ;  /* 0x00000004ff007c0c */ /* 0x000fc8000bf05070 */
[----:B------:R-:W-:Y:S01]  /*12900*/  ISETP.NE.AND.EX P0, PT, RZ, UR5, PT, P0 ;  /* 0x00000005ff007c0c */ /* 0x000fe2000bf05300 */
[----:B--2--5:R-:W-:-:S12]  /*12910*/  IMAD.IADD R23, R23, 0x1, R0 ;  /* 0x0000000117177824 */ /* 0x024fd800078e0200 */
[----:B0-----:R-:W-:Y:S05]  /*12920*/  @!P0 BRA `(.L_x_2063) ;  /* 0x0000000000108947 */ /* 0x001fea0003800000 */
[----:B------:R-:W-:-:S04]  /*12930*/  IADD3 R2, P0, R14, UR4, RZ ;  /* 0x000000040e027c10 */ /* 0x000fc8000ff1e0ff */
[----:B------:R-:W-:-:S05]  /*12940*/  IADD3.X R3, R12, UR5, RZ, P0, !PT ;  /* 0x000000050c037c10 */ /* 0x000fca00087fe4ff */
[----:B------:R0:W5:Y:S01]  /*12950*/  LDG.E R11, desc[UR40][R2.64] ;  /* 0x00000028020b7981 */ /* 0x000162000c1e1900 */
[----:B------:R-:W-:Y:S05]  /*12960*/  BRA `(.L_x_2064) ;  /* 0x0000000000107947 */ /* 0x000fea0003800000 */
.L_x_2063:
[----:B------:R-:W-:Y:S05]  /*12970*/  @!P3 BRA `(.L_x_2064) ;  /* 0x00000000000cb947 */ /* 0x000fea0003800000 */
[----:B------:R-:W2:Y:S04]  /*12980*/  LDG.E R2, desc[UR40][R6.64] ;  /* 0x0000002806027981 */ /* 0x000ea8000c1e1900 */
[----:B------:R-:W2:Y:S02]  /*12990*/  LDG.E R11, desc[UR40][R6.64+0x4] ;  /* 0x00000428060b7981 */ /* 0x000ea4000c1e1900 */
[----:B--2---:R-:W-:-:S07]  /*129a0*/  IMAD.IADD R11, R11, 0x1, -R2 ;  /* 0x000000010b0b7824 */ /* 0x004fce00078e0a02 */
.L_x_2064:
[----:B0-----:R-:W2:Y:S04]  /*129b0*/  @P1 LDG.E R3, desc[UR40][R4.64] ;  /* 0x0000002804031981 */ /* 0x001ea8000c1e1900 */
[----:B------:R-:W2:Y:S01]  /*129c0*/  @P1 LDG.E R2, desc[UR40][R4.64+0x4] ;  /* 0x0000042804021981 */ /* 0x000ea2000c1e1900 */
[----:B-----5:R-:W-:Y:S01]  /*129d0*/  IMAD.IADD R0, R11, 0x1, -R0 ;  /* 0x000000010b007824 */ /* 0x020fe200078e0a00 */
[----:B------:R-:W-:Y:S01]  /*129e0*/  BSSY B0, `(.L_x_2065) ;  /* 0x00000b7000007945 */ /* 0x000fe20003800000 */
[----:B------:R-:W-:Y:S01]  /*129f0*/  PLOP3.LUT P2, PT, PT, PT, PT, 0x80, 0x0 ;  /* 0x000000000000781c */ /* 0x000fe20003f4f070 */
[----:B--2---:R-:W-:Y:S02]  /*12a00*/  @P1 IMAD.IADD R9, R2, 0x1, -R3 ;  /* 0x0000000102091824 */ /* 0x004fe400078e0a03 */
[----:B------:R-:W-:-:S03]  /*12a10*/  IMAD R3, R17, 0xc0, RZ ;  /* 0x000000c011037824 */ /* 0x000fc600078e02ff */
[----:B------:R-:W-:Y:S02]  /*12a20*/  IADD3 R2, R0, R9, RZ ;  /* 0x0000000900027210 */ /* 0x000fe40007ffe0ff */
[----:B------:R-:W-:-:S03]  /*12a30*/  IADD3 R7, -R10, 0x13f, R3 ;  /* 0x0000013f0a077810 */ /* 0x000fc60007ffe103 */
[C---:B------:R-:W-:Y:S02]  /*12a40*/  VIADD R3, R2.reuse, 0x7f ;  /* 0x0000007f02037836 */ /* 0x040fe40000000000 */
[----:B------:R-:W-:-:S03]  /*12a50*/  IMAD.IADD R7, R2, 0x1, R7 ;  /* 0x0000000102077824 */ /* 0x000fc600078e0207 */
[----:B------:R-:W-:Y:S02]  /*12a60*/  SHF.R.S32.HI R2, RZ, 0x1f, R3 ;  /* 0x0000001fff027819 */ /* 0x000fe40000011403 */
[----:B------:R-:W-:Y:S02]  /*12a70*/  SHF.R.S32.HI R6, RZ, 0x1f, R7 ;  /* 0x0000001fff067819 */ /* 0x000fe40000011407 */
[----:B------:R-:W-:Y:S02]  /*12a80*/  LEA.HI R2, R2, R3, RZ, 0x7 ;  /* 0x0000000302027211 */ /* 0x000fe400078f38ff */
[----:B------:R-:W-:Y:S02]  /*12a90*/  LEA.HI R6, R6, R7, RZ, 0x7 ;  /* 0x0000000706067211 */ /* 0x000fe400078f38ff */
[----:B------:R-:W-:Y:S02]  /*12aa0*/  SHF.R.S32.HI R2, RZ, 0x7, R2 ;  /* 0x00000007ff027819 */ /* 0x000fe40000011402 */
[----:B------:R-:W-:-:S04]  /*12ab0*/  SHF.R.S32.HI R3, RZ, 0x7, R6 ;  /* 0x00000007ff037819 */ /* 0x000fc80000011406 */
[----:B------:R-:W-:-:S05]  /*12ac0*/  VIMNMX R12, R2, R3, PT ;  /* 0x00000003020c7248 */ /* 0x000fca0003fe0100 */
[--C-:B------:R-:W-:Y:S01]  /*12ad0*/  IMAD R2, R12, 0x80, -R0.reuse ;  /* 0x000000800c027824 */ /* 0x100fe200078e0a00 */
[----:B------:R0:W-:Y:S01]  /*12ae0*/  STL [R1], R12 ;  /* 0x0000000c01007387 */ /* 0x0001e20000100800 */
[----:B------:R-:W-:-:S03]  /*12af0*/  IMAD.MOV R0, RZ, RZ, -R0 ;  /* 0x000000ffff007224 */ /* 0x000fc600078e0a00 */
[----:B------:R-:W-:Y:S02]  /*12b00*/  VIMNMX R9, R2, R9, PT ;  /* 0x0000000902097248 */ /* 0x000fe40003fe0100 */
[----:B------:R-:W-:-:S04]  /*12b10*/  VIMNMX R2, RZ, R0, !PT ;  /* 0x00000000ff027248 */ /* 0x000fc80007fe0100 */
[----:B------:R-:W-:Y:S02]  /*12b20*/  ISETP.GT.AND P0, PT, R9, R2, PT ;  /* 0x000000020900720c */ /* 0x000fe40003f04270 */
[----:B------:R-:W-:-:S11]  /*12b30*/  SHF.R.U32.HI R2, RZ, 0x7, R2 ;  /* 0x00000007ff027819 */ /* 0x000fd60000011602 */
[----:B------:R-:W-:-:S05]  /*12b40*/  @P0 VIADD R0, R9, 0x7f ;  /* 0x0000007f09000836 */ /* 0x000fca0000000000 */
[----:B------:R-:W-:-:S04]  /*12b50*/  @P0 SHF.R.S32.HI R3, RZ, 0x1f, R0 ;  /* 0x0000001fff030819 */ /* 0x000fc80000011400 */
[----:B------:R-:W-:Y:S01]  /*12b60*/  @P0 LEA.HI R0, R3, R0, RZ, 0x7 ;  /* 0x0000000003000211 */ /* 0x000fe200078f38ff */
[----:B------:R-:W-:-:S03]  /*12b70*/  IMAD.MOV.U32 R3, RZ, RZ, R2 ;  /* 0x000000ffff037224 */ /* 0x000fc600078e0002 */
[----:B------:R-:W-:-:S04]  /*12b80*/  @P0 SHF.R.S32.HI R3, RZ, 0x7, R0 ;  /* 0x00000007ff030819 */ /* 0x000fc80000011400 */
[----:B------:R-:W-:-:S13]  /*12b90*/  ISETP.GT.AND P0, PT, R3, R2, PT ;  /* 0x000000020300720c */ /* 0x000fda0003f04270 */
[----:B0-----:R-:W-:Y:S05]  /*12ba0*/  @!P0 BRA `(.L_x_2066) ;  /* 0x0000000800688947 */ /* 0x001fea0003800000 */
[----:B------:R-:W0:Y:S01]  /*12bb0*/  LDC R0, c[0x0][0x428] ;  /* 0x00010a00ff007b82 */ /* 0x000e220000000800 */
[----:B------:R-:W-:Y:S01]  /*12bc0*/  UMOV UR4, 0xffffffff ;  /* 0xffffffff00047882 */ /* 0x000fe20000000000 */
[----:B0-----:R-:W-:Y:S02]  /*12bd0*/  ISETP.NE.AND P0, PT, R0, 0x1, PT ;  /* 0x000000010000780c */ /* 0x001fe40003f05270 */
[----:B------:R-:W-:-:S11]  /*12be0*/  MOV R0, R18 ;  /* 0x0000001200007202 */ /* 0x000fd60000000f00 */
[----:B------:R-:W0:Y:S08]  /*12bf0*/  @P0 LDC R5, c[0x0][0x42c] ;  /* 0x00010b00ff050b82 */ /* 0x000e300000000800 */
[----:B------:R-:W2:Y:S01]  /*12c00*/  @P0 LDC R7, c[0x0][0x430] ;  /* 0x00010c00ff070b82 */ /* 0x000ea20000000800 */
[----:B0-----:R-:W-:-:S05]  /*12c10*/  @P0 IMAD.HI.U32 R4, R18, R5, RZ ;  /* 0x0000000512040227 */ /* 0x001fca00078e00ff */
[----:B--2---:R-:W-:Y:S02]  /*12c20*/  @P0 SHF.R.U32.HI R0, RZ, R7, R4 ;  /* 0x00000007ff000219 */ /* 0x004fe40000011604 */
[----:B------:R-:W-:Y:S01]  /*12c30*/  SEL R4, R29, RZ, !P1 ;  /* 0x000000ff1d047207 */ /* 0x000fe20004800000 */
[----:B------:R-:W-:Y:S06]  /*12c40*/  BRA.DIV UR4, `(.L_x_2067) ;  /* 0x0000004a046c7947 */ /* 0x000fec000b800000 */
.L_x_2215:
[----:B------:R-:W-:-:S03]  /*12c50*/  UMOV UR4, 0xffffffff ;  /* 0xffffffff00047882 */ /* 0x000fc60000000000 */
[----:B------:R-:W-:Y:S05]  /*12c60*/  BRA.DIV UR4, `(.L_x_2068) ;  /* 0x0000004a04987947 */ /* 0x000fea000b800000 */
[----:B------:R-:W-:-:S13]  /*12c70*/  ELECT P6, URZ, PT ;  /* 0x00000000003f782f */ /* 0x000fda00038c0000 */
.L_x_2218:
        /* <DEDUP_REMOVED lines=12> */
.L_x_2219:
[----:B------:R-:W-:Y:S05]  /*12d40*/  BSYNC B1 ;  /* 0x0000000000017941 */ /* 0x000fea0003800000 */
.L_x_2069:
[----:B------:R-:W-:Y:S04]  /*12d50*/  BSSY B1, `(.L_x_2071) ;  /* 0x0000037000017945 */ /* 0x000fe80003800000 */
[----:B------:R-:W-:Y:S05]  /*12d60*/  @!P6 BRA `(.L_x_2072) ;  /* 0x0000000000d4e947 */ /* 0x000fea0003800000 */
[----:B0-----:R-:W-:Y:S01]  /*12d70*/  IMAD R5, R25, 0x8, R6 ;  /* 0x0000000819057824 */ /* 0x001fe200078e0206 */
[----:B------:R-:W-:-:S04]  /*12d80*/  SHF.L.U32 R10, R26, 0x1f, RZ ;  /* 0x0000001f1a0a7819 */ /* 0x000fc800000006ff */
[----:B------:R-:W0:Y:S02]  /*12d90*/  SYNCS.PHASECHK.TRANS64.TRYWAIT P0, [R5+URZ+0x168a0], R10 ;  /* 0x0168a00a050075a7 */ /* 0x000e24000800017f */
[----:B0-----:R-:W-:Y:S05]  /*12da0*/  @!P0 BRA `(.L_x_2073) ;  /* 0x00000048007c8947 */ /* 0x001fea0003800000 */
.L_x_2220:
        /* <DEDUP_REMOVED lines=9> */
.L_x_2074:
        /* <DEDUP_REMOVED lines=8> */
[----:B------:R-:W-:Y:S01]  /*12ec0*/  UIADD3.X UR5, URZ, UR39, URZ, UP0, !UPT ;  /* 0x000000273f057290 */ /* 0x000fe200087fe43f */
[----:B------:R-:W-:Y:S02]  /*12ed0*/  UMOV UR7, 0x12f00000 ;  /* 0x12f0000000077882 */ /* 0x000fe40000000000 */
[----:B------:R-:W-:Y:S01]  /*12ee0*/  IADD3 R7, R7, -0x80, RZ ;  /* 0xffffff8007077810 */ /* 0x000fe20007ffe0ff */
[----:B------:R-:W-:-:S02]  /*12ef0*/  UMOV UR10, URZ ;  /* 0x0000003f000a7c82 */ /* 0x000fc40008000000 */
[----:B------:R-:W-:Y:S01]  /*12f00*/  UIADD3 UR9, UR9, 0x16890, URZ ;  /* 0x0001689009097890 */ /* 0x000fe2000fffe03f */
[----:B------:R-:W-:-:S03]  /*12f10*/  R2UR UR11, R7 ;  /* 0x00000000070b72ca */ /* 0x000fc600000e0000 */
[----:B------:R-:W-:-:S10]  /*12f20*/  UIADD3 UR8, UR8, 0xe400, URZ ;  /* 0x0000e40008087890 */ /* 0x000fd4000fffe03f */
[----:B------:R3:W-:Y:S01]  /*12f30*/  UTMALDG.4D [UR8], [UR4], desc[UR6] ;  /* 0x00000608040075b4 */ /* 0x0007e20008019000 */
[----:B------:R-:W4:Y:S02]  /*12f40*/  SYNCS.PHASECHK.TRANS64.TRYWAIT P0, [R5+URZ+0x168c0], R10 ;  /* 0x0168c00a050075a7 */ /* 0x000f24000800017f */
[----:B---34-:R-:W-:Y:S05]  /*12f50*/  @!P0 BRA `(.L_x_2075) ;  /* 0x0000004800248947 */ /* 0x018fea0003800000 */
.L_x_2221:
[----:B------:R-:W-:Y:S01]  /*12f60*/  IMAD.SHL.U32 R9, R25, 0x2000, RZ ;  /* 0x0000200019097824 */ /* 0x000fe200078e00ff */
[----:B------:R-:W-:Y:S06]  /*12f70*/  @P1 BRA `(.L_x_2076) ;  /* 0x0000000000141947 */ /* 0x000fec0003800000 */
[----:B------:R-:W-:Y:S01]  /*12f80*/  ISETP.NE.AND P0, PT, R28, RZ, PT ;  /* 0x000000ff1c00720c */ /* 0x000fe20003f05270 */
[----:B0--3--:R-:W-:-:S04]  /*12f90*/  IMAD.MOV.U32 R10, RZ, RZ, 0x4000 ;  /* 0x00004000ff0a7424 */ /* 0x009fc800078e00ff */
[----:B------:R4:W-:Y:S08]  /*12fa0*/  SYNCS.ARRIVE.TRANS64 RZ, [R5+URZ+0x168b0], R10 ;  /* 0x0168b00a05ff79a7 */ /* 0x0009f0000800003f */
[----:B------:R-:W-:Y:S05]  /*12fb0*/  @!P0 BRA `(.L_x_2076) ;  /* 0x0000000000048947 */ /* 0x000fea0003800000 */
[----:B------:R-:W-:Y:S01]  /*12fc0*/  BPT.TRAP 0x1 ;  /* 0x000000040000795c */ /* 0x000fe20000300000 */
.L_x_2076:
        /* <DEDUP_REMOVED lines=15> */
.L_x_2072:
[----:B------:R-:W-:Y:S05]  /*130c0*/  BSYNC B1 ;  /* 0x0000000000017941 */ /* 0x000fea0003800000 */
.L_x_2071:
        /* <DEDUP_REMOVED lines=9> */
.L_x_2083:
[----:B------:R-:W-:Y:S05]  /*13160*/  YIELD ;  /* 0x0000000000007946 */ /* 0x000fea0003800000 */
[----:B------:R-:W-:Y:S04]  /*13170*/  BSSY B1, `(.L_x_2077) ;  /* 0x0000034000017945 */ /* 0x000fe80003800000 */
[----:B------:R-:W-:Y:S05]  /*13180*/  @!P6 BRA `(.L_x_2078) ;  /* 0x0000000000c8e947 */ /* 0x000fea0003800000 */
[----:B------:R-:W-:Y:S01]  /*13190*/  IMAD R10, R25, 0x8, R6 ;  /* 0x00000008190a7824 */ /* 0x000fe200078e0206 */
[----:B------:R-:W-:-:S04]  /*131a0*/  SHF.L.U32 R5, R26, 0x1f, RZ ;  /* 0x0000001f1a057819 */ /* 0x000fc800000006ff */
[----:B------:R-:W0:Y:S02]  /*131b0*/  SYNCS.PHASECHK.TRANS64.TRYWAIT P0, [R10+URZ+0x168a0], R5 ;  /* 0x0168a0050a0075a7 */ /* 0x000e24000800017f */
[----:B0-----:R-:W-:Y:S05]  /*131c0*/  @!P0 BRA `(.L_x_2079) ;  /* 0x00000044009c8947 */ /* 0x001fea0003800000 */
.L_x_2222:
        /* <DEDUP_REMOVED lines=9> */
.L_x_2080:
        /* <DEDUP_REMOVED lines=17> */
.L_x_2223:
[----:B------:R-:W-:Y:S05]  /*13370*/  @P0 BRA `(.L_x_2082) ;  /* 0x0000000000140947 */ /* 0x000fea0003800000 */
[----:B------:R-:W-:Y:S01]  /*13380*/  ISETP.NE.AND P1, PT, R28, RZ, PT ;  /* 0x000000ff1c00720c */ /* 0x000fe20003f25270 */
[----:B0-2---:R-:W-:-:S04]  /*13390*/  IMAD.MOV.U32 R5, RZ, RZ, 0x4000 ;  /* 0x00004000ff057424 */ /* 0x005fc800078e00ff */
[----:B------:R3:W-:Y:S08]  /*133a0*/  SYNCS.ARRIVE.TRANS64 RZ, [R10+URZ+0x168b0], R5 ;  /* 0x0168b0050aff79a7 */ /* 0x0007f0000800003f */
[----:B------:R-:W-:Y:S05]  /*133b0*/  @!P1 BRA `(.L_x_2082) ;  /* 0x0000000000049947 */ /* 0x000fea0003800000 */
[----:B------:R-:W-:Y:S01]  /*133c0*/  BPT.TRAP 0x1 ;  /* 0x000000040000795c */ /* 0x000fe20000300000 */
.L_x_2082:
        /* <DEDUP_REMOVED lines=14> */
.L_x_2078:
[----:B------:R-:W-:Y:S05]  /*134b0*/  BSYNC B1 ;  /* 0x0000000000017941 */ /* 0x000fea0003800000 */
.L_x_2077:
        /* <DEDUP_REMOVED lines=9> */
.L_x_2066:
[----:B------:R-:W-:Y:S05]  /*13550*/  BSYNC B0 ;  /* 0x0000000000007941 */ /* 0x000fea0003800000 */
.L_x_2065:
[----:B------:R-:W2:Y:S01]  /*13560*/  LDL R5, [R1] ;  /* 0x0000000001057983 */ /* 0x000ea20000100800 */
        /* <DEDUP_REMOVED lines=20> */
.L_x_2085:
[----:B------:R-:W0:Y:S01]  /*136b0*/  S2R R0, SR_CgaCtaId ;  /* 0x0000000000007919 */ /* 0x000e220000008800 */
[----:B------:R-:W-:-:S04]  /*136c0*/  MOV R27, 0x400 ;  /* 0x00000400001b7802 */ /* 0x000fc80000000f00 */
[----:B0-----:R-:W-:-:S04]  /*136d0*/  LEA R27, R0, R27, 0x18 ;  /* 0x0000001b001b7211 */ /* 0x001fc800078ec0ff */
[----:B------:R-:W-:-:S04]  /*136e0*/  IADD3 R0, R27, 0xe400, RZ ;  /* 0x0000e4001b007810 */ /* 0x000fc80007ffe0ff */
[----:B------:R-:W-:-:S13]  /*136f0*/  LOP3.LUT P0, RZ, R0, 0x3ff, RZ, 0xc0, !PT ;  /* 0x000003ff00ff7812 */ /* 0x000fda000780c0ff */
[----:B------:R-:W-:Y:S05]  /*13700*/  @!P0 BRA `(.L_x_2087) ;  /* 0x0000000000408947 */ /* 0x000fea0003800000 */
[----:B------:R-:W-:Y:S01]  /*13710*/  MOV R2, 0x0 ;  /* 0x0000000000027802 */ /* 0x000fe20000000f00 */
[----:B------:R-:W-:Y:S01]  /*13720*/  ULDC.64 UR6, c[0x4][0xa8] ;  /* 0x01002a0000067ab9 */ /* 0x000fe20000000a00 */
[----:B------:R-:W-:Y:S01]  /*13730*/  ULDC.64 UR8, c[0x4][0xb0] ;  /* 0x01002c0000087ab9 */ /* 0x000fe20000000a00 */
[----:B------:R-:W-:Y:S01]  /*13740*/  ULDC.64 UR4, c[0x4][0x8] ;  /* 0x0100020000047ab9 */ /* 0x000fe20000000a00 */
[----:B------:R-:W-:Y:S01]  /*13750*/  IMAD.U32 R4, RZ, RZ, UR6 ;  /* 0x00000006ff047e24 */ /* 0x000fe2000f8e00ff */
[----:B------:R-:W-:Y:S01]  /*13760*/  MOV R8, 0x70 ;  /* 0x0000007000087802 */ /* 0x000fe20000000f00 */
[----:B------:R-:W0:Y:S01]  /*13770*/  LDC.64 R2, c[0x4][R2] ;  /* 0x0100000002027b82 */ /* 0x000e220000000a00 */
[----:B------:R-:W-:Y:S02]  /*13780*/  IMAD.U32 R5, RZ, RZ, UR7 ;  /* 0x00000007ff057e24 */ /* 0x000fe4000f8e00ff */
[----:B------:R-:W-:Y:S02]  /*13790*/  IMAD.U32 R6, RZ, RZ, UR8 ;  /* 0x00000008ff067e24 */ /* 0x000fe4000f8e00ff */
[----:B------:R-:W-:-:S02]  /*137a0*/  IMAD.U32 R7, RZ, RZ, UR9 ;  /* 0x00000009ff077e24 */ /* 0x000fc4000f8e00ff */
[----:B------:R-:W-:Y:S02]  /*137b0*/  IMAD.U32 R10, RZ, RZ, UR4 ;  /* 0x00000004ff0a7e24 */ /* 0x000fe4000f8e00ff */
[----:B------:R-:W-:Y:S02]  /*137c0*/  IMAD.U32 R11, RZ, RZ, UR5 ;  /* 0x00000005ff0b7e24 */ /* 0x000fe4000f8e00ff */
[----:B------:R-:W-:Y:S02]  /*137d0*/  IMAD.MOV.U32 R12, RZ, RZ, 0x1 ;  /* 0x00000001ff0c7424 */ /* 0x000fe400078e00ff */
[----:B------:R-:W-:-:S07]  /*137e0*/  IMAD.MOV.U32 R13, RZ, RZ, RZ ;  /* 0x000000ffff0d7224 */ /* 0x000fce00078e00ff */
[----:B------:R-:W-:-:S07]  /*137f0*/  LEPC R20, `(.L_x_2087) ;  /* 0x000000001014794e */ /* 0x000fce0000000000 */
[----:B01----:R-:W-:Y:S05]  /*13800*/  CALL.ABS.NOINC R2 ;  /* 0x0000000002007343 */ /* 0x003fea0003c00000 */
.L_x_2087:
        /* <DEDUP_REMOVED lines=19> */
.L_x_2089:
        /* <DEDUP_REMOVED lines=16> */
.L_x_2088:
[----:B------:R-:W2:Y:S01]  /*13a40*/  LDL.LU R2, [R1+0x4] ;  /* 0x0000040001027983 */ /* 0x000ea20000300800 */
        /* <DEDUP_REMOVED lines=27> */
.L_x_2090:
        /* <DEDUP_REMOVED lines=19> */
.L_x_2226:
[----:B------:R-:W-:Y:S01]  /*13d30*/  UMOV UR4, 0xffffffff ;  /* 0xffffffff00047882 */ /* 0x000fe20000000000 */
[----:B------:R-:W-:Y:S02]  /*13d40*/  SHF.R.S32.HI R12, RZ, 0x1f, R6 ;  /* 0x0000001fff0c7819 */ /* 0x000fe40000011406 */
[----:B------:R-:W-:Y:S05]  /*13d50*/  BRA.DIV UR4, `(.L_x_2092) ;  /* 0x0000003e04147947 */ /* 0x000fea000b800000 */
[----:B------:R-:W-:-:S13]  /*13d60*/  ELECT P6, URZ, PT ;  /* 0x00000000003f782f */ /* 0x000fda00038c0000 */
.L_x_2229:
        /* <DEDUP_REMOVED lines=10> */
[----:B0-----:R-:W-:Y:S01]  /*13e10*/  @P0 IMAD.HI.U32 R8, R7, R4, RZ ;  /* 0x0000000407080227 */ /* 0x001fe200078e00ff */
[----:B------:R-:W-:-:S04]  /*13e20*/  MOV R4, R7 ;  /* 0x0000000700047202 */ /* 0x000fc80000000f00 */
        /* <DEDUP_REMOVED lines=9> */
.L_x_2094:
[----:B------:R-:W-:Y:S01]  /*13ec0*/  IMAD R5, R22, 0x8, R27 ;  /* 0x0000000816057824 */ /* 0x000fe200078e021b */
[----:B------:R-:W-:-:S04]  /*13ed0*/  SHF.L.U32 R4, R24, 0x1f, RZ ;  /* 0x0000001f18047819 */ /* 0x000fc800000006ff */
[----:B------:R-:W2:Y:S02]  /*13ee0*/  SYNCS.PHASECHK.TRANS64.TRYWAIT P0, [R5+URZ+0x16840], R4 ;  /* 0x01684004050075a7 */ /* 0x000ea4000800017f */
[----:B--2---:R-:W-:Y:S05]  /*13ef0*/  @!P0 BRA `(.L_x_2095) ;  /* 0x0000003800cc8947 */ /* 0x004fea0003800000 */
.L_x_2230:
        /* <DEDUP_REMOVED lines=9> */
.L_x_2096:
        /* <DEDUP_REMOVED lines=17> */
.L_x_2093:
        /* <DEDUP_REMOVED lines=13> */
[----:B------:R-:W-:Y:S01]  /*14170*/  @P0 MOV R4, 0x6000 ;  /* 0x0000600000040802 */ /* 0x000fe20000000f00 */
        /* <DEDUP_REMOVED lines=13> */
.L_x_2231:
[----:B------:R-:W-:Y:S05]  /*14250*/  BSYNC B0 ;  /* 0x0000000000007941 */ /* 0x000fea0003800000 */
.L_x_2097:
[----:B------:R-:W2:Y:S01]  /*14260*/  LDL R5, [R1] ;  /* 0x0000000001057983 */ /* 0x000ea20000100800 */
[----:B------:R-:W-:Y:S01]  /*14270*/  BSSY B0, `(.L_x_2099) ;  /* 0x0000127000007945 */ /* 0x000fe20003800000 */
[----:B--2---:R-:W-:-:S13]  /*14280*/  ISETP.GE.AND P0, PT, R5, 0x2, PT ;  /* 0x000000020500780c */ /* 0x004fda0003f06270 */
[----:B------:R-:W-:Y:S05]  /*14290*/  @!P0 BRA `(.L_x_2100) ;  /* 0x0000001000908947 */ /* 0x000fea0003800000 */
[C---:B0-----:R-:W-:Y:S01]  /*142a0*/  LOP3.LUT R4, R5.reuse, 0x1, RZ, 0xc0, !PT ;  /* 0x0000000105047812 */ /* 0x041fe200078ec0ff */
[----:B------:R-:W-:Y:S01]  /*142b0*/  VIADD R11, R5, 0xfffffffe ;  /* 0xfffffffe050b7836 */ /* 0x000fe20000000000 */
[----:B------:R-:W-:Y:S02]  /*142c0*/  BSSY B1, `(.L_x_2101) ;  /* 0x0000064000017945 */ /* 0x000fe40003800000 */
[----:B------:R-:W-:Y:S01]  /*142d0*/  ISETP.NE.U32.AND P0, PT, R4, 0x1, PT ;  /* 0x000000010400780c */ /* 0x000fe20003f05070 */
[----:B------:R-:W-:-:S12]  /*142e0*/  IMAD.MOV.U32 R9, RZ, RZ, R11 ;  /* 0x000000ffff097224 */ /* 0x000fd800078e000b */
[----:B------:R-:W-:Y:S05]  /*142f0*/  @!P0 BRA `(.L_x_2102) ;  /* 0x0000000400808947 */ /* 0x000fea0003800000 */
        /* <DEDUP_REMOVED lines=8> */
[----:B------:R-:W-:Y:S01]  /*14380*/  IMAD.MOV.U32 R15, RZ, RZ, R11 ;  /* 0x000000ffff0f7224 */ /* 0x000fe200078e000b */
[----:B------:R-:W-:Y:S02]  /*14390*/  MOV R4, R8 ;  /* 0x0000000800047202 */ /* 0x000fe40000000f00 */
        /* <DEDUP_REMOVED lines=20> */
.L_x_2105:
[----:B0-----:R-:W-:Y:S02]  /*144e0*/  LEA R3, R10, R27, 0x3 ;  /* 0x0000001b0a037211 */ /* 0x001fe400078e18ff */
[----:B------:R-:W-:-:S04]  /*144f0*/  SHF.L.U32 R2, R13, 0x1f, RZ ;  /* 0x0000001f0d027819 */ /* 0x000fc800000006ff */
[----:B------:R-:W0:Y:S02]  /*14500*/  SYNCS.PHASECHK.TRANS64.TRYWAIT P0, [R3+URZ+0x16840], R2 ;  /* 0x01684002030075a7 */ /* 0x000e24000800017f */
[----:B0-----:R-:W-:Y:S05]  /*14510*/  @!P0 BRA `(.L_x_2106) ;  /* 0x00000034006c8947 */ /* 0x001fea0003800000 */
.L_x_2232:
        /* <DEDUP_REMOVED lines=9> */
.L_x_2107:
        /* <DEDUP_REMOVED lines=21> */
.L_x_2233:
[----:B------:R-:W-:Y:S05]  /*14700*/  @P1 BRA `(.L_x_2109) ;  /* 0x0000000000181947 */ /* 0x000fea0003800000 */
[----:B------:R-:W-:Y:S01]  /*14710*/  ISETP.NE.AND P0, PT, R28, RZ, PT ;  /* 0x000000ff1c00720c */ /* 0x000fe20003f05270 */
[----:B0-----:R-:W-:Y:S01]  /*14720*/  IMAD R2, R22, 0x8, R27 ;  /* 0x0000000816027824 */ /* 0x001fe200078e021b */
[----:B------:R-:W-:-:S04]  /*14730*/  MOV R3, 0x4000 ;  /* 0x0000400000037802 */ /* 0x000fc80000000f00 */
[----:B------:R2:W-:Y:S07]  /*14740*/  SYNCS.ARRIVE.TRANS64 RZ, [R2+URZ+0x16850], R3 ;  /* 0x0168500302ff79a7 */ /* 0x0005ee000800003f */
[----:B------:R-:W-:Y:S05]  /*14750*/  @!P0 BRA `(.L_x_2109) ;  /* 0x0000000000048947 */ /* 0x000fea0003800000 */
[----:B------:R-:W-:Y:S01]  /*14760*/  BPT.TRAP 0x1 ;  /* 0x000000040000795c */ /* 0x000fe20000300000 */
.L_x_2109:
        /* <DEDUP_REMOVED lines=20> */
.L_x_2104:
[----:B------:R-:W-:Y:S05]  /*148b0*/  BSYNC B2 ;  /* 0x0000000000027941 */ /* 0x000fea0003800000 */
.L_x_2103:
[----:B------:R-:W2:Y:S01]  /*148c0*/  LDL.LU R2, [R1] ;  /* 0x0000000001027983 */ /* 0x000ea20000300800 */
[----:B------:R-:W-:Y:S01]  /*148d0*/  MOV R22, R10 ;  /* 0x0000000a00167202 */ /* 0x000fe20000000f00 */
[----:B------:R-:W-:Y:S02]  /*148e0*/  IMAD.MOV.U32 R24, RZ, RZ, R13 ;  /* 0x000000ffff187224 */ /* 0x000fe400078e000d */
[----:B--2---:R-:W-:-:S07]  /*148f0*/  VIADD R9, R2, 0xfffffffd ;  /* 0xfffffffd02097836 */ /* 0x004fce0000000000 */
.L_x_2102:
[----:B------:R-:W-:Y:S05]  /*14900*/  BSYNC B1 ;  /* 0x0000000000017941 */ /* 0x000fea0003800000 */
.L_x_2101:
[----:B------:R-:W-:-:S13]  /*14910*/  ISETP.NE.AND P0, PT, R11, RZ, PT ;  /* 0x000000ff0b00720c */ /* 0x000fda0003f05270 */
[----:B------:R-:W-:Y:S05]  /*14920*/  @!P0 BRA `(.L_x_2100) ;  /* 0x0000000800ec8947 */ /* 0x000fea0003800000 */
[----:B------:R-:W-:-:S07]  /*14930*/  IMAD.MOV.U32 R4, RZ, RZ, R8 ;  /* 0x000000ffff047224 */ /* 0x000fce00078e0008 */
.L_x_2124:
        /* <DEDUP_REMOVED lines=22> */
[----:B------:R-:W-:Y:S02]  /*14aa0*/  SHF.R.S32.HI R3, RZ, 0x1f, R14 ;  /* 0x0000001fff037819 */ /* 0x000fe4000001140e */
[----:B------:R-:W-:-:S05]  /*14ab0*/  MOV R2, R14 ;  /* 0x0000000e00027202 */ /* 0x000fca0000000f00 */
[----:B------:R-:W-:-:S04]  /*14ac0*/  IMAD.WIDE.U32 R2, R6, UR6, R2 ;  /* 0x0000000606027c25 */ /* 0x000fc8000f8e0002 */
[----:B------:R-:W-:Y:S01]  /*14ad0*/  IMAD.IADD R3, R5, 0x1, R3 ;  /* 0x0000000105037824 */ /* 0x000fe200078e0203 */
[----:B------:R-:W-:-:S04]  /*14ae0*/  LEA R4, P0, R2, UR4, 0x2 ;  /* 0x0000000402047c11 */ /* 0x000fc8000f8010ff */
[----:B------:R-:W-:Y:S01]  /*14af0*/  LEA.HI.X R5, R2, UR5, R3, 0x2, P0 ;  /* 0x0000000502057c11 */ /* 0x000fe200080f1403 */
[----:B------:R-:W-:-:S04]  /*14b00*/  IMAD.MOV R2, RZ, RZ, -R14 ;  /* 0x000000ffff027224 */ /* 0x000fc800078e0a0e */
[----:B------:R0:W5:Y:S01]  /*14b10*/  LDG.E R4, desc[UR40][R4.64] ;  /* 0x0000002804047981 */ /* 0x000162000c1e1900 */
[----:B------:R-:W-:-:S07]  /*14b20*/  IMAD R13, R13, R2, R9 ;  /* 0x000000020d0d7224 */ /* 0x000fce00078e0209 */
.L_x_2112:
[----:B------:R-:W-:Y:S01]  /*14b30*/  IMAD R3, R10, 0x8, R27 ;  /* 0x000000080a037824 */ /* 0x000fe200078e021b */
[----:B------:R-:W-:-:S04]  /*14b40*/  SHF.L.U32 R2, R11, 0x1f, RZ ;  /* 0x0000001f0b027819 */ /* 0x000fc800000006ff */
[----:B------:R-:W2:Y:S02]  /*14b50*/  SYNCS.PHASECHK.TRANS64.TRYWAIT P0, [R3+URZ+0x16840], R2 ;  /* 0x01684002030075a7 */ /* 0x000ea4000800017f */
[----:B--2---:R-:W-:Y:S05]  /*14b60*/  @!P0 BRA `(.L_x_2113) ;  /* 0x0000003000008947 */ /* 0x004fea0003800000 */
.L_x_2234:
        /* <DEDUP_REMOVED lines=9> */
.L_x_2114:
        /* <DEDUP_REMOVED lines=10> */
[----:B-----5:R-:W-:-:S02]  /*14ca0*/  R2UR UR13, R4 ;  /* 0x00000000040d72ca */ /* 0x020fc400000e0000 */
[----:B------:R-:W-:Y:S01]  /*14cb0*/  IADD3 R3, R27, 0x16800, RZ ;  /* 0x000168001b037810 */ /* 0x000fe20007ffe0ff */
[----:B------:R-:W-:Y:S01]  /*14cc0*/  UIADD3 UR9, UR9, 0x16830, URZ ;  /* 0x0001683009097890 */ /* 0x000fe2000fffe03f */
[----:B------:R-:W-:-:S03]  /*14cd0*/  SHF.L.U32 R24, R24, 0x1f, RZ ;  /* 0x0000001f18187819 */ /* 0x000fc600000006ff */
[----:B------:R-:W-:Y:S01]  /*14ce0*/  ULEA UR11, UR11, UR4, 0x7 ;  /* 0x000000040b0b7291 */ /* 0x000fe2000f8e383f */
[----:B------:R-:W-:Y:S01]  /*14cf0*/  IMAD R3, R22, 0x8, R3 ;  /* 0x0000000816037824 */ /* 0x000fe200078e0203 */
[----:B------:R-:W-:Y:S01]  /*14d00*/  UIADD3 UR8, UR8, 0xe400, URZ ;  /* 0x0000e40008087890 */ /* 0x000fe2000fffe03f */
[----:B------:R-:W-:-:S08]  /*14d10*/  UMOV UR4, 0x0 ;  /* 0x0000000000047882 */ /* 0x000fd00000000000 */
[----:B------:R0:W-:Y:S01]  /*14d20*/  UTMALDG.4D [UR8], [UR6], desc[UR4] ;  /* 0x00000408060075b4 */ /* 0x0001e20008019000 */
[----:B------:R-:W2:Y:S02]  /*14d30*/  SYNCS.PHASECHK.TRANS64.TRYWAIT P1, [R3+URZ+0x60], R24 ;  /* 0x00006018030075a7 */ /* 0x000ea4000802017f */
[----:B0-2---:R-:W-:Y:S05]  /*14d40*/  @!P1 BRA `(.L_x_2115) ;  /* 0x0000002c009c9947 */ /* 0x005fea0003800000 */
.L_x_2235:
[----:B------:R-:W-:Y:S05]  /*14d50*/  @P0 BRA `(.L_x_2116) ;  /* 0x0000000000140947 */ /* 0x000fea0003800000 */
[----:B------:R-:W-:Y:S01]  /*14d60*/  ISETP.NE.AND P1, PT, R28, RZ, PT ;  /* 0x000000ff1c00720c */ /* 0x000fe20003f25270 */
[----:B------:R-:W-:-:S04]  /*14d70*/  IMAD.MOV.U32 R2, RZ, RZ, 0x4000 ;  /* 0x00004000ff027424 */ /* 0x000fc800078e00ff */
[----:B------:R2:W-:Y:S08]  /*14d80*/  SYNCS.ARRIVE.TRANS64 RZ, [R3+URZ+0x50], R2 ;  /* 0x0000500203ff79a7 */ /* 0x0005f0000800003f */
[----:B------:R-:W-:Y:S05]  /*14d90*/  @!P1 BRA `(.L_x_2116) ;  /* 0x0000000000049947 */ /* 0x000fea0003800000 */
[----:B------:R-:W-:Y:S01]  /*14da0*/  BPT.TRAP 0x1 ;  /* 0x000000040000795c */ /* 0x000fe20000300000 */
.L_x_2116:
        /* <DEDUP_REMOVED lines=19> */
.L_x_2111:
[----:B------:R-:W-:Y:S05]  /*14ee0*/  BSYNC B1 ;  /* 0x0000000000017941 */ /* 0x000fea0003800000 */
.L_x_2110:
[----:B------:R-:W-:Y:S01]  /*14ef0*/  IADD3 R22, R10, 0x1, RZ ;  /* 0x000000010a167810 */ /* 0x000fe20007ffe0ff */
[----:B------:R-:W-:Y:S03]  /*14f00*/  BSSY B1, `(.L_x_2117) ;  /* 0x0000059000017945 */ /* 0x000fe60003800000 */
        /* <DEDUP_REMOVED lines=28> */
.L_x_2119:
[----:B--2---:R-:W-:Y:S02]  /*150d0*/  LEA R2, R22, R27, 0x3 ;  /* 0x0000001b16027211 */ /* 0x004fe400078e18ff */
[----:B------:R-:W-:-:S04]  /*150e0*/  SHF.L.U32 R3, R24, 0x1f, RZ ;  /* 0x0000001f18037819 */ /* 0x000fc800000006ff */
[----:B------:R-:W2:Y:S02]  /*150f0*/  SYNCS.PHASECHK.TRANS64.TRYWAIT P0, [R2+URZ+0x16840], R3 ;  /* 0x01684003020075a7 */ /* 0x000ea4000800017f */
[----:B--2---:R-:W-:Y:S05]  /*15100*/  @!P0 BRA `(.L_x_2120) ;  /* 0x0000002800c08947 */ /* 0x004fea0003800000 */
.L_x_2236:
        /* <DEDUP_REMOVED lines=9> */
.L_x_2121:
        /* <DEDUP_REMOVED lines=15> */
[----:B------:R-:W-:Y:S02]  /*15290*/  ULEA UR11, UR11, UR4, 0x7 ;  /* 0x000000040b0b7291 */ /* 0x000fe4000f8e383f */
[----:B------:R-:W-:Y:S01]  /*152a0*/  UIADD3 UR8, UR8, 0xe400, URZ ;  /* 0x0000e40008087890 */ /* 0x000fe2000fffe03f */
[----:B------:R-:W-:-:S05]  /*152b0*/  UMOV UR4, 0x0 ;  /* 0x0000000000047882 */ /* 0x000fca0000000000 */
[----:B------:R-:W-:-:S09]  /*152c0*/  UIADD3 UR9, UR9, 0x30, URZ ;  /* 0x0000003009097890 */ /* 0x000fd2000fffe03f */
[----:B------:R0:W-:Y:S01]  /*152d0*/  UTMALDG.4D [UR8], [UR6], desc[UR4] ;  /* 0x00000408060075b4 */ /* 0x0001e20008019000 */
[----:B------:R-:W2:Y:S02]  /*152e0*/  SYNCS.PHASECHK.TRANS64.TRYWAIT P1, [R2+URZ+0x60], R11 ;  /* 0x0000600b020075a7 */ /* 0x000ea4000802017f */
[----:B0-2---:R-:W-:Y:S05]  /*152f0*/  @!P1 BRA `(.L_x_2122) ;  /* 0x0000002800589947 */ /* 0x005fea0003800000 */
.L_x_2237:
[----:B------:R-:W-:Y:S05]  /*15300*/  @P0 BRA `(.L_x_2123) ;  /* 0x0000000000140947 */ /* 0x000fea0003800000 */
[----:B------:R-:W-:Y:S02]  /*15310*/  ISETP.NE.AND P1, PT, R28, RZ, PT ;  /* 0x000000ff1c00720c */ /* 0x000fe40003f25270 */
[----:B------:R-:W-:-:S04]  /*15320*/  MOV R3, 0x4000 ;  /* 0x0000400000037802 */ /* 0x000fc80000000f00 */
[----:B------:R2:W-:Y:S07]  /*15330*/  SYNCS.ARRIVE.TRANS64 RZ, [R2+URZ+0x50], R3 ;  /* 0x0000500302ff79a7 */ /* 0x0005ee000800003f */
[----:B------:R-:W-:Y:S05]  /*15340*/  @!P1 BRA `(.L_x_2123) ;  /* 0x0000000000049947 */ /* 0x000fea0003800000 */
[----:B------:R-:W-:Y:S01]  /*15350*/  BPT.TRAP 0x1 ;  /* 0x000000040000795c */ /* 0x000fe20000300000 */
.L_x_2123:
        /* <DEDUP_REMOVED lines=19> */
.L_x_2118:
[----:B------:R-:W-:Y:S05]  /*15490*/  BSYNC B1 ;  /* 0x0000000000017941 */ /* 0x000fea0003800000 */
.L_x_2117:
[C---:B------:R-:W-:Y:S01]  /*154a0*/  ISETP.GT.AND P0, PT, R9.reuse, 0x1, PT ;  /* 0x000000010900780c */ /* 0x040fe20003f04270 */
[----:B0-2---:R-:W-:-:S04]  /*154b0*/  VIADD R2, R9, 0xfffffffe ;  /* 0xfffffffe09027836 */ /* 0x005fc80000000000 */
[----:B------:R-:W-:-:S08]  /*154c0*/  IMAD.MOV.U32 R9, RZ, RZ, R2 ;  /* 0x000000ffff097224 */ /* 0x000fd000078e0002 */
[----:B------:R-:W-:Y:S05]  /*154d0*/  @P0 BRA `(.L_x_2124) ;  /* 0xfffffff400180947 */ /* 0x000fea000383ffff */
.L_x_2100:
[----:B------:R-:W-:Y:S05]  /*154e0*/  BSYNC B0 ;  /* 0x0000000000007941 */ /* 0x000fea0003800000 */
.L_x_2099:
[----:B------:R-:W-:Y:S01]  /*154f0*/  ISETP.NE.AND P0, PT, R28, RZ, PT ;  /* 0x000000ff1c00720c */ /* 0x000fe20003f05270 */
[----:B------:R-:W-:-:S12]  /*15500*/  BSSY B0, `(.L_x_2125) ;  /* 0x000000e000007945 */ /* 0x000fd80003800000 */
[----:B------:R-:W-:Y:S05]  /*15510*/  @P0 BRA `(.L_x_2126) ;  /* 0x0000000000300947 */ /* 0x000fea0003800000 */
[----:B------:R-:W2:Y:S01]  /*15520*/  S2R R9, SR_LANEID ;  /* 0x0000000000097919 */ /* 0x000ea20000000000 */
[----:B------:R-:W-:Y:S01]  /*15530*/  VOTEU.ANY UR4, UPT, PT ;  /* 0x0000000000047886 */ /* 0x000fe200038e0100 */
[----:B------:R-:W3:Y:S01]  /*15540*/  LDC.64 R2, c[0x0][0xc38] ;  /* 0x00030e00ff027b82 */ /* 0x000ee20000000a00 */
[----:B0-----:R-:W2:Y:S08]  /*15550*/  FLO.U32 R4, UR4 ;  /* 0x0000000400047d00 */ /* 0x001eb000080e0000 */
[----:B------:R-:W3:Y:S01]  /*15560*/  POPC R5, UR4 ;  /* 0x0000000400057d09 */ /* 0x000ee20008000000 */
[----:B--2---:R-:W-:-:S13]  /*15570*/  ISETP.EQ.U32.AND P0, PT, R4, R9, PT ;  /* 0x000000090400720c */ /* 0x004fda0003f02070 */
[----:B---3--:R-:W2:Y:S01]  /*15580*/  @P0 ATOMG.E.ADD.STRONG.GPU PT, R3, desc[UR40][R2.64], R5 ;  /* 0x00000005020309a8 */ /* 0x008ea200081ee1e8 */
[----:B------:R-:W0:Y:S02]  /*15590*/  S2R R6, SR_LTMASK ;  /* 0x0000000000067919 */ /* 0x000e240000003900 */
[----:B0-----:R-:W-:-:S04]  /*155a0*/  LOP3.LUT R6, R6, UR4, RZ, 0xc0, !PT ;  /* 0x0000000406067c12 */ /* 0x001fc8000f8ec0ff */
[----:B------:R-:W0:Y:S01]  /*155b0*/  POPC R9, R6 ;  /* 0x0000000600097309 */ /* 0x000e220000000000 */
[----:B--2---:R-:W0:Y:S02]  /*155c0*/  SHFL.IDX PT, R4, R3, R4, 0x1f ;  /* 0x00001f0403047589 */ /* 0x004e2400000e0000 */
[----:B0-----:R-:W-:-:S07]  /*155d0*/  IADD3 R16, R4, UR36, R9 ;  /* 0x0000002404107c10 */ /* 0x001fce000fffe009 */
.L_x_2126:
[----:B------:R-:W-:Y:S05]  /*155e0*/  BSYNC B0 ;  /* 0x0000000000007941 */ /* 0x000fea0003800000 */
.L_x_2125:
[----:B------:R-:W-:Y:S04]  /*155f0*/  BSSY B0, `(.L_x_2127) ;  /* 0x0000020000007945 */ /* 0x000fe80003800000 */
[----:B------:R-:W-:Y:S05]  /*15600*/  @!P6 BRA `(.L_x_2128) ;  /* 0x000000000078e947 */ /* 0x000fea0003800000 */
[----:B------:R-:W-:Y:S02]  /*15610*/  LEA R3, R22, R27, 0x3 ;  /* 0x0000001b16037211 */ /* 0x000fe400078e18ff */
[----:B------:R-:W-:-:S04]  /*15620*/  SHF.L.U32 R2, R24, 0x1f, RZ ;  /* 0x0000001f18027819 */ /* 0x000fc800000006ff */
[----:B------:R-:W2:Y:S02]  /*15630*/  SYNCS.PHASECHK.TRANS64.TRYWAIT P0, [R3+URZ+0x16860], R2 ;  /* 0x01686002030075a7 */ /* 0x000ea4000800017f */
[----:B--2---:R-:W-:Y:S05]  /*15640*/  @!P0 BRA `(.L_x_2129) ;  /* 0x0000002400988947 */ /* 0x004fea0003800000 */
.L_x_2238:
        /* <DEDUP_REMOVED lines=9> */
.L_x_2130:
        /* <DEDUP_REMOVED lines=17> */
.L_x_2128:
[----:B------:R-:W-:Y:S05]  /*157f0*/  BSYNC B0 ;  /* 0x0000000000007941 */ /* 0x000fea0003800000 */
.L_x_2127:
[----:B------:R-:W-:-:S05]  /*15800*/  VIADD R22, R22, 0x1 ;  /* 0x0000000116167836 */ /* 0x000fca0000000000 */
[----:B------:R-:W-:-:S04]  /*15810*/  ISETP.NE.AND P0, PT, R22, 0x2, PT ;  /* 0x000000021600780c */ /* 0x000fc80003f05270 */
[----:B0-2---:R-:W-:Y:S02]  /*15820*/  SEL R3, RZ, 0x1, P0 ;  /* 0x00000001ff037807 */ /* 0x005fe40000000000 */
[----:B------:R-:W-:Y:S02]  /*15830*/  SEL R22, R22, RZ, P0 ;  /* 0x000000ff16167207 */ /* 0x000fe40000000000 */
[----:B------:R-:W-:-:S07]  /*15840*/  LOP3.LUT R24, R24, R3, RZ, 0x3c, !PT ;  /* 0x0000000318187212 */ /* 0x000fce00078e3cff */
.L_x_2086:
[----:B------:R-:W-:Y:S05]  /*15850*/  BSYNC B6 ;  /* 0x0000000000067941 */ /* 0x000fea0003800000 */
.L_x_2084:
[----:B------:R-:W-:-:S03]  /*15860*/  UMOV UR4, 0xffffffff ;  /* 0xffffffff00047882 */ /* 0x000fc60000000000 */
[----:B------:R-:W-:Y:S05]  /*15870*/  BRA.DIV UR4, `(.L_x_2131) ;  /* 0x0000002604207947 */ /* 0x000fea000b800000 */
[----:B------:R0:W2:Y:S04]  /*15880*/  SHFL.IDX PT, R4, R16, RZ, 0x1f ;  /* 0x00001fff10047589 */ /* 0x0000a800000e0000 */
[----:B------:R0:W3:Y:S02]  /*15890*/  SHFL.IDX PT, R5, R16, 0x1, 0x1f ;  /* 0x00201f0010057f89 */ /* 0x0000e400000e0000 */
.L_x_2242:
[----:B------:R-:W-:Y:S01]  /*158a0*/  ULDC UR4, c[0x0][0xc14] ;  /* 0x0003050000047ab9 */ /* 0x000fe20000000800 */
[C---:B------:R-:W-:Y:S01]  /*158b0*/  IMAD.IADD R7, R28.reuse, 0x1, R19 ;  /* 0x000000011c077824 */ /* 0x040fe200078e0213 */
[----:B------:R-:W-:Y:S01]  /*158c0*/  ISETP.NE.AND P0, PT, R28, 0x1f, PT ;  /* 0x0000001f1c00780c */ /* 0x000fe20003f05270 */
[----:B------:R-:W-:Y:S01]  /*158d0*/  IMAD.U32 R0, RZ, RZ, UR4 ;  /* 0x00000004ff007e24 */ /* 0x000fe2000f8e00ff */
[----:B------:R-:W-:Y:S01]  /*158e0*/  BSSY B0, `(.L_x_2132) ;  /* 0x0000007000007945 */ /* 0x000fe20003800000 */
[----:B------:R-:W-:-:S03]  /*158f0*/  MOV R2, RZ ;  /* 0x000000ff00027202 */ /* 0x000fc60000000f00 */
[----:B------:R-:W-:-:S13]  /*15900*/  ISETP.GE.OR P0, PT, R7, R0, !P0 ;  /* 0x000000000700720c */ /* 0x000fda0004706670 */
[----:B------:R-:W-:Y:S05]  /*15910*/  @P0 BRA `(.L_x_2133) ;  /* 0x00000000000c0947 */ /* 0x000fea0003800000 */
[----:B------:R-:W4:Y:S02]  /*15920*/  LDC.64 R2, c[0x0][0xc58] ;  /* 0x00031600ff027b82 */ /* 0x000f240000000a00 */
[----:B----4-:R-:W-:-:S06]  /*15930*/  IMAD.WIDE R2, R7, 0x4, R2 ;  /* 0x0000000407027825 */ /* 0x010fcc00078e0202 */
[----:B------:R4:W5:Y:S02]  /*15940*/  LDG.E R2, desc[UR40][R2.64] ;  /* 0x0000002802027981 */ /* 0x000964000c1e1900 */
.L_x_2133:
[----:B------:R-:W-:Y:S05]  /*15950*/  BSYNC B0 ;  /* 0x0000000000007941 */ /* 0x000fea0003800000 */
.L_x_2132:
        /* <DEDUP_REMOVED lines=11> */
[----:B----4-:R-:W-:-:S05]  /*15a10*/  IMAD.IADD R3, R13, 0x1, R14 ;  /* 0x000000010d037824 */ /* 0x010fca00078e020e */
        /* <DEDUP_REMOVED lines=10> */
[----:B------:R0:W4:Y:S02]  /*15ac0*/  SHFL.IDX PT, R14, R3, 0x1f, 0x1f ;  /* 0x03e01f00030e7f89 */ /* 0x00012400000e0000 */
.L_x_2250:
[----:B------:R-:W-:Y:S02]  /*15ad0*/  ULDC UR4, c[0x0][0xc10] ;  /* 0x0003040000047ab9 */ /* 0x000fe40000000800 */
[----:B------:R-:W-:-:S05]  /*15ae0*/  MOV R6, UR4 ;  /* 0x0000000400067c02 */ /* 0x000fca0008000f00 */
[----:B----4-:R-:W-:-:S04]  /*15af0*/  IMAD R14, R14, R6, RZ ;  /* 0x000000060e0e7224 */ /* 0x010fc800078e02ff */
[----:B---3--:R-:W-:-:S05]  /*15b00*/  IMAD.IADD R5, R5, 0x1, R14 ;  /* 0x0000000105057824 */ /* 0x008fca00078e020e */
[----:B--2---:R-:W-:-:S13]  /*15b10*/  ISETP.GT.AND P0, PT, R5, R4, PT ;  /* 0x000000040500720c */ /* 0x004fda0003f04270 */
[----:B------:R-:W-:Y:S05]  /*15b20*/  @P0 BRA `(.L_x_2135) ;  /* 0x0000000000ac0947 */ /* 0x000fea0003800000 */
[----:B------:R-:W2:Y:S02]  /*15b30*/  LDC R0, c[0x0][0xc14] ;  /* 0x00030500ff007b82 */ /* 0x000ea40000000800 */
.L_x_2140:
[----:B------:R-:W-:-:S05]  /*15b40*/  VIADD R19, R19, 0x1f ;  /* 0x0000001f13137836 */ /* 0x000fca0000000000 */
[----:B--2---:R-:W-:-:S13]  /*15b50*/  ISETP.GE.AND P0, PT, R19, R0, PT ;  /* 0x000000001300720c */ /* 0x004fda0003f06270 */
[----:B------:R-:W-:Y:S05]  /*15b60*/  @P0 BRA `(.L_x_2136) ;  /* 0x0000000400e40947 */ /* 0x000fea0003800000 */
[C---:B------:R-:W-:Y:S01]  /*15b70*/  IMAD.IADD R7, R28.reuse, 0x1, R19 ;  /* 0x000000011c077824 */ /* 0x040fe200078e0213 */
[----:B------:R-:W-:Y:S01]  /*15b80*/  ISETP.NE.AND P1, PT, R28, 0x1f, PT ;  /* 0x0000001f1c00780c */ /* 0x000fe20003f25270 */
[----:B------:R-:W-:Y:S01]  /*15b90*/  BSSY B0, `(.L_x_2137) ;  /* 0x0000007000007945 */ /* 0x000fe20003800000 */
[----:B------:R-:W-:Y:S02]  /*15ba0*/  IMAD.MOV.U32 R2, RZ, RZ, RZ ;  /* 0x000000ffff027224 */ /* 0x000fe400078e00ff */
[----:B------:R-:W-:-:S13]  /*15bb0*/  ISETP.GE.OR P0, PT, R7, R0, !P1 ;  /* 0x000000000700720c */ /* 0x000fda0004f06670 */
[----:B------:R-:W-:Y:S05]  /*15bc0*/  @P0 BRA `(.L_x_2138) ;  /* 0x00000000000c0947 */ /* 0x000fea0003800000 */
[----:B0-----:R-:W0:Y:S02]  /*15bd0*/  LDC.64 R2, c[0x0][0xc58] ;  /* 0x00031600ff027b82 */ /* 0x001e240000000a00 */
[----:B0-----:R-:W-:-:S06]  /*15be0*/  IMAD.WIDE R2, R7, 0x4, R2 ;  /* 0x0000000407027825 */ /* 0x001fcc00078e0202 */
[----:B------:R2:W5:Y:S02]  /*15bf0*/  LDG.E R2, desc[UR40][R2.64] ;  /* 0x0000002802027981 */ /* 0x000564000c1e1900 */
.L_x_2138:
[----:B------:R-:W-:Y:S05]  /*15c00*/  BSYNC B0 ;  /* 0x0000000000007941 */ /* 0x000fea0003800000 */
.L_x_2137:
        /* <DEDUP_REMOVED lines=10> */
[----:B------:R-:W-:Y:S02]  /*15cb0*/  ISETP.GE.U32.AND P1, PT, R28, 0x8, PT ;  /* 0x000000081c00780c */ /* 0x000fe40003f26070 */
[----:B0-2---:R-:W-:-:S05]  /*15cc0*/  IADD3 R3, R13, R14, RZ ;  /* 0x0000000e0d037210 */ /* 0x005fca0007ffe0ff */
        /* <DEDUP_REMOVED lines=11> */
.L_x_2258:
[----:B------:R-:W-:Y:S02]  /*15d80*/  ULDC UR4, c[0x0][0xc10] ;  /* 0x0003040000047ab9 */ /* 0x000fe40000000800 */
[----:B------:R-:W-:-:S04]  /*15d90*/  IMAD.U32 R6, RZ, RZ, UR4 ;  /* 0x00000004ff067e24 */ /* 0x000fc8000f8e00ff */
[----:B--2---:R-:W-:-:S04]  /*15da0*/  IMAD R14, R14, R6, RZ ;  /* 0x000000060e0e7224 */ /* 0x004fc800078e02ff */
[----:B------:R-:W-:-:S05]  /*15db0*/  IMAD.IADD R5, R14, 0x1, R5 ;  /* 0x000000010e057824 */ /* 0x000fca00078e0205 */
[----:B------:R-:W-:-:S13]  /*15dc0*/  ISETP.GT.AND P0, PT, R5, R4, PT ;  /* 0x000000040500720c */ /* 0x000fda0003f04270 */
[----:B------:R-:W-:Y:S05]  /*15dd0*/  @!P0 BRA `(.L_x_2140) ;  /* 0xfffffffc00588947 */ /* 0x000fea000383ffff */
.L_x_2135:
[----:B------:R-:W-:Y:S01]  /*15de0*/  IADD3 R7, -R14, R5, RZ ;  /* 0x000000050e077210 */ /* 0x000fe20007ffe1ff */
[----:B------:R-:W-:-:S04]  /*15df0*/  UMOV UR4, 0xffffffff ;  /* 0xffffffff00047882 */ /* 0x000fc80000000000 */
[----:B------:R-:W-:-:S05]  /*15e00*/  IMAD R5, R3, R6, R7 ;  /* 0x0000000603057224 */ /* 0x000fca00078e0207 */
[----:B------:R-:W-:Y:S01]  /*15e10*/  ISETP.GT.AND P6, PT, R5, R4, PT ;  /* 0x000000040500720c */ /* 0x000fe20003fc4270 */
[----:B------:R-:W-:-:S12]  /*15e20*/  BRA.DIV UR4, `(.L_x_2141) ;  /* 0x0000002604a07947 */ /* 0x000fd8000b800000 */
[----:B------:R-:W-:-:S04]  /*15e30*/  VOTE.ANY R5, PT, !P6 ;  /* 0x0000000000057806 */ /* 0x000fc800070e0100 */
[----:B------:R-:W2:Y:S02]  /*15e40*/  POPC R8, R5 ;  /* 0x0000000500087309 */ /* 0x000ea40000000000 */
[----:B--2---:R2:W3:Y:S02]  /*15e50*/  SHFL.IDX PT, R17, R2, R8, 0x1f ;  /* 0x00001f0802117589 */ /* 0x0044e400000e0000 */
.L_x_2262:
[----:B------:R-:W-:Y:S01]  /*15e60*/  ISETP.NE.AND P0, PT, R5, RZ, PT ;  /* 0x000000ff0500720c */ /* 0x000fe20003f05270 */
[----:B------:R-:W-:-:S12]  /*15e70*/  IMAD.MOV.U32 R14, RZ, RZ, RZ ;  /* 0x000000ffff0e7224 */ /* 0x000fd800078e00ff */
[----:B------:R-:W-:Y:S05]  /*15e80*/  @!P0 BRA `(.L_x_2142) ;  /* 0x0000000000108947 */ /* 0x000fea0003800000 */
[----:B------:R-:W-:Y:S01]  /*15e90*/  UMOV UR4, 0xffffffff ;  /* 0xffffffff00047882 */ /* 0x000fe20000000000 */
[----:B------:R-:W-:Y:S02]  /*15ea0*/  VIADD R12, R8, 0xffffffff ;  /* 0xffffffff080c7836 */ /* 0x000fe40000000000 */
[----:B------:R-:W-:Y:S05]  /*15eb0*/  BRA.DIV UR4, `(.L_x_2143) ;  /* 0x0000002604c47947 */ /* 0x000fea000b800000 */
[----:B------:R4:W0:Y:S02]  /*15ec0*/  SHFL.IDX PT, R14, R3, R12, 0x1f ;  /* 0x00001f0c030e7589 */ /* 0x00082400000e0000 */
.L_x_2142:
[----:B0-2-4-:R-:W0:Y:S01]  /*15ed0*/  LDC.64 R2, c[0x0][0xc68] ;  /* 0x00031a00ff027b82 */ /* 0x015e220000000a00 */
[----:B------:R-:W-:-:S04]  /*15ee0*/  IMAD.IADD R19, R8, 0x1, R19 ;  /* 0x0000000108137824 */ /* 0x000fc800078e0213 */
[----:B0-----:R-:W-:-:S05]  /*15ef0*/  IMAD.WIDE R2, R19, 0x4, R2 ;  /* 0x0000000413027825 */ /* 0x001fca00078e0202 */
[----:B------:R0:W3:Y:S01]  /*15f00*/  LDG.E R8, desc[UR40][R2.64] ;  /* 0x0000002802087981 */ /* 0x0000e2000c1e1900 */
[----:B------:R-:W-:Y:S01]  /*15f10*/  IMAD R16, R14, R6, R7 ;  /* 0x000000060e107224 */ /* 0x000fe200078e0207 */
[----:B0-----:R-:W-:Y:S01]  /*15f20*/  MOV R2, RZ ;  /* 0x000000ff00027202 */ /* 0x001fe20000000f00 */
[----:B---3--:R-:W-:-:S05]  /*15f30*/  IMAD R5, R17, R8, RZ ;  /* 0x0000000811057224 */ /* 0x008fca00078e02ff */
        /* <DEDUP_REMOVED lines=8> */
[----:B------:R-:W-:-:S03]  /*15fc0*/  IABS R7, R5 ;  /* 0x0000000500077213 */ /* 0x000fc60000000000 */
[----:B------:R-:W-:Y:S02]  /*15fd0*/  IMAD.IADD R2, R4, 0x1, -R16 ;  /* 0x0000000104027824 */ /* 0x000fe400078e0a10 */
[----:B------:R-:W-:-:S03]  /*15fe0*/  IMAD.MOV R7, RZ, RZ, -R7 ;  /* 0x000000ffff077224 */ /* 0x000fc600078e0a07 */
[----:B------:R-:W-:-:S05]  /*15ff0*/  IABS R4, R2 ;  /* 0x0000000200047213 */ /* 0x000fca0000000000 */
        /* <DEDUP_REMOVED lines=8> */
[----:B------:R-:W-:-:S04]  /*16080*/  ISETP.GE.AND P0, PT, R4, RZ, PT ;  /* 0x000000ff0400720c */ /* 0x000fc80003f06270 */
[----:B------:R-:W-:-:S09]  /*16090*/  MOV R9, R3 ;  /* 0x0000000300097202 */ /* 0x000fd20000000f00 */
        /* <DEDUP_REMOVED lines=16> */
[----:B------:R-:W-:Y:S01]  /*161a0*/  IMAD R9, R2, R7, RZ ;  /* 0x0000000702097224 */ /* 0x000fe200078e02ff */
[----:B------:R-:W-:-:S05]  /*161b0*/  MOV R2, RZ ;  /* 0x000000ff00027202 */ /* 0x000fca0000000f00 */
[----:B------:R-:W-:Y:S01]  /*161c0*/  IMAD.HI.U32 R2, R3, R9, R2 ;  /* 0x0000000903027227 */ /* 0x000fe200078e0002 */
[----:B------:R-:W-:Y:S02]  /*161d0*/  IABS R9, R5 ;  /* 0x0000000500097213 */ /* 0x000fe40000000000 */
[C---:B------:R-:W-:Y:S02]  /*161e0*/  LOP3.LUT R3, R5.reuse, R6, RZ, 0x3c, !PT ;  /* 0x0000000605037212 */ /* 0x040fe400078e3cff */
[----:B------:R-:W-:Y:S01]  /*161f0*/  IADD3 R5, R5, R4, RZ ;  /* 0x0000000405057210 */ /* 0x000fe20007ffe0ff */
        /* <DEDUP_REMOVED lines=16> */
.L_x_2136:
[----:B------:R-:W-:Y:S01]  /*16300*/  UMOV UR4, URZ ;  /* 0x0000003f00047c82 */ /* 0x000fe20008000000 */
[----:B------:R-:W-:Y:S01]  /*16310*/  UMOV UR5, URZ ;  /* 0x0000003f00057c82 */ /* 0x000fe20008000000 */
[----:B------:R-:W-:Y:S01]  /*16320*/  ULDC UR6, c[0x0][0xc14] ;  /* 0x0003050000067ab9 */ /* 0x000fe20000000800 */
[----:B------:R-:W-:Y:S01]  /*16330*/  IMAD.MOV.U32 R16, RZ, RZ, R4 ;  /* 0x000000ffff107224 */ /* 0x000fe200078e0004 */
[----:B------:R-:W-:Y:S01]  /*16340*/  MOV R19, UR6 ;  /* 0x0000000600137c02 */ /* 0x000fe20008000f00 */
[----:B------:R-:W-:Y:S02]  /*16350*/  IMAD.U32 R17, RZ, RZ, UR4 ;  /* 0x00000004ff117e24 */ /* 0x000fe4000f8e00ff */
[----:B------:R-:W-:-:S07]  /*16360*/  IMAD.U32 R18, RZ, RZ, UR5 ;  /* 0x00000005ff127e24 */ /* 0x000fce000f8e00ff */
.L_x_2144:
[----:B------:R-:W-:Y:S01]  /*16370*/  ISETP.NE.AND P0, PT, R28, RZ, PT ;  /* 0x000000ff1c00720c */ /* 0x000fe20003f05270 */
[----:B------:R-:W-:Y:S05]  /*16380*/  WARPSYNC.ALL ;  /* 0x0000000000007948 */ /* 0x000fea0003800000 */
[----:B------:R-:W-:Y:S07]  /*16390*/  BAR.SYNC.DEFER_BLOCKING 0x4, 0x1a0 ;  /* 0x0106800000007b1d */ /* 0x000fee0000010000 */
[----:B------:R-:W-:Y:S01]  /*163a0*/  @!P0 MOV R2, 0x400 ;  /* 0x0000040000028802 */ /* 0x000fe20000000f00 */
[----:B0-----:R-:W0:Y:S03]  /*163b0*/  @!P0 S2R R3, SR_CgaCtaId ;  /* 0x0000000000038919 */ /* 0x001e260000008800 */
[----:B0-----:R-:W-:-:S05]  /*163c0*/  @!P0 LEA R2, R3, R2, 0x18 ;  /* 0x0000000203028211 */ /* 0x001fca00078ec0ff */
[----:B------:R2:W-:Y:S01]  /*163d0*/  @!P0 STS.128 [R2+0x168d0], R16 ;  /* 0x0168d01002008388 */ /* 0x0005e20000000c00 */
[----:B------:R-:W-:Y:S06]  /*163e0*/  BAR.ARV 0x5, 0x1a0 ;  /* 0x0146800000007b1d */ /* 0x000fec0000002000 */
[----:B------:R-:W-:-:S13]  /*163f0*/  ISETP.GE.AND P0, PT, R19, R0, PT ;  /* 0x000000001300720c */ /* 0x000fda0003f06270 */
[----:B------:R-:W-:Y:S05]  /*16400*/  @!P0 BRA `(.L_x_2145) ;  /* 0xffffffc000408947 */ /* 0x000fea000383ffff */
.L_x_2061:
        /* <DEDUP_REMOVED lines=12> */
.L_x_2265:
[----:B------:R-:W-:Y:S05]  /*164d0*/  BSYNC B0 ;  /* 0x0000000000007941 */ /* 0x000fea0003800000 */
.L_x_2146:
[----:B------:R-:W-:-:S03]  /*164e0*/  UMOV UR4, 0xffffffff ;  /* 0xffffffff00047882 */ /* 0x000fc60000000000 */
[----:B------:R-:W-:Y:S05]  /*164f0*/  BRA.DIV UR4, `(.L_x_2148) ;  /* 0x00000022046c7947 */ /* 0x000fea000b800000 */
[----:B0-----:R-:W0:Y:S02]  /*16500*/  S2R R0, SR_TID.X ;  /* 0x0000000000007919 */ /* 0x001e240000002100 */
[----:B0-----:R-:W-:-:S04]  /*16510*/  SHF.R.U32.HI R0, RZ, 0x5, R0 ;  /* 0x00000005ff007819 */ /* 0x001fc80000011600 */
[----:B------:R-:W-:-:S05]  /*16520*/  LOP3.LUT R0, R0, 0x3, RZ, 0xc0, !PT ;  /* 0x0000000300007812 */ /* 0x000fca00078ec0ff */
[----:B------:R0:W2:Y:S02]  /*16530*/  SHFL.IDX PT, R14, R0, RZ, 0x1f ;  /* 0x00001fff000e7589 */ /* 0x0000a400000e0000 */
.L_x_2268:
[----:B--2---:R-:W-:-:S13]  /*16540*/  ISETP.NE.AND P0, PT, R14, RZ, PT ;  /* 0x000000ff0e00720c */ /* 0x004fda0003f05270 */
[----:B------:R-:W-:Y:S05]  /*16550*/  @P0 BRA `(.L_x_1898) ;  /* 0x0000000000880947 */ /* 0x000fea0003800000 */
[----:B------:R-:W-:-:S03]  /*16560*/  UMOV UR4, 0xffffffff ;  /* 0xffffffff00047882 */ /* 0x000fc60000000000 */
[----:B------:R-:W-:Y:S05]  /*16570*/  BRA.DIV UR4, `(.L_x_2149) ;  /* 0x0000002204807947 */ /* 0x000fea000b800000 */
[----:B------:R-:W-:-:S13]  /*16580*/  ELECT P6, URZ, PT ;  /* 0x00000000003f782f */ /* 0x000fda00038c0000 */
.L_x_2271:
[----:B------:R-:W-:Y:S05]  /*16590*/  @!P6 BRA `(.L_x_1898) ;  /* 0x000000000078e947 */ /* 0x000fea0003800000 */
[----:B0-----:R-:W2:Y:S02]  /*165a0*/  LDL.LU R0, [R1+0x14] ;  /* 0x0000140001007983 */ /* 0x001ea40000300800 */
[----:B--2---:R-:W-:-:S04]  /*165b0*/  LOP3.LUT R0, R0, 0x2, RZ, 0xfc, !PT ;  /* 0x0000000200007812 */ /* 0x004fc800078efcff */
[----:B------:R-:W-:-:S13]  /*165c0*/  ISETP.NE.AND P2, PT, R0, 0x3, PT ;  /* 0x000000030000780c */ /* 0x000fda0003f45270 */
[----:B------:R-:W-:Y:S05]  /*165d0*/  @!P2 BRA `(.L_x_2150) ;  /* 0x000000000004a947 */ /* 0x000fea0003800000 */
[----:B------:R-:W-:Y:S01]  /*165e0*/  BPT.TRAP 0x1 ;  /* 0x000000040000795c */ /* 0x000fe20000300000 */
.L_x_2150:
        /* <DEDUP_REMOVED lines=8> */
[----:B------:R-:W-:Y:S02]  /*16670*/  LOP3.LUT R0, R24, R5, RZ, 0x3c, !PT ;  /* 0x0000000518007212 */ /* 0x000fe400078e3cff */
[----:B------:R-:W-:-:S02]  /*16680*/  LEA R3, R4, R3, 0x3 ;  /* 0x0000000304037211 */ /* 0x000fc400078e18ff */
[----:B------:R-:W-:Y:S01]  /*16690*/  SHF.L.U32 R0, R0, 0x1f, RZ ;  /* 0x0000001f00007819 */ /* 0x000fe200000006ff */
[----:B0-----:R-:W-:Y:S06]  /*166a0*/  @!P0 BRA `(.L_x_2151) ;  /* 0x0000002000548947 */ /* 0x001fec0003800000 */
.L_x_2272:
[----:B------:R-:W2:Y:S02]  /*166b0*/  SYNCS.PHASECHK.TRANS64.TRYWAIT P0, [R3+URZ], R0 ;  /* 0x00000000030075a7 */ /* 0x000ea4000800017f */
[----:B--2---:R-:W-:Y:S05]  /*166c0*/  @!P0 BRA `(.L_x_2152) ;  /* 0x0000002000608947 */ /* 0x004fea0003800000 */
.L_x_2273:
[----:B------:R-:W-:Y:S05]  /*166d0*/  @!P2 BRA `(.L_x_2153) ;  /* 0x000000000004a947 */ /* 0x000fea0003800000 */
[----:B------:R-:W-:Y:S01]  /*166e0*/  BPT.TRAP 0x1 ;  /* 0x000000040000795c */ /* 0x000fe20000300000 */
.L_x_2153:
[----:B--2---:R-:W-:-:S04]  /*166f0*/  VIADD R3, R9, 0x16860 ;  /* 0x0001686009037836 */ /* 0x004fc80000000000 */
[----:B------:R-:W-:-:S04]  /*16700*/  IMAD R5, R22, 0x8, R3 ;  /* 0x0000000816057824 */ /* 0x000fc800078e0203 */
[----:B------:R-:W2:Y:S02]  /*16710*/  SYNCS.PHASECHK.TRANS64.TRYWAIT P0, [R5+URZ], R2 ;  /* 0x00000002050075a7 */ /* 0x000ea4000800017f */
[----:B--2---:R-:W-:Y:S05]  /*16720*/  @!P0 BRA `(.L_x_2154) ;  /* 0x00000020005c8947 */ /* 0x004fea0003800000 */
.L_x_2274:
[----:B------:R-:W-:-:S07]  /*16730*/  IMAD R3, R4, 0x8, R3 ;  /* 0x0000000804037824 */ /* 0x000fce00078e0203 */
.L_x_2155:
[----:B---3--:R3:W4:Y:S02]  /*16740*/  SYNCS.PHASECHK.TRANS64.TRYWAIT P0, [R3+URZ], R0 ;  /* 0x00000000030075a7 */ /* 0x008724000800017f */
[----:B----4-:R-:W-:Y:S05]  /*16750*/  @!P0 NANOSLEEP.SYNCS 0x989680 ;  /* 0x009896800000895d */ /* 0x010fea0003900000 */
[----:B------:R-:W4:Y:S02]  /*16760*/  @!P0 SYNCS.PHASECHK.TRANS64 P0, [R3+URZ], R0 ;  /* 0x00000000030085a7 */ /* 0x000f24000800007f */
[----:B----4-:R-:W-:Y:S05]  /*16770*/  @!P0 BRA `(.L_x_2155) ;  /* 0xfffffffc00f08947 */ /* 0x010fea000383ffff */
.L_x_1898:
[----:B------:R-:W-:Y:S05]  /*16780*/  BSYNC B7 ;  /* 0x0000000000077941 */ /* 0x000fea0003800000 */
.L_x_1895:
[----:B------:R-:W-:Y:S05]  /*16790*/  EXIT ;  /* 0x000000000000794d */ /* 0x000fea0003800000 */
.L_x_1916:
[----:B0-----:R0:W1:Y:S02]  /*167a0*/  SYNCS.PHASECHK.TRANS64.TRYWAIT P6, [R79+URZ+0x16890], R91 ;  /* 0x0168905b4f0075a7 */ /* 0x00106400080c017f */
[----:B-1----:R-:W-:Y:S05]  /*167b0*/  @!P6 NANOSLEEP.SYNCS 0x989680 ;  /* 0x009896800000e95d */ /* 0x002fea0003900000 */
[----:B------:R-:W1:Y:S02]  /*167c0*/  @!P6 SYNCS.PHASECHK.TRANS64 P6, [R79+URZ+0x16890], R91 ;  /* 0x0168905b4f00e5a7 */ /* 0x000e6400080c007f */
[----:B-1----:R-:W-:Y:S05]  /*167d0*/  @!P6 BRA `(.L_x_1916) ;  /* 0xfffffffc00f0e947 */ /* 0x002fea000383ffff */
[----:B------:R-:W-:Y:S05]  /*167e0*/  BRA `(.L_x_2156) ;  /* 0xfffffec4000c7947 */ /* 0x000fea000383ffff */
.L_x_1936:
[----:B0-----:R0:W1:Y:S02]  /*167f0*/  SYNCS.PHASECHK.TRANS64.TRYWAIT P5, [R79+URZ+0x16890], R91 ;  /* 0x0168905b4f0075a7 */ /* 0x00106400080a017f */
[----:B-1----:R-:W-:Y:S05]  /*16800*/  @!P5 NANOSLEEP.SYNCS 0x989680 ;  /* 0x009896800000d95d */ /* 0x002fea0003900000 */
[----:B------:R-:W1:Y:S02]  /*16810*/  @!P5 SYNCS.PHASECHK.TRANS64 P5, [R79+URZ+0x16890], R91 ;  /* 0x0168905b4f00d5a7 */ /* 0x000e6400080a007f */
[----:B-1----:R-:W-:Y:S05]  /*16820*/  @!P5 BRA `(.L_x_1936) ;  /* 0xfffffffc00f0d947 */ /* 0x002fea000383ffff */
[----:B------:R-:W-:Y:S05]  /*16830*/  BRA `(.L_x_2157) ;  /* 0xfffffed400847947 */ /* 0x000fea000383ffff */
.L_x_1945:
[----:B-1----:R1:W2:Y:S02]  /*16840*/  SYNCS.PHASECHK.TRANS64.TRYWAIT P4, [R79+URZ+0x16890], R91 ;  /* 0x0168905b4f0075a7 */ /* 0x0022a4000808017f */
[----:B--2---:R-:W-:Y:S05]  /*16850*/  @!P4 NANOSLEEP.SYNCS 0x989680 ;  /* 0x009896800000c95d */ /* 0x004fea0003900000 */
[----:B------:R-:W2:Y:S02]  /*16860*/  @!P4 SYNCS.PHASECHK.TRANS64 P4, [R79+URZ+0x16890], R91 ;  /* 0x0168905b4f00c5a7 */ /* 0x000ea4000808007f */
[----:B--2---:R-:W-:Y:S05]  /*16870*/  @!P4 BRA `(.L_x_1945) ;  /* 0xfffffffc00f0c947 */ /* 0x004fea000383ffff */
[----:B------:R-:W-:Y:S05]  /*16880*/  BRA `(.L_x_2158) ;  /* 0xfffffee400b07947 */ /* 0x000fea000383ffff */
.L_x_1951:
[----:B--2---:R2:W3:Y:S02]  /*16890*/  SYNCS.PHASECHK.TRANS64.TRYWAIT P3, [R79+URZ+0x168b0], R91 ;  /* 0x0168b05b4f0075a7 */ /* 0x0044e4000806017f */
[----:B---3--:R-:W-:Y:S05]  /*168a0*/  @!P3 NANOSLEEP.SYNCS 0x989680 ;  /* 0x009896800000b95d */ /* 0x008fea0003900000 */
[----:B------:R-:W3:Y:S02]  /*168b0*/  @!P3 SYNCS.PHASECHK.TRANS64 P3, [R79+URZ+0x168b0], R91 ;  /* 0x0168b05b4f00b5a7 */ /* 0x000ee4000806007f */
[----:B---3--:R-:W-:Y:S05]  /*168c0*/  @!P3 BRA `(.L_x_1951) ;  /* 0xfffffffc00f0b947 */ /* 0x008fea000383ffff */
[----:B------:R-:W-:Y:S05]  /*168d0*/  BRA `(.L_x_2159) ;  /* 0xfffffee800447947 */ /* 0x000fea000383ffff */
.L_x_1959:
[----:B------:R-:W-:Y:S01]  /*168e0*/  BSSY B0, `(.L_x_2160) ;  /* 0x0000007000007945 */ /* 0x000fe20003800000 */
[----:B------:R-:W-:Y:S01]  /*168f0*/  IMAD.MOV.U32 R12, RZ, RZ, RZ ;  /* 0x000000ffff0c7224 */ /* 0x000fe200078e00ff */
[----:B------:R-:W-:Y:S01]  /*16900*/  MOV R15, 0xffffffff ;  /* 0xffffffff000f7802 */ /* 0x000fe20000000f00 */
[----:B-1----:R-:W-:-:S07]  /*16910*/  IMAD.MOV.U32 R11, RZ, RZ, 0x1f ;  /* 0x0000001fff0b7424 */ /* 0x002fce00078e00ff */
[----:B-----5:R-:W-:Y:S05]  /*16920*/  WARPSYNC.COLLECTIVE R15, `(.L_x_2161) ;  /* 0x000000000f087348 */ /* 0x020fea0003c00000 */
[----:B------:R0:W1:Y:S02]  /*16930*/  SHFL.IDX P6, R14, R13, R12, R11 ;  /* 0x0000000c0d0e7389 */ /* 0x00006400000c000b */
[----:B01---5:R-:W-:Y:S01]  /*16940*/  ENDCOLLECTIVE ;  /* 0x000000000000791b */ /* 0x023fe20003800000 */
.L_x_2161:
[----:B------:R-:W-:Y:S05]  /*16950*/  BSYNC B0 ;  /* 0x0000000000007941 */ /* 0x000fea0003800000 */
.L_x_2160:
[----:B------:R-:W-:Y:S01]  /*16960*/  IMAD.MOV.U32 R155, RZ, RZ, R14 ;  /* 0x000000ffff9b7224 */ /* 0x000fe200078e000e */
[----:B------:R-:W-:Y:S06]  /*16970*/  BRA `(.L_x_2162) ;  /* 0xfffffeec00ac7947 */ /* 0x000fec000383ffff */
.L_x_1975:
        /* <DEDUP_REMOVED lines=8> */
.L_x_2164:
[----:B------:R-:W-:Y:S05]  /*16a00*/  BSYNC B1 ;  /* 0x0000000000017941 */ /* 0x000fea0003800000 */
.L_x_2163:
[----:B------:R-:W-:Y:S05]  /*16a10*/  BRA `(.L_x_2165) ;  /* 0xfffffefc00447947 */ /* 0x000fea000383ffff */
.L_x_1976:
        /* <DEDUP_REMOVED lines=8> */
.L_x_2167:
[----:B------:R-:W-:Y:S05]  /*16aa0*/  BSYNC B1 ;  /* 0x0000000000017941 */ /* 0x000fea0003800000 */
.L_x_2166:
[----:B------:R-:W-:Y:S05]  /*16ab0*/  BRA `(.L_x_2168) ;  /* 0xfffffefc00247947 */ /* 0x000fea000383ffff */
.L_x_1977:
        /* <DEDUP_REMOVED lines=8> */
.L_x_2170:
[----:B------:R-:W-:Y:S05]  /*16b40*/  BSYNC B1 ;  /* 0x0000000000017941 */ /* 0x000fea0003800000 */
.L_x_2169:
[----:B------:R-:W-:Y:S05]  /*16b50*/  BRA `(.L_x_2171) ;  /* 0xfffffefc00047947 */ /* 0x000fea000383ffff */
.L_x_1978:
        /* <DEDUP_REMOVED lines=8> */
.L_x_2173:
[----:B------:R-:W-:Y:S05]  /*16be0*/  BSYNC B1 ;  /* 0x0000000000017941 */ /* 0x000fea0003800000 */
.L_x_2172:
[----:B------:R-:W-:Y:S05]  /*16bf0*/  BRA `(.L_x_2174) ;  /* 0xfffffef800e47947 */ /* 0x000fea000383ffff */
.L_x_1979:
[----:B------:R-:W-:Y:S01]  /*16c00*/  BSSY B1, `(.L_x_2175) ;  /* 0x0000008000017945 */ /* 0x000fe20003800000 */
[----:B------:R-:W-:Y:S01]  /*16c10*/  MOV R13, R5 ;  /* 0x00000005000d7202 */ /* 0x000fe20000000f00 */
[----:B------:R-:W-:Y:S02]  /*16c20*/  IMAD.MOV.U32 R12, RZ, RZ, 0x1 ;  /* 0x00000001ff0c7424 */ /* 0x000fe400078e00ff */
[----:B------:R-:W-:Y:S02]  /*16c30*/  IMAD.MOV.U32 R11, RZ, RZ, 0x1c1f ;  /* 0x00001c1fff0b7424 */ /* 0x000fe400078e00ff */
[----:B------:R-:W-:-:S07]  /*16c40*/  IMAD.MOV.U32 R15, RZ, RZ, -0x1 ;  /* 0xffffffffff0f7424 */ /* 0x000fce00078e00ff */
[----:B-----5:R-:W-:Y:S05]  /*16c50*/  WARPSYNC.COLLECTIVE R15, `(.L_x_2176) ;  /* 0x000000000f087348 */ /* 0x020fea0003c00000 */
[----:B------:R0:W1:Y:S02]  /*16c60*/  SHFL.IDX P6, R14, R13, R12, R11 ;  /* 0x0000000c0d0e7389 */ /* 0x00006400000c000b */
[----:B01---5:R-:W-:Y:S01]  /*16c70*/  ENDCOLLECTIVE ;  /* 0x000000000000791b */ /* 0x023fe20003800000 */
.L_x_2176:
[----:B------:R-:W-:Y:S05]  /*16c80*/  BSYNC B1 ;  /* 0x0000000000017941 */ /* 0x000fea0003800000 */
.L_x_2175:
[----:B------:R-:W-:Y:S05]  /*16c90*/  BRA `(.L_x_2177) ;  /* 0xfffffef800c47947 */ /* 0x000fea000383ffff */
.L_x_1980:
[----:B------:R-:W-:Y:S01]  /*16ca0*/  BSSY B1, `(.L_x_2178) ;  /* 0x0000008000017945 */ /* 0x000fe20003800000 */
[----:B------:R-:W-:Y:S01]  /*16cb0*/  IMAD.MOV.U32 R13, RZ, RZ, R4 ;  /* 0x000000ffff0d7224 */ /* 0x000fe200078e0004 */
[----:B------:R-:W-:Y:S01]  /*16cc0*/  MOV R11, 0x1c1f ;  /* 0x00001c1f000b7802 */ /* 0x000fe20000000f00 */
[----:B------:R-:W-:Y:S02]  /*16cd0*/  IMAD.MOV.U32 R12, RZ, RZ, 0x1 ;  /* 0x00000001ff0c7424 */ /* 0x000fe400078e00ff */
[----:B------:R-:W-:-:S07]  /*16ce0*/  IMAD.MOV.U32 R15, RZ, RZ, -0x1 ;  /* 0xffffffffff0f7424 */ /* 0x000fce00078e00ff */
[----:B-----5:R-:W-:Y:S05]  /*16cf0*/  WARPSYNC.COLLECTIVE R15, `(.L_x_2179) ;  /* 0x000000000f087348 */ /* 0x020fea0003c00000 */
[----:B------:R0:W1:Y:S02]  /*16d00*/  SHFL.IDX P6, R14, R13, R12, R11 ;  /* 0x0000000c0d0e7389 */ /* 0x00006400000c000b */
[----:B01---5:R-:W-:Y:S01]  /*16d10*/  ENDCOLLECTIVE ;  /* 0x000000000000791b */ /* 0x023fe20003800000 */
.L_x_2179:
[----:B------:R-:W-:Y:S05]  /*16d20*/  BSYNC B1 ;  /* 0x0000000000017941 */ /* 0x000fea0003800000 */
.L_x_2178:
[----:B------:R-:W-:Y:S05]  /*16d30*/  BRA `(.L_x_2180) ;  /* 0xfffffef800a47947 */ /* 0x000fea000383ffff */
.L_x_1981:
        /* <DEDUP_REMOVED lines=8> */
.L_x_2182:
[----:B------:R-:W-:Y:S05]  /*16dc0*/  BSYNC B1 ;  /* 0x0000000000017941 */ /* 0x000fea0003800000 */
.L_x_2181:
[----:B------:R-:W-:Y:S05]  /*16dd0*/  BRA `(.L_x_2183) ;  /* 0xfffffef800847947 */ /* 0x000fea000383ffff */
.L_x_1982:
        /* <DEDUP_REMOVED lines=8> */
.L_x_2185:
[----:B------:R-:W-:Y:S05]  /*16e60*/  BSYNC B1 ;  /* 0x0000000000017941 */ /* 0x000fea0003800000 */
.L_x_2184:
[----:B------:R-:W-:Y:S05]  /*16e70*/  BRA `(.L_x_2186) ;  /* 0xfffffef800647947 */ /* 0x000fea000383ffff */
.L_x_1984:
[----:B0-----:R0:W1:Y:S02]  /*16e80*/  SYNCS.PHASECHK.TRANS64.TRYWAIT P2, [R2+URZ+0x16800], R7 ;  /* 0x01680007020075a7 */ /* 0x001064000804017f */
[----:B-1----:R-:W-:Y:S05]  /*16e90*/  @!P2 NANOSLEEP.SYNCS 0x989680 ;  /* 0x009896800000a95d */ /* 0x002fea0003900000 */
[----:B------:R-:W1:Y:S02]  /*16ea0*/  @!P2 SYNCS.PHASECHK.TRANS64 P2, [R2+URZ+0x16800], R7 ;  /* 0x016800070200a5a7 */ /* 0x000e64000804007f */
[----:B-1----:R-:W-:Y:S05]  /*16eb0*/  @!P2 BRA `(.L_x_1984) ;  /* 0xfffffffc00f0a947 */ /* 0x002fea000383ffff */
[----:B------:R-:W-:Y:S05]  /*16ec0*/  BRA `(.L_x_2187) ;  /* 0xfffffef800f87947 */ /* 0x000fea000383ffff */
.L_x_1992:
        /* <DEDUP_REMOVED lines=8> */
.L_x_2189:
[----:B------:R-:W-:Y:S05]  /*16f50*/  BSYNC B1 ;  /* 0x0000000000017941 */ /* 0x000fea0003800000 */
.L_x_2188:
[----:B------:R-:W-:Y:S05]  /*16f60*/  BRA `(.L_x_2190) ;  /* 0xffffff0c00007947 */ /* 0x000fea000383ffff */
.L_x_1993:
        /* <DEDUP_REMOVED lines=8> */
.L_x_2192:
[----:B------:R-:W-:Y:S05]  /*16ff0*/  BSYNC B1 ;  /* 0x0000000000017941 */ /* 0x000fea0003800000 */
.L_x_2191:
[----:B------:R-:W-:Y:S05]  /*17000*/  BRA `(.L_x_2193) ;  /* 0xffffff0800e07947 */ /* 0x000fea000383ffff */
.L_x_1994:
        /* <DEDUP_REMOVED lines=8> */
.L_x_2195:
[----:B------:R-:W-:Y:S05]  /*17090*/  BSYNC B1 ;  /* 0x0000000000017941 */ /* 0x000fea0003800000 */
.L_x_2194:
[----:B------:R-:W-:Y:S05]  /*170a0*/  BRA `(.L_x_2196) ;  /* 0xffffff0800c07947 */ /* 0x000fea000383ffff */
.L_x_1995:
        /* <DEDUP_REMOVED lines=8> */
.L_x_2198:
[----:B------:R-:W-:Y:S05]  /*17130*/  BSYNC B1 ;  /* 0x0000000000017941 */ /* 0x000fea0003800000 */
.L_x_2197:
[----:B------:R-:W-:Y:S05]  /*17140*/  BRA `(.L_x_2199) ;  /* 0xffffff0800a07947 */ /* 0x000fea000383ffff */
.L_x_1996:
        /* <DEDUP_REMOVED lines=8> */
.L_x_2201:
[----:B------:R-:W-:Y:S05]  /*171d0*/  BSYNC B1 ;  /* 0x0000000000017941 */ /* 0x000fea0003800000 */
.L_x_2200:
[----:B------:R-:W-:Y:S05]  /*171e0*/  BRA `(.L_x_2202) ;  /* 0xffffff0800807947 */ /* 0x000fea000383ffff */
.L_x_1997:
        /* <DEDUP_REMOVED lines=8> */
.L_x_2204:
[----:B------:R-:W-:Y:S05]  /*17270*/  BSYNC B1 ;  /* 0x0000000000017941 */ /* 0x000fea0003800000 */
.L_x_2203:
[----:B------:R-:W-:Y:S05]  /*17280*/  BRA `(.L_x_2205) ;  /* 0xffffff0800647947 */ /* 0x000fea000383ffff */
.L_x_1998:
        /* <DEDUP_REMOVED lines=8> */
.L_x_2207:
[----:B------:R-:W-:Y:S05]  /*17310*/  BSYNC B1 ;  /* 0x0000000000017941 */ /* 0x000fea0003800000 */
.L_x_2206:
[----:B------:R-:W-:Y:S05]  /*17320*/  BRA `(.L_x_2208) ;  /* 0xffffff0800487947 */ /* 0x000fea000383ffff */
.L_x_1999:
        /* <DEDUP_REMOVED lines=8> */
.L_x_2210:
[----:B------:R-:W-:Y:S05]  /*173b0*/  BSYNC B1 ;  /* 0x0000000000017941 */ /* 0x000fea0003800000 */
.L_x_2209:
[----:B------:R-:W-:Y:S05]  /*173c0*/  BRA `(.L_x_2211) ;  /* 0xffffff08002c7947 */ /* 0x000fea000383ffff */
.L_x_2001:
[----:B0-----:R0:W1:Y:S02]  /*173d0*/  SYNCS.PHASECHK.TRANS64.TRYWAIT P2, [R2+URZ+0x16800], R9 ;  /* 0x01680009020075a7 */ /* 0x001064000804017f */
[----:B-1----:R-:W-:Y:S05]  /*173e0*/  @!P2 NANOSLEEP.SYNCS 0x989680 ;  /* 0x009896800000a95d */ /* 0x002fea0003900000 */
[----:B------:R-:W1:Y:S02]  /*173f0*/  @!P2 SYNCS.PHASECHK.TRANS64 P2, [R2+URZ+0x16800], R9 ;  /* 0x016800090200a5a7 */ /* 0x000e64000804007f */
[----:B-1----:R-:W-:Y:S05]  /*17400*/  @!P2 BRA `(.L_x_2001) ;  /* 0xfffffffc00f0a947 */ /* 0x002fea000383ffff */
[----:B------:R-:W-:Y:S05]  /*17410*/  BRA `(.L_x_2212) ;  /* 0xffffff0800947947 */ /* 0x000fea000383ffff */
.L_x_2007:
[----:B--2---:R2:W3:Y:S02]  /*17420*/  SYNCS.PHASECHK.TRANS64.TRYWAIT P1, [R4+URZ+0x16830], R3 ;  /* 0x01683003040075a7 */ /* 0x0044e4000802017f */
[----:B---3--:R-:W-:Y:S05]  /*17430*/  @!P1 NANOSLEEP.SYNCS 0x989680 ;  /* 0x009896800000995d */ /* 0x008fea0003900000 */
[----:B------:R-:W3:Y:S02]  /*17440*/  @!P1 SYNCS.PHASECHK.TRANS64 P1, [R4+URZ+0x16830], R3 ;  /* 0x01683003040095a7 */ /* 0x000ee4000802007f */
[----:B---3--:R-:W-:Y:S05]  /*17450*/  @!P1 BRA `(.L_x_2007) ;  /* 0xfffffffc00f09947 */ /* 0x008fea000383ffff */
[----:B------:R-:W-:Y:S05]  /*17460*/  BRA `(.L_x_2006) ;  /* 0xffffff1800207947 */ /* 0x000fea000383ffff */
.L_x_2013:
[----:B-1----:R1:W2:Y:S02]  /*17470*/  SYNCS.PHASECHK.TRANS64.TRYWAIT P3, [R0+URZ+0x16830], R3 ;  /* 0x01683003000075a7 */ /* 0x0022a4000806017f */
[----:B--2---:R-:W-:Y:S05]  /*17480*/  @!P3 NANOSLEEP.SYNCS 0x989680 ;  /* 0x009896800000b95d */ /* 0x004fea0003900000 */
[----:B------:R-:W2:Y:S02]  /*17490*/  @!P3 SYNCS.PHASECHK.TRANS64 P3, [R0+URZ+0x16830], R3 ;  /* 0x016830030000b5a7 */ /* 0x000ea4000806007f */
[----:B--2---:R-:W-:Y:S05]  /*174a0*/  @!P3 BRA `(.L_x_2013) ;  /* 0xfffffffc00f0b947 */ /* 0x004fea000383ffff */
[----:B------:R-:W-:Y:S05]  /*174b0*/  BRA `(.L_x_2012) ;  /* 0xffffff3c00047947 */ /* 0x000fea000383ffff */
.L_x_2017:
[----:B-1----:R1:W2:Y:S02]  /*174c0*/  SYNCS.PHASECHK.TRANS64.TRYWAIT P2, [R3+URZ+0x16850], R0 ;  /* 0x01685000030075a7 */ /* 0x0022a4000804017f */
[----:B--2---:R-:W-:Y:S05]  /*174d0*/  @!P2 NANOSLEEP.SYNCS 0x989680 ;  /* 0x009896800000a95d */ /* 0x004fea0003900000 */
[----:B------:R-:W2:Y:S02]  /*174e0*/  @!P2 SYNCS.PHASECHK.TRANS64 P2, [R3+URZ+0x16850], R0 ;  /* 0x016850000300a5a7 */ /* 0x000ea4000804007f */
[----:B--2---:R-:W-:Y:S05]  /*174f0*/  @!P2 BRA `(.L_x_2017) ;  /* 0xfffffffc00f0a947 */ /* 0x004fea000383ffff */
[----:B------:R-:W-:Y:S05]  /*17500*/  BRA `(.L_x_2014) ;  /* 0xffffff3c00c87947 */ /* 0x000fea000383ffff */
.L_x_2024:
[----:B-1----:R1:W2:Y:S02]  /*17510*/  SYNCS.PHASECHK.TRANS64.TRYWAIT P3, [R0+URZ+0x16830], R3 ;  /* 0x01683003000075a7 */ /* 0x0022a4000806017f */
[----:B--2---:R-:W-:Y:S05]  /*17520*/  @!P3 NANOSLEEP.SYNCS 0x989680 ;  /* 0x009896800000b95d */ /* 0x004fea0003900000 */
[----:B------:R-:W2:Y:S02]  /*17530*/  @!P3 SYNCS.PHASECHK.TRANS64 P3, [R0+URZ+0x16830], R3 ;  /* 0x016830030000b5a7 */ /* 0x000ea4000806007f */
[----:B--2---:R-:W-:Y:S05]  /*17540*/  @!P3 BRA `(.L_x_2024) ;  /* 0xfffffffc00f0b947 */ /* 0x004fea000383ffff */
[----:B------:R-:W-:Y:S05]  /*17550*/  BRA `(.L_x_2023) ;  /* 0xffffff6000ec7947 */ /* 0x000fea000383ffff */
.L_x_2028:
[----:B-1----:R1:W2:Y:S02]  /*17560*/  SYNCS.PHASECHK.TRANS64.TRYWAIT P2, [R3+URZ+0x16850], R0 ;  /* 0x01685000030075a7 */ /* 0x0022a4000804017f */
[----:B--2---:R-:W-:Y:S05]  /*17570*/  @!P2 NANOSLEEP.SYNCS 0x989680 ;  /* 0x009896800000a95d */ /* 0x004fea0003900000 */
[----:B------:R-:W2:Y:S02]  /*17580*/  @!P2 SYNCS.PHASECHK.TRANS64 P2, [R3+URZ+0x16850], R0 ;  /* 0x016850000300a5a7 */ /* 0x000ea4000804007f */
[----:B--2---:R-:W-:Y:S05]  /*17590*/  @!P2 BRA `(.L_x_2028) ;  /* 0xfffffffc00f0a947 */ /* 0x004fea000383ffff */
[----:B------:R-:W-:Y:S05]  /*175a0*/  BRA `(.L_x_2025) ;  /* 0xffffff6400b07947 */ /* 0x000fea000383ffff */
.L_x_2033:
[----:B-1----:R1:W2:Y:S02]  /*175b0*/  SYNCS.PHASECHK.TRANS64.TRYWAIT P0, [R13+URZ+0x16850], R6 ;  /* 0x016850060d0075a7 */ /* 0x0022a4000800017f */
[----:B--2---:R-:W-:Y:S05]  /*175c0*/  @!P0 NANOSLEEP.SYNCS 0x989680 ;  /* 0x009896800000895d */ /* 0x004fea0003900000 */
[----:B------:R-:W2:Y:S02]  /*175d0*/  @!P0 SYNCS.PHASECHK.TRANS64 P0, [R13+URZ+0x16850], R6 ;  /* 0x016850060d0085a7 */ /* 0x000ea4000800007f */
[----:B--2---:R-:W-:Y:S05]  /*175e0*/  @!P0 BRA `(.L_x_2033) ;  /* 0xfffffffc00f08947 */ /* 0x004fea000383ffff */
[----:B------:R-:W-:Y:S05]  /*175f0*/  BRA `(.L_x_2032) ;  /* 0xffffff8000647947 */ /* 0x000fea000383ffff */
.L_x_2067:
[----:B------:R-:W0:Y:S01]  /*17600*/  S2R R12, SR_TID.X ;  /* 0x00000000000c7919 */ /* 0x000e220000002100 */
[----:B------:R-:W-:Y:S01]  /*17610*/  BSSY B1, `(.L_x_2213) ;  /* 0x000000a000017945 */ /* 0x000fe20003800000 */
[----:B------:R-:W-:Y:S02]  /*17620*/  IMAD.MOV.U32 R11, RZ, RZ, 0x1f ;  /* 0x0000001fff0b7424 */ /* 0x000fe400078e00ff */
[----:B------:R-:W-:Y:S01]  /*17630*/  IMAD.MOV.U32 R15, RZ, RZ, -0x1 ;  /* 0xffffffffff0f7424 */ /* 0x000fe200078e00ff */
[----:B0-----:R-:W-:-:S04]  /*17640*/  SHF.R.U32.HI R12, RZ, 0x5, R12 ;  /* 0x00000005ff0c7819 */ /* 0x001fc8000001160c */
[----:B------:R-:W-:-:S04]  /*17650*/  LOP3.LUT R12, R12, 0x3, RZ, 0xc0, !PT ;  /* 0x000000030c0c7812 */ /* 0x000fc800078ec0ff */
[----:B------:R-:W-:Y:S01]  /*17660*/  MOV R13, R12 ;  /* 0x0000000c000d7202 */ /* 0x000fe20000000f00 */
[----:B------:R-:W-:-:S07]  /*17670*/  IMAD.MOV.U32 R12, RZ, RZ, RZ ;  /* 0x000000ffff0c7224 */ /* 0x000fce00078e00ff */
[----:B-1----:R-:W-:Y:S05]  /*17680*/  WARPSYNC.COLLECTIVE R15, `(.L_x_2214) ;  /* 0x000000000f087348 */ /* 0x002fea0003c00000 */
[----:B------:R0:W2:Y:S02]  /*17690*/  SHFL.IDX P6, R14, R13, R12, R11 ;  /* 0x0000000c0d0e7389 */ /* 0x0000a400000c000b */
[----:B012---:R-:W-:Y:S01]  /*176a0*/  ENDCOLLECTIVE ;  /* 0x000000000000791b */ /* 0x007fe20003800000 */
.L_x_2214:
[----:B------:R-:W-:Y:S05]  /*176b0*/  BSYNC B1 ;  /* 0x0000000000017941 */ /* 0x000fea0003800000 */
.L_x_2213:
[----:B------:R-:W-:Y:S05]  /*176c0*/  BRA `(.L_x_2215) ;  /* 0xffffffb400607947 */ /* 0x000fea000383ffff */
.L_x_2068:
[----:B------:R-:W-:Y:S01]  /*176d0*/  BSSY B1, `(.L_x_2216) ;  /* 0x0000006000017945 */ /* 0x000fe20003800000 */
[----:B------:R-:W-:-:S07]  /*176e0*/  IMAD.MOV.U32 R15, RZ, RZ, -0x1 ;  /* 0xffffffffff0f7424 */ /* 0x000fce00078e00ff */
[----:B-1----:R-:W-:Y:S05]  /*176f0*/  WARPSYNC.COLLECTIVE R15, `(.L_x_2217) ;  /* 0x000000000f0c7348 */ /* 0x002fea0003c00000 */
[----:B------:R-:W-:Y:S02]  /*17700*/  ELECT P6, UR62, PT ;  /* 0x00000000003e782f */ /* 0x000fe400038c0000 */
[----:B------:R-:W-:Y:S01]  /*17710*/  MOV R14, UR62 ;  /* 0x0000003e000e7c02 */ /* 0x000fe20008000f00 */
[----:B-1----:R-:W-:Y:S10]  /*17720*/  ENDCOLLECTIVE ;  /* 0x000000000000791b */ /* 0x002ff40003800000 */
.L_x_2217:
[----:B------:R-:W-:Y:S05]  /*17730*/  BSYNC B1 ;  /* 0x0000000000017941 */ /* 0x000fea0003800000 */
.L_x_2216:
[----:B------:R-:W-:Y:S05]  /*17740*/  BRA `(.L_x_2218) ;  /* 0xffffffb4004c7947 */ /* 0x000fea000383ffff */
.L_x_2070:
[----:B0-----:R0:W2:Y:S02]  /*17750*/  SYNCS.PHASECHK.TRANS64.TRYWAIT P0, [R6+URZ+0x16820], R5 ;  /* 0x01682005060075a7 */ /* 0x0010a4000800017f */
[----:B--2---:R-:W-:Y:S05]  /*17760*/  @!P0 NANOSLEEP.SYNCS 0x989680 ;  /* 0x009896800000895d */ /* 0x004fea0003900000 */
[----:B------:R-:W2:Y:S02]  /*17770*/  @!P0 SYNCS.PHASECHK.TRANS64 P0, [R6+URZ+0x16820], R5 ;  /* 0x01682005060085a7 */ /* 0x000ea4000800007f */
[----:B--2---:R-:W-:Y:S05]  /*17780*/  @!P0 BRA `(.L_x_2070) ;  /* 0xfffffffc00f08947 */ /* 0x004fea000383ffff */
[----:B------:R-:W-:Y:S05]  /*17790*/  BRA `(.L_x_2219) ;  /* 0xffffffb400687947 */ /* 0x000fea000383ffff */
.L_x_2073:
[----:B0-----:R0:W2:Y:S02]  /*177a0*/  SYNCS.PHASECHK.TRANS64.TRYWAIT P0, [R5+URZ+0x168a0], R10 ;  /* 0x0168a00a050075a7 */ /* 0x0010a4000800017f */
[----:B--2---:R-:W-:Y:S05]  /*177b0*/  @!P0 NANOSLEEP.SYNCS 0x989680 ;  /* 0x009896800000895d */ /* 0x004fea0003900000 */
[----:B------:R-:W2:Y:S02]  /*177c0*/  @!P0 SYNCS.PHASECHK.TRANS64 P0, [R5+URZ+0x168a0], R10 ;  /* 0x0168a00a050085a7 */ /* 0x000ea4000800007f */
[----:B--2---:R-:W-:Y:S05]  /*177d0*/  @!P0 BRA `(.L_x_2073) ;  /* 0xfffffffc00f08947 */ /* 0x004fea000383ffff */
[----:B------:R-:W-:Y:S05]  /*177e0*/  BRA `(.L_x_2220) ;  /* 0xffffffb400707947 */ /* 0x000fea000383ffff */
.L_x_2075:
[----:B---3--:R3:W4:Y:S02]  /*177f0*/  SYNCS.PHASECHK.TRANS64.TRYWAIT P0, [R5+URZ+0x168c0], R10 ;  /* 0x0168c00a050075a7 */ /* 0x008724000800017f */
[----:B----4-:R-:W-:Y:S05]  /*17800*/  @!P0 NANOSLEEP.SYNCS 0x989680 ;  /* 0x009896800000895d */ /* 0x010fea0003900000 */
[----:B------:R-:W4:Y:S02]  /*17810*/  @!P0 SYNCS.PHASECHK.TRANS64 P0, [R5+URZ+0x168c0], R10 ;  /* 0x0168c00a050085a7 */ /* 0x000f24000800007f */
[----:B----4-:R-:W-:Y:S05]  /*17820*/  @!P0 BRA `(.L_x_2075) ;  /* 0xfffffffc00f08947 */ /* 0x010fea000383ffff */
[----:B------:R-:W-:Y:S05]  /*17830*/  BRA `(.L_x_2221) ;  /* 0xffffffb400c87947 */ /* 0x000fea000383ffff */
.L_x_2079:
[----:B0-----:R0:W2:Y:S02]  /*17840*/  SYNCS.PHASECHK.TRANS64.TRYWAIT P0, [R10+URZ+0x168a0], R5 ;  /* 0x0168a0050a0075a7 */ /* 0x0010a4000800017f */
[----:B--2---:R-:W-:Y:S05]  /*17850*/  @!P0 NANOSLEEP.SYNCS 0x989680 ;  /* 0x009896800000895d */ /* 0x004fea0003900000 */
[----:B------:R-:W2:Y:S02]  /*17860*/  @!P0 SYNCS.PHASECHK.TRANS64 P0, [R10+URZ+0x168a0], R5 ;  /* 0x0168a0050a0085a7 */ /* 0x000ea4000800007f */
[----:B--2---:R-:W-:Y:S05]  /*17870*/  @!P0 BRA `(.L_x_2079) ;  /* 0xfffffffc00f08947 */ /* 0x004fea000383ffff */
[----:B------:R-:W-:Y:S05]  /*17880*/  BRA `(.L_x_2222) ;  /* 0xffffffb800507947 */ /* 0x000fea000383ffff */
.L_x_2081:
[----:B--2---:R2:W3:Y:S02]  /*17890*/  SYNCS.PHASECHK.TRANS64.TRYWAIT P1, [R10+URZ+0x168c0], R5 ;  /* 0x0168c0050a0075a7 */ /* 0x0044e4000802017f */
[----:B---3--:R-:W-:Y:S05]  /*178a0*/  @!P1 NANOSLEEP.SYNCS 0x989680 ;  /* 0x009896800000995d */ /* 0x008fea0003900000 */
[----:B------:R-:W3:Y:S02]  /*178b0*/  @!P1 SYNCS.PHASECHK.TRANS64 P1, [R10+URZ+0x168c0], R5 ;  /* 0x0168c0050a0095a7 */ /* 0x000ee4000802007f */
[----:B---3--:R-:W-:Y:S05]  /*178c0*/  @!P1 BRA `(.L_x_2081) ;  /* 0xfffffffc00f09947 */ /* 0x008fea000383ffff */
[----:B------:R-:W-:Y:S05]  /*178d0*/  BRA `(.L_x_2223) ;  /* 0xffffffb800a47947 */ /* 0x000fea000383ffff */
.L_x_2091:
[----:B------:R-:W0:Y:S01]  /*178e0*/  S2R R4, SR_TID.X ;  /* 0x0000000000047919 */ /* 0x000e220000002100 */
[----:B------:R-:W-:Y:S01]  /*178f0*/  BSSY B0, `(.L_x_2224) ;  /* 0x000000a000007945 */ /* 0x000fe20003800000 */
[----:B------:R-:W-:Y:S01]  /*17900*/  MOV R12, RZ ;  /* 0x000000ff000c7202 */ /* 0x000fe20000000f00 */
        /* <DEDUP_REMOVED lines=8> */
.L_x_2225:
[----:B------:R-:W-:Y:S05]  /*17990*/  BSYNC B0 ;  /* 0x0000000000007941 */ /* 0x000fea0003800000 */
.L_x_2224:
[----:B------:R-:W-:Y:S05]  /*179a0*/  BRA `(.L_x_2226) ;  /* 0xffffffc000e07947 */ /* 0x000fea000383ffff */
.L_x_2092:
[----:B------:R-:W-:Y:S01]  /*179b0*/  BSSY B0, `(.L_x_2227) ;  /* 0x0000006000007945 */ /* 0x000fe20003800000 */
[----:B------:R-:W-:-:S07]  /*179c0*/  IMAD.MOV.U32 R15, RZ, RZ, -0x1 ;  /* 0xffffffffff0f7424 */ /* 0x000fce00078e00ff */
[----:B-1----:R-:W-:Y:S05]  /*179d0*/  WARPSYNC.COLLECTIVE R15, `(.L_x_2228) ;  /* 0x000000000f0c7348 */ /* 0x002fea0003c00000 */
[----:B------:R-:W-:Y:S02]  /*179e0*/  ELECT P6, UR62, PT ;  /* 0x00000000003e782f */ /* 0x000fe400038c0000 */
[----:B------:R-:W-:Y:S01]  /*179f0*/  MOV R14, UR62 ;  /* 0x0000003e000e7c02 */ /* 0x000fe20008000f00 */
[----:B-1----:R-:W-:Y:S10]  /*17a00*/  ENDCOLLECTIVE ;  /* 0x000000000000791b */ /* 0x002ff40003800000 */
.L_x_2228:
[----:B------:R-:W-:Y:S05]  /*17a10*/  BSYNC B0 ;  /* 0x0000000000007941 */ /* 0x000fea0003800000 */
.L_x_2227:
[----:B------:R-:W-:Y:S05]  /*17a20*/  BRA `(.L_x_2229) ;  /* 0xffffffc000d07947 */ /* 0x000fea000383ffff */
.L_x_2095:
[----:B--2---:R2:W3:Y:S02]  /*17a30*/  SYNCS.PHASECHK.TRANS64.TRYWAIT P0, [R5+URZ+0x16840], R4 ;  /* 0x01684004050075a7 */ /* 0x0044e4000800017f */
[----:B---3--:R-:W-:Y:S05]  /*17a40*/  @!P0 NANOSLEEP.SYNCS 0x989680 ;  /* 0x009896800000895d */ /* 0x008fea0003900000 */
[----:B------:R-:W3:Y:S02]  /*17a50*/  @!P0 SYNCS.PHASECHK.TRANS64 P0, [R5+URZ+0x16840], R4 ;  /* 0x01684004050085a7 */ /* 0x000ee4000800007f */
[----:B---3--:R-:W-:Y:S05]  /*17a60*/  @!P0 BRA `(.L_x_2095) ;  /* 0xfffffffc00f08947 */ /* 0x008fea000383ffff */
[----:B------:R-:W-:Y:S05]  /*17a70*/  BRA `(.L_x_2230) ;  /* 0xffffffc400207947 */ /* 0x000fea000383ffff */
.L_x_2098:
[----:B0-----:R0:W2:Y:S02]  /*17a80*/  SYNCS.PHASECHK.TRANS64.TRYWAIT P0, [R27+URZ+0x16820], R4 ;  /* 0x016820041b0075a7 */ /* 0x0010a4000800017f */
[----:B--2---:R-:W-:Y:S05]  /*17a90*/  @!P0 NANOSLEEP.SYNCS 0x989680 ;  /* 0x009896800000895d */ /* 0x004fea0003900000 */
[----:B------:R-:W2:Y:S02]  /*17aa0*/  @!P0 SYNCS.PHASECHK.TRANS64 P0, [R27+URZ+0x16820], R4 ;  /* 0x016820041b0085a7 */ /* 0x000ea4000800007f */
[----:B--2---:R-:W-:Y:S05]  /*17ab0*/  @!P0 BRA `(.L_x_2098) ;  /* 0xfffffffc00f08947 */ /* 0x004fea000383ffff */
[----:B------:R-:W-:Y:S05]  /*17ac0*/  BRA `(.L_x_2231) ;  /* 0xffffffc400e07947 */ /* 0x000fea000383ffff */
.L_x_2106:
[----:B0-----:R0:W2:Y:S02]  /*17ad0*/  SYNCS.PHASECHK.TRANS64.TRYWAIT P0, [R3+URZ+0x16840], R2 ;  /* 0x01684002030075a7 */ /* 0x0010a4000800017f */
[----:B--2---:R-:W-:Y:S05]  /*17ae0*/  @!P0 NANOSLEEP.SYNCS 0x989680 ;  /* 0x009896800000895d */ /* 0x004fea0003900000 */
[----:B------:R-:W2:Y:S02]  /*17af0*/  @!P0 SYNCS.PHASECHK.TRANS64 P0, [R3+URZ+0x16840], R2 ;  /* 0x01684002030085a7 */ /* 0x000ea4000800007f */
[----:B--2---:R-:W-:Y:S05]  /*17b00*/  @!P0 BRA `(.L_x_2106) ;  /* 0xfffffffc00f08947 */ /* 0x004fea000383ffff */
[----:B------:R-:W-:Y:S05]  /*17b10*/  BRA `(.L_x_2232) ;  /* 0xffffffc800807947 */ /* 0x000fea000383ffff */
.L_x_2108:
[----:B0-----:R0:W2:Y:S02]  /*17b20*/  SYNCS.PHASECHK.TRANS64.TRYWAIT P0, [R2+URZ+0x60], R5 ;  /* 0x00006005020075a7 */ /* 0x0010a4000800017f */
[----:B--2---:R-:W-:Y:S05]  /*17b30*/  @!P0 NANOSLEEP.SYNCS 0x989680 ;  /* 0x009896800000895d */ /* 0x004fea0003900000 */
[----:B------:R-:W2:Y:S02]  /*17b40*/  @!P0 SYNCS.PHASECHK.TRANS64 P0, [R2+URZ+0x60], R5 ;  /* 0x00006005020085a7 */ /* 0x000ea4000800007f */
[----:B--2---:R-:W-:Y:S05]  /*17b50*/  @!P0 BRA `(.L_x_2108) ;  /* 0xfffffffc00f08947 */ /* 0x004fea000383ffff */
[----:B------:R-:W-:Y:S05]  /*17b60*/  BRA `(.L_x_2233) ;  /* 0xffffffc800e47947 */ /* 0x000fea000383ffff */
.L_x_2113:
[----:B--2---:R2:W3:Y:S02]  /*17b70*/  SYNCS.PHASECHK.TRANS64.TRYWAIT P0, [R3+URZ+0x16840], R2 ;  /* 0x01684002030075a7 */ /* 0x0044e4000800017f */
[----:B---3--:R-:W-:Y:S05]  /*17b80*/  @!P0 NANOSLEEP.SYNCS 0x989680 ;  /* 0x009896800000895d */ /* 0x008fea0003900000 */
[----:B------:R-:W3:Y:S02]  /*17b90*/  @!P0 SYNCS.PHASECHK.TRANS64 P0, [R3+URZ+0x16840], R2 ;  /* 0x01684002030085a7 */ /* 0x000ee4000800007f */
[----:B---3--:R-:W-:Y:S05]  /*17ba0*/  @!P0 BRA `(.L_x_2113) ;  /* 0xfffffffc00f08947 */ /* 0x008fea000383ffff */
[----:B------:R-:W-:Y:S05]  /*17bb0*/  BRA `(.L_x_2234) ;  /* 0xffffffcc00ec7947 */ /* 0x000fea000383ffff */
.L_x_2115:
[----:B0-----:R0:W2:Y:S02]  /*17bc0*/  SYNCS.PHASECHK.TRANS64.TRYWAIT P1, [R3+URZ+0x60], R24 ;  /* 0x00006018030075a7 */ /* 0x0010a4000802017f */
[----:B--2---:R-:W-:Y:S05]  /*17bd0*/  @!P1 NANOSLEEP.SYNCS 0x989680 ;  /* 0x009896800000995d */ /* 0x004fea0003900000 */
[----:B------:R-:W2:Y:S02]  /*17be0*/  @!P1 SYNCS.PHASECHK.TRANS64 P1, [R3+URZ+0x60], R24 ;  /* 0x00006018030095a7 */ /* 0x000ea4000802007f */
[----:B--2---:R-:W-:Y:S05]  /*17bf0*/  @!P1 BRA `(.L_x_2115) ;  /* 0xfffffffc00f09947 */ /* 0x004fea000383ffff */
[----:B------:R-:W-:Y:S05]  /*17c00*/  BRA `(.L_x_2235) ;  /* 0xffffffd000507947 */ /* 0x000fea000383ffff */
.L_x_2120:
[----:B--2---:R2:W3:Y:S02]  /*17c10*/  SYNCS.PHASECHK.TRANS64.TRYWAIT P0, [R2+URZ+0x16840], R3 ;  /* 0x01684003020075a7 */ /* 0x0044e4000800017f */
[----:B---3--:R-:W-:Y:S05]  /*17c20*/  @!P0 NANOSLEEP.SYNCS 0x989680 ;  /* 0x009896800000895d */ /* 0x008fea0003900000 */
[----:B------:R-:W3:Y:S02]  /*17c30*/  @!P0 SYNCS.PHASECHK.TRANS64 P0, [R2+URZ+0x16840], R3 ;  /* 0x01684003020085a7 */ /* 0x000ee4000800007f */
[----:B---3--:R-:W-:Y:S05]  /*17c40*/  @!P0 BRA `(.L_x_2120) ;  /* 0xfffffffc00f08947 */ /* 0x008fea000383ffff */
[----:B------:R-:W-:Y:S05]  /*17c50*/  BRA `(.L_x_2236) ;  /* 0xffffffd4002c7947 */ /* 0x000fea000383ffff */
.L_x_2122:
[----:B0-----:R0:W2:Y:S02]  /*17c60*/  SYNCS.PHASECHK.TRANS64.TRYWAIT P1, [R2+URZ+0x60], R11 ;  /* 0x0000600b020075a7 */ /* 0x0010a4000802017f */
[----:B--2---:R-:W-:Y:S05]  /*17c70*/  @!P1 NANOSLEEP.SYNCS 0x989680 ;  /* 0x009896800000995d */ /* 0x004fea0003900000 */
[----:B------:R-:W2:Y:S02]  /*17c80*/  @!P1 SYNCS.PHASECHK.TRANS64 P1, [R2+URZ+0x60], R11 ;  /* 0x0000600b020095a7 */ /* 0x000ea4000802007f */
[----:B--2---:R-:W-:Y:S05]  /*17c90*/  @!P1 BRA `(.L_x_2122) ;  /* 0xfffffffc00f09947 */ /* 0x004fea000383ffff */
[----:B------:R-:W-:Y:S05]  /*17ca0*/  BRA `(.L_x_2237) ;  /* 0xffffffd400947947 */ /* 0x000fea000383ffff */
.L_x_2129:
[----:B--2---:R2:W3:Y:S02]  /*17cb0*/  SYNCS.PHASECHK.TRANS64.TRYWAIT P0, [R3+URZ+0x16860], R2 ;  /* 0x01686002030075a7 */ /* 0x0044e4000800017f */
[----:B---3--:R-:W-:Y:S05]  /*17cc0*/  @!P0 NANOSLEEP.SYNCS 0x989680 ;  /* 0x009896800000895d */ /* 0x008fea0003900000 */
[----:B------:R-:W3:Y:S02]  /*17cd0*/  @!P0 SYNCS.PHASECHK.TRANS64 P0, [R3+URZ+0x16860], R2 ;  /* 0x01686002030085a7 */ /* 0x000ee4000800007f */
[----:B---3--:R-:W-:Y:S05]  /*17ce0*/  @!P0 BRA `(.L_x_2129) ;  /* 0xfffffffc00f08947 */ /* 0x008fea000383ffff */
[----:B------:R-:W-:Y:S05]  /*17cf0*/  BRA `(.L_x_2238) ;  /* 0xffffffd800547947 */ /* 0x000fea000383ffff */
.L_x_2131:
[----:B------:R-:W-:Y:S01]  /*17d00*/  BSSY B0, `(.L_x_2239) ;  /* 0x0000008000007945 */ /* 0x000fe20003800000 */
[----:B------:R-:W-:Y:S01]  /*17d10*/  IMAD.MOV.U32 R13, RZ, RZ, R16 ;  /* 0x000000ffff0d7224 */ /* 0x000fe200078e0010 */
[----:B------:R-:W-:Y:S01]  /*17d20*/  MOV R11, 0x1f ;  /* 0x0000001f000b7802 */ /* 0x000fe20000000f00 */
[----:B------:R-:W-:Y:S02]  /*17d30*/  IMAD.MOV.U32 R12, RZ, RZ, RZ ;  /* 0x000000ffff0c7224 */ /* 0x000fe400078e00ff */
[----:B------:R-:W-:-:S07]  /*17d40*/  IMAD.MOV.U32 R15, RZ, RZ, -0x1 ;  /* 0xffffffffff0f7424 */ /* 0x000fce00078e00ff */
[----:B-1----:R-:W-:Y:S05]  /*17d50*/  WARPSYNC.COLLECTIVE R15, `(.L_x_2240) ;  /* 0x000000000f087348 */ /* 0x002fea0003c00000 */
[----:B------:R0:W2:Y:S02]  /*17d60*/  SHFL.IDX P6, R14, R13, R12, R11 ;  /* 0x0000000c0d0e7389 */ /* 0x0000a400000c000b */
[----:B012---:R-:W-:Y:S01]  /*17d70*/  ENDCOLLECTIVE ;  /* 0x000000000000791b */ /* 0x007fe20003800000 */
.L_x_2240:
[----:B------:R-:W-:Y:S05]  /*17d80*/  BSYNC B0 ;  /* 0x0000000000007941 */ /* 0x000fea0003800000 */
.L_x_2239:
        /* <DEDUP_REMOVED lines=8> */
.L_x_2241:
[----:B------:R-:W-:Y:S01]  /*17e10*/  IMAD.MOV.U32 R5, RZ, RZ, R14 ;  /* 0x000000ffff057224 */ /* 0x000fe200078e000e */
[----:B------:R-:W-:Y:S06]  /*17e20*/  BRA `(.L_x_2242) ;  /* 0xffffffd8009c7947 */ /* 0x000fec000383ffff */
.L_x_2134:
        /* <DEDUP_REMOVED lines=8> */
.L_x_2244:
[----:B------:R-:W-:Y:S05]  /*17eb0*/  BSYNC B0 ;  /* 0x0000000000007941 */ /* 0x000fea0003800000 */
.L_x_2243:
[----:B------:R-:W-:Y:S01]  /*17ec0*/  ISETP.NE.AND P0, PT, R28, RZ, PT ;  /* 0x000000ff1c00720c */ /* 0x000fe20003f05270 */
[----:B------:R-:W-:Y:S02]  /*17ed0*/  IMAD.MOV.U32 R12, RZ, RZ, 0x2 ;  /* 0x00000002ff0c7424 */ /* 0x000fe400078e00ff */
[----:B------:R-:W-:Y:S01]  /*17ee0*/  IMAD.MOV.U32 R11, RZ, RZ, RZ ;  /* 0x000000ffff0b7224 */ /* 0x000fe200078e00ff */
[----:B------:R-:W-:Y:S01]  /*17ef0*/  SEL R13, R14, RZ, P0 ;  /* 0x000000ff0e0d7207 */ /* 0x000fe20000000000 */
[----:B------:R-:W-:Y:S01]  /*17f00*/  IMAD.MOV.U32 R15, RZ, RZ, -0x1 ;  /* 0xffffffffff0f7424 */ /* 0x000fe200078e00ff */
[----:B------:R-:W-:Y:S02]  /*17f10*/  ISETP.GE.U32.AND P0, PT, R28, 0x2, PT ;  /* 0x000000021c00780c */ /* 0x000fe40003f06070 */
[----:B------:R-:W-:-:S11]  /*17f20*/  IADD3 R13, R2, R13, RZ ;  /* 0x0000000d020d7210 */ /* 0x000fd60007ffe0ff */
[----:B------:R-:W-:Y:S05]  /*17f30*/  WARPSYNC.COLLECTIVE R15, `(.L_x_2245) ;  /* 0x000000000f087348 */ /* 0x000fea0003c00000 */
[----:B------:R0:W1:Y:S02]  /*17f40*/  SHFL.UP P6, R14, R13, R12, R11 ;  /* 0x0400000c0d0e7389 */ /* 0x00006400000c000b */
[----:B01----:R-:W-:Y:S01]  /*17f50*/  ENDCOLLECTIVE ;  /* 0x000000000000791b */ /* 0x003fe20003800000 */
.L_x_2245:
        /* <DEDUP_REMOVED lines=8> */
.L_x_2246:
        /* <DEDUP_REMOVED lines=8> */
.L_x_2247:
        /* <DEDUP_REMOVED lines=8> */
.L_x_2248:
        /* <DEDUP_REMOVED lines=8> */
.L_x_2249:
[----:B------:R-:W-:Y:S05]  /*18160*/  BRA `(.L_x_2250) ;  /* 0xffffffd800587947 */ /* 0x000fea000383ffff */
.L_x_2139:
[----:B------:R-:W-:Y:S01]  /*18170*/  BSSY B0, `(.L_x_2251) ;  /* 0x0000008000007945 */ /* 0x000fe20003800000 */
[----:B-----5:R-:W-:Y:S01]  /*18180*/  IMAD.MOV.U32 R13, RZ, RZ, R2 ;  /* 0x000000ffff0d7224 */ /* 0x020fe200078e0002 */
[----:B------:R-:W-:Y:S01]  /*18190*/  MOV R12, 0x1 ;  /* 0x00000001000c7802 */ /* 0x000fe20000000f00 */
[----:B------:R-:W-:Y:S02]  /*181a0*/  IMAD.MOV.U32 R11, RZ, RZ, RZ ;  /* 0x000000ffff0b7224 */ /* 0x000fe400078e00ff */
[----:B------:R-:W-:-:S07]  /*181b0*/  IMAD.MOV.U32 R15, RZ, RZ, -0x1 ;  /* 0xffffffffff0f7424 */ /* 0x000fce00078e00ff */
[----:B012---:R-:W-:Y:S05]  /*181c0*/  WARPSYNC.COLLECTIVE R15, `(.L_x_2252) ;  /* 0x000000000f087348 */ /* 0x007fea0003c00000 */
[----:B------:R3:W4:Y:S02]  /*181d0*/  SHFL.UP P6, R14, R13, R12, R11 ;  /* 0x0400000c0d0e7389 */ /* 0x00072400000c000b */
[----:B01234-:R-:W-:Y:S01]  /*181e0*/  ENDCOLLECTIVE ;  /* 0x000000000000791b */ /* 0x01ffe20003800000 */
.L_x_2252:
[----:B------:R-:W-:Y:S05]  /*181f0*/  BSYNC B0 ;  /* 0x0000000000007941 */ /* 0x000fea0003800000 */
.L_x_2251:
[----:B------:R-:W-:Y:S01]  /*18200*/  ISETP.NE.AND P0, PT, R28, RZ, PT ;  /* 0x000000ff1c00720c */ /* 0x000fe20003f05270 */
        /* <DEDUP_REMOVED lines=9> */
.L_x_2253:
        /* <DEDUP_REMOVED lines=8> */
.L_x_2254:
        /* <DEDUP_REMOVED lines=8> */
.L_x_2255:
        /* <DEDUP_REMOVED lines=8> */
.L_x_2256:
[----:B------:R-:W-:Y:S01]  /*18420*/  MOV R12, 0x1f ;  /* 0x0000001f000c7802 */ /* 0x000fe20000000f00 */
[----:B------:R-:W-:Y:S01]  /*18430*/  IMAD.MOV.U32 R11, RZ, RZ, 0x1f ;  /* 0x0000001fff0b7424 */ /* 0x000fe200078e00ff */
[----:B------:R-:W-:-:S05]  /*18440*/  SEL R14, R14, RZ, P0 ;  /* 0x000000ff0e0e7207 */ /* 0x000fca0000000000 */
[----:B------:R-:W-:-:S04]  /*18450*/  IMAD.IADD R3, R7, 0x1, R14 ;  /* 0x0000000107037824 */ /* 0x000fc800078e020e */
[----:B------:R-:W-:-:S07]  /*18460*/  IMAD.MOV.U32 R13, RZ, RZ, R3 ;  /* 0x000000ffff0d7224 */ /* 0x000fce00078e0003 */
[----:B------:R-:W-:Y:S05]  /*18470*/  WARPSYNC.COLLECTIVE R15, `(.L_x_2257) ;  /* 0x000000000f087348 */ /* 0x000fea0003c00000 */
[----:B------:R0:W1:Y:S02]  /*18480*/  SHFL.IDX P6, R14, R13, R12, R11 ;  /* 0x0000000c0d0e7389 */ /* 0x00006400000c000b */
[----:B01----:R-:W-:Y:S01]  /*18490*/  ENDCOLLECTIVE ;  /* 0x000000000000791b */ /* 0x003fe20003800000 */
.L_x_2257:
[----:B------:R-:W-:Y:S05]  /*184a0*/  BRA `(.L_x_2258) ;  /* 0xffffffd800347947 */ /* 0x000fea000383ffff */
.L_x_2141:
[----:B------:R-:W-:Y:S01]  /*184b0*/  BSSY B0, `(.L_x_2259) ;  /* 0x0000006000007945 */ /* 0x000fe20003800000 */
[----:B------:R-:W-:Y:S01]  /*184c0*/  PLOP3.LUT P6, PT, P6, PT, PT, 0x8, 0x0 ;  /* 0x000000000000781c */ /* 0x000fe200037ce170 */
[----:B------:R-:W-:-:S12]  /*184d0*/  IMAD.MOV.U32 R15, RZ, RZ, -0x1 ;  /* 0xffffffffff0f7424 */ /* 0x000fd800078e00ff */
[----:B01----:R-:W-:Y:S05]  /*184e0*/  WARPSYNC.COLLECTIVE R15, `(.L_x_2260) ;  /* 0x000000000f087348 */ /* 0x003fea0003c00000 */
[----:B------:R-:W-:Y:S01]  /*184f0*/  VOTE.ANY R14, PT, P6 ;  /* 0x00000000000e7806 */ /* 0x000fe200030e0100 */
[----:B01----:R-:W-:Y:S06]  /*18500*/  ENDCOLLECTIVE ;  /* 0x000000000000791b */ /* 0x003fec0003800000 */
.L_x_2260:
[----:B------:R-:W-:Y:S05]  /*18510*/  BSYNC B0 ;  /* 0x0000000000007941 */ /* 0x000fea0003800000 */
.L_x_2259:
[----:B------:R-:W-:Y:S01]  /*18520*/  IMAD.MOV.U32 R5, RZ, RZ, R14 ;  /* 0x000000ffff057224 */ /* 0x000fe200078e000e */
[----:B------:R-:W-:Y:S01]  /*18530*/  MOV R11, 0x1f ;  /* 0x0000001f000b7802 */ /* 0x000fe20000000f00 */
[----:B------:R-:W-:Y:S02]  /*18540*/  IMAD.MOV.U32 R13, RZ, RZ, R2 ;  /* 0x000000ffff0d7224 */ /* 0x000fe400078e0002 */
[----:B------:R-:W0:Y:S01]  /*18550*/  POPC R8, R5 ;  /* 0x0000000500087309 */ /* 0x000e220000000000 */
[----:B------:R-:W-:Y:S02]  /*18560*/  IMAD.MOV.U32 R15, RZ, RZ, -0x1 ;  /* 0xffffffffff0f7424 */ /* 0x000fe400078e00ff */
[----:B0-----:R-:W-:-:S07]  /*18570*/  IMAD.MOV.U32 R12, RZ, RZ, R8 ;  /* 0x000000ffff0c7224 */ /* 0x001fce00078e0008 */
[----:B------:R-:W-:Y:S05]  /*18580*/  WARPSYNC.COLLECTIVE R15, `(.L_x_2261) ;  /* 0x000000000f087348 */ /* 0x000fea0003c00000 */
[----:B------:R0:W1:Y:S02]  /*18590*/  SHFL.IDX P6, R14, R13, R12, R11 ;  /* 0x0000000c0d0e7389 */ /* 0x00006400000c000b */
[----:B01----:R-:W-:Y:S01]  /*185a0*/  ENDCOLLECTIVE ;  /* 0x000000000000791b */ /* 0x003fe20003800000 */
.L_x_2261:
[----:B------:R-:W-:Y:S01]  /*185b0*/  IMAD.MOV.U32 R17, RZ, RZ, R14 ;  /* 0x000000ffff117224 */ /* 0x000fe200078e000e */
[----:B------:R-:W-:Y:S06]  /*185c0*/  BRA `(.L_x_2262) ;  /* 0xffffffd800247947 */ /* 0x000fec000383ffff */
.L_x_2143:
[----:B------:R-:W-:Y:S01]  /*185d0*/  BSSY B0, `(.L_x_2263) ;  /* 0x0000007000007945 */ /* 0x000fe20003800000 */
[----:B------:R-:W-:Y:S02]  /*185e0*/  IMAD.MOV.U32 R13, RZ, RZ, R3 ;  /* 0x000000ffff0d7224 */ /* 0x000fe400078e0003 */
[----:B------:R-:W-:Y:S02]  /*185f0*/  IMAD.MOV.U32 R11, RZ, RZ, 0x1f ;  /* 0x0000001fff0b7424 */ /* 0x000fe400078e00ff */
[----:B------:R-:W-:-:S07]  /*18600*/  IMAD.MOV.U32 R15, RZ, RZ, -0x1 ;  /* 0xffffffffff0f7424 */ /* 0x000fce00078e00ff */
[----:B0123--:R-:W-:Y:S05]  /*18610*/  WARPSYNC.COLLECTIVE R15, `(.L_x_2264) ;  /* 0x000000000f087348 */ /* 0x00ffea0003c00000 */
[----:B------:R4:W0:Y:S02]  /*18620*/  SHFL.IDX P6, R14, R13, R12, R11 ;  /* 0x0000000c0d0e7389 */ /* 0x00082400000c000b */
[----:B01234-:R-:W-:Y:S01]  /*18630*/  ENDCOLLECTIVE ;  /* 0x000000000000791b */ /* 0x01ffe20003800000 */
.L_x_2264:
[----:B------:R-:W-:Y:S05]  /*18640*/  BSYNC B0 ;  /* 0x0000000000007941 */ /* 0x000fea0003800000 */
.L_x_2263:
[----:B------:R-:W-:Y:S05]  /*18650*/  BRA `(.L_x_2142) ;  /* 0xffffffd8001c7947 */ /* 0x000fea000383ffff */
.L_x_2147:
[----:B0-----:R0:W2:Y:S02]  /*18660*/  SYNCS.PHASECHK.TRANS64.TRYWAIT P0, [R9+URZ+0x16820], R0 ;  /* 0x01682000090075a7 */ /* 0x0010a4000800017f */
[----:B--2---:R-:W-:Y:S05]  /*18670*/  @!P0 NANOSLEEP.SYNCS 0x989680 ;  /* 0x009896800000895d */ /* 0x004fea0003900000 */
[----:B------:R-:W2:Y:S02]  /*18680*/  @!P0 SYNCS.PHASECHK.TRANS64 P0, [R9+URZ+0x16820], R0 ;  /* 0x01682000090085a7 */ /* 0x000ea4000800007f */
[----:B--2---:R-:W-:Y:S05]  /*18690*/  @!P0 BRA `(.L_x_2147) ;  /* 0xfffffffc00f08947 */ /* 0x004fea000383ffff */
[----:B------:R-:W-:Y:S05]  /*186a0*/  BRA `(.L_x_2265) ;  /* 0xffffffdc00887947 */ /* 0x000fea000383ffff */
.L_x_2148:
[----:B------:R-:W2:Y:S01]  /*186b0*/  S2R R2, SR_TID.X ;  /* 0x0000000000027919 */ /* 0x000ea20000002100 */
[----:B------:R-:W-:Y:S01]  /*186c0*/  BSSY B0, `(.L_x_2266) ;  /* 0x000000a000007945 */ /* 0x000fe20003800000 */
[----:B------:R-:W-:Y:S02]  /*186d0*/  IMAD.MOV.U32 R12, RZ, RZ, RZ ;  /* 0x000000ffff0c7224 */ /* 0x000fe400078e00ff */
[----:B------:R-:W-:Y:S02]  /*186e0*/  IMAD.MOV.U32 R11, RZ, RZ, 0x1f ;  /* 0x0000001fff0b7424 */ /* 0x000fe400078e00ff */
[----:B------:R-:W-:Y:S01]  /*186f0*/  IMAD.MOV.U32 R15, RZ, RZ, -0x1 ;  /* 0xffffffffff0f7424 */ /* 0x000fe200078e00ff */
[----:B--2---:R-:W-:-:S04]  /*18700*/  SHF.R.U32.HI R2, RZ, 0x5, R2 ;  /* 0x00000005ff027819 */ /* 0x004fc80000011602 */
[----:B------:R-:W-:-:S04]  /*18710*/  LOP3.LUT R2, R2, 0x3, RZ, 0xc0, !PT ;  /* 0x0000000302027812 */ /* 0x000fc800078ec0ff */
[----:B------:R-:W-:-:S07]  /*18720*/  MOV R13, R2 ;  /* 0x00000002000d7202 */ /* 0x000fce0000000f00 */
[----:B01----:R-:W-:Y:S05]  /*18730*/  WARPSYNC.COLLECTIVE R15, `(.L_x_2267) ;  /* 0x000000000f087348 */ /* 0x003fea0003c00000 */
[----:B------:R2:W3:Y:S02]  /*18740*/  SHFL.IDX P6, R14, R13, R12, R11 ;  /* 0x0000000c0d0e7389 */ /* 0x0004e400000c000b */
[----:B0123--:R-:W-:Y:S01]  /*18750*/  ENDCOLLECTIVE ;  /* 0x000000000000791b */ /* 0x00ffe20003800000 */
.L_x_2267:
[----:B------:R-:W-:Y:S05]  /*18760*/  BSYNC B0 ;  /* 0x0000000000007941 */ /* 0x000fea0003800000 */
.L_x_2266:
[----:B------:R-:W-:Y:S05]  /*18770*/  BRA `(.L_x_2268) ;  /* 0xffffffdc00707947 */ /* 0x000fea000383ffff */
.L_x_2149:
[----:B------:R-:W-:Y:S01]  /*18780*/  BSSY B0, `(.L_x_2269) ;  /* 0x0000006000007945 */ /* 0x000fe20003800000 */
[----:B------:R-:W-:-:S07]  /*18790*/  IMAD.MOV.U32 R15, RZ, RZ, -0x1 ;  /* 0xffffffffff0f7424 */ /* 0x000fce00078e00ff */
[----:B01----:R-:W-:Y:S05]  /*187a0*/  WARPSYNC.COLLECTIVE R15, `(.L_x_2270) ;  /* 0x000000000f0c7348 */ /* 0x003fea0003c00000 */
[----:B------:R-:W-:Y:S02]  /*187b0*/  ELECT P6, UR62, PT ;  /* 0x00000000003e782f */ /* 0x000fe400038c0000 */
[----:B------:R-:W-:Y:S01]  /*187c0*/  MOV R14, UR62 ;  /* 0x0000003e000e7c02 */ /* 0x000fe20008000f00 */
[----:B01----:R-:W-:Y:S10]  /*187d0*/  ENDCOLLECTIVE ;  /* 0x000000000000791b */ /* 0x003ff40003800000 */
.L_x_2270:
[----:B------:R-:W-:Y:S05]  /*187e0*/  BSYNC B0 ;  /* 0x0000000000007941 */ /* 0x000fea0003800000 */
.L_x_2269:
[----:B------:R-:W-:Y:S05]  /*187f0*/  BRA `(.L_x_2271) ;  /* 0xffffffdc00647947 */ /* 0x000fea000383ffff */
.L_x_2151:
[----:B0-----:R0:W2:Y:S02]  /*18800*/  SYNCS.PHASECHK.TRANS64.TRYWAIT P0, [R7+URZ], R2 ;  /* 0x00000002070075a7 */ /* 0x0010a4000800017f */
[----:B--2---:R-:W-:Y:S05]  /*18810*/  @!P0 NANOSLEEP.SYNCS 0x989680 ;  /* 0x009896800000895d */ /* 0x004fea0003900000 */
[----:B------:R-:W2:Y:S02]  /*18820*/  @!P0 SYNCS.PHASECHK.TRANS64 P0, [R7+URZ], R2 ;  /* 0x00000002070085a7 */ /* 0x000ea4000800007f */
[----:B--2---:R-:W-:Y:S05]  /*18830*/  @!P0 BRA `(.L_x_2151) ;  /* 0xfffffffc00f08947 */ /* 0x004fea000383ffff */
[----:B------:R-:W-:Y:S05]  /*18840*/  BRA `(.L_x_2272) ;  /* 0xffffffdc00987947 */ /* 0x000fea000383ffff */
.L_x_2152:
[----:B--2---:R2:W3:Y:S02]  /*18850*/  SYNCS.PHASECHK.TRANS64.TRYWAIT P0, [R3+URZ], R0 ;  /* 0x00000000030075a7 */ /* 0x0044e4000800017f */
[----:B---3--:R-:W-:Y:S05]  /*18860*/  @!P0 NANOSLEEP.SYNCS 0x989680 ;  /* 0x009896800000895d */ /* 0x008fea0003900000 */
[----:B------:R-:W3:Y:S02]  /*18870*/  @!P0 SYNCS.PHASECHK.TRANS64 P0, [R3+URZ], R0 ;  /* 0x00000000030085a7 */ /* 0x000ee4000800007f */
[----:B---3--:R-:W-:Y:S05]  /*18880*/  @!P0 BRA `(.L_x_2152) ;  /* 0xfffffffc00f08947 */ /* 0x008fea000383ffff */
[----:B------:R-:W-:Y:S05]  /*18890*/  BRA `(.L_x_2273) ;  /* 0xffffffdc008c7947 */ /* 0x000fea000383ffff */
.L_x_2154:
[----:B--2---:R2:W3:Y:S02]  /*188a0*/  SYNCS.PHASECHK.TRANS64.TRYWAIT P0, [R5+URZ], R2 ;  /* 0x00000002050075a7 */ /* 0x0044e4000800017f */
[----:B---3--:R-:W-:Y:S05]  /*188b0*/  @!P0 NANOSLEEP.SYNCS 0x989680 ;  /* 0x009896800000895d */ /* 0x008fea0003900000 */
[----:B------:R-:W3:Y:S02]  /*188c0*/  @!P0 SYNCS.PHASECHK.TRANS64 P0, [R5+URZ], R2 ;  /* 0x00000002050085a7 */ /* 0x000ee4000800007f */
[----:B---3--:R-:W-:Y:S05]  /*188d0*/  @!P0 BRA `(.L_x_2154) ;  /* 0xfffffffc00f08947 */ /* 0x008fea000383ffff */
[----:B------:R-:W-:Y:S05]  /*188e0*/  BRA `(.L_x_2274) ;  /* 0xffffffdc00907947 */ /* 0x000fea000383ffff */
.L_x_2275:
        /* <DEDUP_REMOVED lines=9> */
.L_x_2284:


//--------------------- .nv.global.init           --------------------------
	.section	.nv.global.init,"aw",@progbits
.nv.global.init:
	.type		$str$20,@object
	.size		$str$20,($str$21 - $str$20)
$str$20:
        /*0000*/ 	.byte	0x28, 0x61, 0x64, 0x64, 0x72, 0x65, 0x73, 0x73, 0x20, 0x26, 0x20, 0x6d, 0x61, 0x73, 0x6b, 0x29
        /*0010*/ 	.byte	0x20, 0x3d, 0x3d, 0x20, 0x30, 0x00
	.type		$str$21,@object
	.size		$str$21,(__unnamed_5 - $str$21)
$str$21:
        /*0016*/ 	.byte	0x2f, 0x74, 0x6d, 0x70, 0x2f, 0x6f, 0x73, 0x73, 0x5f, 0x6b, 0x65, 0x72, 0x6e, 0x65, 0x6c, 0x73
        /*0026*/ 	.byte	0x5f, 0x73, 0x72, 0x63, 0x2f, 0x66, 0x6c, 0x61, 0x73, 0x68, 0x5f, 0x61, 0x74, 0x74, 0x65, 0x6e
        /*0036*/ 	.byte	0x74, 0x69, 0x6f, 0x6e, 0x2f, 0x63, 0x73, 0x72, 0x63, 0x2f, 0x63, 0x75, 0x74, 0x6c, 0x61, 0x73
        /*0046*/ 	.byte	0x73, 0x2f, 0x69, 0x6e, 0x63, 0x6c, 0x75, 0x64, 0x65, 0x2f, 0x63, 0x75, 0x74, 0x65, 0x2f, 0x70
        /*0056*/ 	.byte	0x6f, 0x69, 0x6e, 0x74, 0x65, 0x72, 0x5f, 0x66, 0x6c, 0x61, 0x67, 0x67, 0x65, 0x64, 0x2e, 0x68
        /*0066*/ 	.byte	0x70, 0x70, 0x00
	.type		__unnamed_5,@object
	.size		__unnamed_5,(__unnamed_9 - __unnamed_5)
__unnamed_5:
        /* <DEDUP_REMOVED lines=23> */
        /*01d9*/ 	.byte	0x3a, 0x43, 0x3c, 0x30, 0x3e, 0x3e, 0x3e, 0x3e, 0x3e, 0x20, 0x26, 0x5d, 0x00
	.type		__unnamed_9,@object
	.size		__unnamed_9,(__unnamed_4 - __unnamed_9)
__unnamed_9:
        /* <DEDUP_REMOVED lines=24> */
        /*0366*/ 	.byte	0x00
	.type		__unnamed_4,@object
	.size		__unnamed_4,(__unnamed_3 - __unnamed_4)
__unnamed_4:
        /* <DEDUP_REMOVED lines=25> */
	.type		__unnamed_3,@object
	.size		__unnamed_3,(__unnamed_2 - __unnamed_3)
__unnamed_3:
        /* <DEDUP_REMOVED lines=28> */
        /*06a8*/ 	.byte	0x32, 0x3e, 0x3e, 0x3e, 0x3e, 0x3e, 0x5d, 0x00
	.type		__unnamed_2,@object
	.size		__unnamed_2,(__unnamed_7 - __unnamed_2)
__unnamed_2:
        /* <DEDUP_REMOVED lines=29> */
	.type		__unnamed_7,@object
	.size		__unnamed_7,(__unnamed_8 - __unnamed_7)
__unnamed_7:
        /* <DEDUP_REMOVED lines=28> */
        /*0a38*/ 	.byte	0x38, 0x38, 0x3e, 0x3e, 0x3e, 0x3e, 0x3e, 0x5d, 0x00
	.type		__unnamed_8,@object
	.size		__unnamed_8,(__unnamed_1 - __unnamed_8)
__unnamed_8:
        /* <DEDUP_REMOVED lines=29> */
	.type		__unnamed_1,@object
	.size		__unnamed_1,(__unnamed_6 - __unnamed_1)
__unnamed_1:
        /* <DEDUP_REMOVED lines=28> */
        /*0dca*/ 	.byte	0x32, 0x3e, 0x3e, 0x3e, 0x3e, 0x3e, 0x20, 0x26, 0x5d, 0x00
	.type		__unnamed_6,@object
	.size		__unnamed_6,(.L_5 - __unnamed_6)
__unnamed_6:
        /* <DEDUP_REMOVED lines=28> */
        /*0f94*/ 	.byte	0x38, 0x38, 0x3e, 0x3e, 0x3e, 0x3e, 0x3e, 0x20, 0x26, 0x5d, 0x00
.L_5:


//--------------------- .nv.shared._ZN7cutlass13device_kernelIN5flash11enable_sm90INS1_16FlashAttnFwdSm90INS1_25CollectiveMainloopFwdSm90ILi2EN4cute5tupleIJNS5_1CILi1EEES8_S8_EEENS6_IJNS7_ILi192EEESA_NS7_ILi64EEEEEELi64ENS_6half_tEfNS_4arch4Sm90ELb0ELb0ELb0ELb0ELb0ELb0ELb0ELb0ELb1ELb0ELb0ELb0EEENS1_21CollectiveEpilogueFwdINS6_IJSA_SB_SA_EEES9_SD_SF_Li384ELb0ELb0ELb0ELb0EEENS1_29StaticPersistentTileSchedulerILb0EEEEEEEEEvNT_6ParamsE --------------------------
	.section	.nv.shared._ZN7cutlass13device_kernelIN5flash11enable_sm90INS1_16FlashAttnFwdSm90INS1_25CollectiveMainloopFwdSm90ILi2EN4cute5tupleIJNS5_1CILi1EEES8_S8_EEENS6_IJNS7_ILi192EEESA_NS7_ILi64EEEEEELi64ENS_6half_tEfNS_4arch4Sm90ELb0ELb0ELb0ELb0ELb0ELb0ELb0ELb0ELb1ELb0ELb0ELb0EEENS1_21CollectiveEpilogueFwdINS6_IJSA_SB_SA_EEES9_SD_SF_Li384ELb0ELb0ELb0ELb0EEENS1_29StaticPersistentTileSchedulerILb0EEEEEEEEEvNT_6ParamsE,"aw",@nobits
	.sectionflags	@""
	.align	16
	.zero		1024


//--------------------- .nv.shared.reserved.0     --------------------------
	.section	.nv.shared.reserved.0,"aw",@nobits
	.weak		__nv_reservedSMEM_offset_0_alias
	.size		__nv_reservedSMEM_offset_0_alias, 0, 0
	.other		__nv_reservedSMEM_offset_0_alias,@"STO_CUDA_RESERVED_SHARED STV_DEFAULT"
__nv_reservedSMEM_offset_0_alias:
	.zero		0


//--------------------- .nv.global                --------------------------
	.section	.nv.global,"aw",@nobits
.nv.global:
	.type		_ZN65_INTERNAL_93c7e9e2_29_flash_fwd_hdim64_fp16_sm90_cu_ea41c527_39074cute1_E,@object
	.size		_ZN65_INTERNAL_93c7e9e2_29_flash_fwd_hdim64_fp16_sm90_cu_ea41c527_39074cute1_E,(_ZN65_INTERNAL_93c7e9e2_29_flash_fwd_hdim64_fp16_sm90_cu_ea41c527_39074cuda3std3__45__cpo6cbeginE - _ZN65_INTERNAL_93c7e9e2_29_flash_fwd_hdim64_fp16_sm90_cu_ea41c527_39074cute1_E)
_ZN65_INTERNAL_93c7e9e2_29_flash_fwd_hdim64_fp16_sm90_cu_ea41c527_39074cute1_E:
	.zero		1
	.type		_ZN65_INTERNAL_93c7e9e2_29_flash_fwd_hdim64_fp16_sm90_cu_ea41c527_39074cuda3std3__45__cpo6cbeginE,@object
	.size		_ZN65_INTERNAL_93c7e9e2_29_flash_fwd_hdim64_fp16_sm90_cu_ea41c527_39074cuda3std3__45__cpo6cbeginE,(_ZN65_INTERNAL_93c7e9e2_29_flash_fwd_hdim64_fp16_sm90_cu_ea41c527_39074cuda3std3__48in_placeE - _ZN65_INTERNAL_93c7e9e2_29_flash_fwd_hdim64_fp16_sm90_cu_ea41c527_39074cuda3std3__45__cpo6cbeginE)
_ZN65_INTERNAL_93c7e9e2_29_flash_fwd_hdim64_fp16_sm90_cu_ea41c527_39074cuda3std3__45__cpo6cbeginE:
	.zero		1
	.type		_ZN65_INTERNAL_93c7e9e2_29_flash_fwd_hdim64_fp16_sm90_cu_ea41c527_39074cuda3std3__48in_placeE,@object
	.size		_ZN65_INTERNAL_93c7e9e2_29_flash_fwd_hdim64_fp16_sm90_cu_ea41c527_39074cuda3std3__48in_placeE,(_ZN65_INTERNAL_93c7e9e2_29_flash_fwd_hdim64_fp16_sm90_cu_ea41c527_39074cuda3std6ranges3__45__cpo9iter_moveE - _ZN65_INTERNAL_93c7e9e2_29_flash_fwd_hdim64_fp16_sm90_cu_ea41c527_39074cuda3std3__48in_placeE)
_ZN65_INTERNAL_93c7e9e2_29_flash_fwd_hdim64_fp16_sm90_cu_ea41c527_39074cuda3std3__48in_placeE:
	.zero		1
	.type		_ZN65_INTERNAL_93c7e9e2_29_flash_fwd_hdim64_fp16_sm90_cu_ea41c527_39074cuda3std6ranges3__45__cpo9iter_moveE,@object
	.size		_ZN65_INTERNAL_93c7e9e2_29_flash_fwd_hdim64_fp16_sm90_cu_ea41c527_39074cuda3std6ranges3__45__cpo9iter_moveE,(_ZN65_INTERNAL_93c7e9e2_29_flash_fwd_hdim64_fp16_sm90_cu_ea41c527_39074cuda3std3__45__cpo5beginE - _ZN65_INTERNAL_93c7e9e2_29_flash_fwd_hdim64_fp16_sm90_cu_ea41c527_39074cuda3std6ranges3__45__cpo9iter_moveE)
_ZN65_INTERNAL_93c7e9e2_29_flash_fwd_hdim64_fp16_sm90_cu_ea41c527_39074cuda3std6ranges3__45__cpo9iter_moveE:
	.zero		1
	.type		_ZN65_INTERNAL_93c7e9e2_29_flash_fwd_hdim64_fp16_sm90_cu_ea41c527_39074cuda3std3__45__cpo5beginE,@object
	.size		_ZN65_INTERNAL_93c7e9e2_29_flash_fwd_hdim64_fp16_sm90_cu_ea41c527_39074cuda3std3__45__cpo5beginE,(_ZN65_INTERNAL_93c7e9e2_29_flash_fwd_hdim64_fp16_sm90_cu_ea41c527_39074cuda3std3__467_GLOBAL__N__93c7e9e2_29_flash_fwd_hdim64_fp16_sm90_cu_ea41c527_39076ignoreE - _ZN65_INTERNAL_93c7e9e2_29_flash_fwd_hdim64_fp16_sm90_cu_ea41c527_39074cuda3std3__45__cpo5beginE)
_ZN65_INTERNAL_93c7e9e2_29_flash_fwd_hdim64_fp16_sm90_cu_ea41c527_39074cuda3std3__45__cpo5beginE:
	.zero		1
	.type		_ZN65_INTERNAL_93c7e9e2_29_flash_fwd_hdim64_fp16_sm90_cu_ea41c527_39074cuda3std3__467_GLOBAL__N__93c7e9e2_29_flash_fwd_hdim64_fp16_sm90_cu_ea41c527_39076ignoreE,@object
	.size		_ZN65_INTERNAL_93c7e9e2_29_flash_fwd_hdim64_fp16_sm90_cu_ea41c527_39074cuda3std3__467_GLOBAL__N__93c7e9e2_29_flash_fwd_hdim64_fp16_sm90_cu_ea41c527_39076ignoreE,(_ZN65_INTERNAL_93c7e9e2_29_flash_fwd_hdim64_fp16_sm90_cu_ea41c527_39074cute7productE - _ZN65_INTERNAL_93c7e9e2_29_flash_fwd_hdim64_fp16_sm90_cu_ea41c527_39074cuda3std3__467_GLOBAL__N__93c7e9e2_29_flash_fwd_hdim64_fp16_sm90_cu_ea41c527_39076ignoreE)
_ZN65_INTERNAL_93c7e9e2_29_flash_fwd_hdim64_fp16_sm90_cu_ea41c527_39074cuda3std3__467_GLOBAL__N__93c7e9e2_29_flash_fwd_hdim64_fp16_sm90_cu_ea41c527_39076ignoreE:
	.zero		1
	.type		_ZN65_INTERNAL_93c7e9e2_29_flash_fwd_hdim64_fp16_sm90_cu_ea41c527_39074cute7productE,@object
	.size		_ZN65_INTERNAL_93c7e9e2_29_flash_fwd_hdim64_fp16_sm90_cu_ea41c527_39074cute7productE,(_ZN65_INTERNAL_93c7e9e2_29_flash_fwd_hdim64_fp16_sm90_cu_ea41c527_39074cuda3std3__45__cpo3endE - _ZN65_INTERNAL_93c7e9e2_29_flash_fwd_hdim64_fp16_sm90_cu_ea41c527_39074cute7productE)
_ZN65_INTERNAL_93c7e9e2_29_flash_fwd_hdim64_fp16_sm90_cu_ea41c527_39074cute7productE:
	.zero		1
	.type		_ZN65_INTERNAL_93c7e9e2_29_flash_fwd_hdim64_fp16_sm90_cu_ea41c527_39074cuda3std3__45__cpo3endE,@object
	.size		_ZN65_INTERNAL_93c7e9e2_29_flash_fwd_hdim64_fp16_sm90_cu_ea41c527_39074cuda3std3__45__cpo3endE,(_ZN65_INTERNAL_93c7e9e2_29_flash_fwd_hdim64_fp16_sm90_cu_ea41c527_39074cuda3std3__419piecewise_constructE - _ZN65_INTERNAL_93c7e9e2_29_flash_fwd_hdim64_fp16_sm90_cu_ea41c527_39074cuda3std3__45__cpo3endE)
_ZN65_INTERNAL_93c7e9e2_29_flash_fwd_hdim64_fp16_sm90_cu_ea41c527_39074cuda3std3__45__cpo3endE:
	.zero		1
	.type		_ZN65_INTERNAL_93c7e9e2_29_flash_fwd_hdim64_fp16_sm90_cu_ea41c527_39074cuda3std3__419piecewise_constructE,@object
	.size		_ZN65_INTERNAL_93c7e9e2_29_flash_fwd_hdim64_fp16_sm90_cu_ea41c527_39074cuda3std3__419piecewise_constructE,(_ZN65_INTERNAL_93c7e9e2_29_flash_fwd_hdim64_fp16_sm90_cu_ea41c527_39074cuda3std3__45__cpo4cendE - _ZN65_INTERNAL_93c7e9e2_29_flash_fwd_hdim64_fp16_sm90_cu_ea41c527_39074cuda3std3__419piecewise_constructE)
_ZN65_INTERNAL_93c7e9e2_29_flash_fwd_hdim64_fp16_sm90_cu_ea41c527_39074cuda3std3__419piecewise_constructE:
	.zero		1
	.type		_ZN65_INTERNAL_93c7e9e2_29_flash_fwd_hdim64_fp16_sm90_cu_ea41c527_39074cuda3std3__45__cpo4cendE,@object
	.size		_ZN65_INTERNAL_93c7e9e2_29_flash_fwd_hdim64_fp16_sm90_cu_ea41c527_39074cuda3std3__45__cpo4cendE,(_ZN65_INTERNAL_93c7e9e2_29_flash_fwd_hdim64_fp16_sm90_cu_ea41c527_39074cuda3std6ranges3__45__cpo4swapE - _ZN65_INTERNAL_93c7e9e2_29_flash_fwd_hdim64_fp16_sm90_cu_ea41c527_39074cuda3std3__45__cpo4cendE)
_ZN65_INTERNAL_93c7e9e2_29_flash_fwd_hdim64_fp16_sm90_cu_ea41c527_39074cuda3std3__45__cpo4cendE:
	.zero		1
	.type		_ZN65_INTERNAL_93c7e9e2_29_flash_fwd_hdim64_fp16_sm90_cu_ea41c527_39074cuda3std6ranges3__45__cpo4swapE,@object
	.size		_ZN65_INTERNAL_93c7e9e2_29_flash_fwd_hdim64_fp16_sm90_cu_ea41c527_39074cuda3std6ranges3__45__cpo4swapE,(.L_16 - _ZN65_INTERNAL_93c7e9e2_29_flash_fwd_hdim64_fp16_sm90_cu_ea41c527_39074cuda3std6ranges3__45__cpo4swapE)
_ZN65_INTERNAL_93c7e9e2_29_flash_fwd_hdim64_fp16_sm90_cu_ea41c527_39074cuda3std6ranges3__45__cpo4swapE:
	.zero		1
.L_16:


//--------------------- .nv.shared._ZN7cutlass13device_kernelIN5flash11enable_sm90INS1_16FlashAttnFwdSm90INS1_25CollectiveMainloopFwdSm90ILi2EN4cute5tupleIJNS5_1CILi1EEES8_S8_EEENS6_IJNS7_ILi192EEESA_NS7_ILi64EEEEEELi64ENS_6half_tEfNS_4arch4Sm90ELb0ELb0ELb0ELb1ELb0ELb0ELb0ELb0ELb1ELb0ELb0ELb0EEENS1_21CollectiveEpilogueFwdINS6_IJSA_SB_SA_EEES9_SD_SF_Li384ELb1ELb0ELb0ELb0EEENS1_36VarlenDynamicPersistentTileSchedulerILi192ELi192ELi384ELi32ELb0ELb0ELb1ELb0ELb1ELb1EEEEEEEEEvNT_6ParamsE --------------------------
	.section	.nv.shared._ZN7cutlass13device_kernelIN5flash11enable_sm90INS1_16FlashAttnFwdSm90INS1_25CollectiveMainloopFwdSm90ILi2EN4cute5tupleIJNS5_1CILi1EEES8_S8_EEENS6_IJNS7_ILi192EEESA_NS7_ILi64EEEEEELi64ENS_6half_tEfNS_4arch4Sm90ELb0ELb0ELb0ELb1ELb0ELb0ELb0ELb0ELb1ELb0ELb0ELb0EEENS1_21CollectiveEpilogueFwdINS6_IJSA_SB_SA_EEES9_SD_SF_Li384ELb1ELb0ELb0ELb0EEENS1_36VarlenDynamicPersistentTileSchedulerILi192ELi192ELi384ELi32ELb0ELb0ELb1ELb0ELb1ELb1EEEEEEEEEvNT_6ParamsE,"aw",@nobits
	.sectionflags	@""
	.align	16
	.zero		1024


//--------------------- .nv.shared._ZN7cutlass13device_kernelIN5flash11enable_sm90INS1_16FlashAttnFwdSm90INS1_25CollectiveMainloopFwdSm90ILi2EN4cute5tupleIJNS5_1CILi1EEES8_S8_EEENS6_IJNS7_ILi192EEESA_NS7_ILi64EEEEEELi64ENS_6half_tEfNS_4arch4Sm90ELb0ELb0ELb0ELb1ELb0ELb1ELb0ELb0ELb1ELb0ELb0ELb0EEENS1_21CollectiveEpilogueFwdINS6_IJSA_SB_SA_EEES9_SD_SF_Li384ELb1ELb0ELb0ELb0EEENS1_36VarlenDynamicPersistentTileSchedulerILi192ELi192ELi384ELi32ELb0ELb0ELb1ELb0ELb1ELb1EEEEEEEEEvNT_6ParamsE --------------------------
	.section	.nv.shared._ZN7cutlass13device_kernelIN5flash11enable_sm90INS1_16FlashAttnFwdSm90INS1_25CollectiveMainloopFwdSm90ILi2EN4cute5tupleIJNS5_1CILi1EEES8_S8_EEENS6_IJNS7_ILi192EEESA_NS7_ILi64EEEEEELi64ENS_6half_tEfNS_4arch4Sm90ELb0ELb0ELb0ELb1ELb0ELb1ELb0ELb0ELb1ELb0ELb0ELb0EEENS1_21CollectiveEpilogueFwdINS6_IJSA_SB_SA_EEES9_SD_SF_Li384ELb1ELb0ELb0ELb0EEENS1_36VarlenDynamicPersistentTileSchedulerILi192ELi192ELi384ELi32ELb0ELb0ELb1ELb0ELb1ELb1EEEEEEEEEvNT_6ParamsE,"aw",@nobits
	.sectionflags	@""
	.align	16
	.zero		1024


//--------------------- .nv.shared._ZN7cutlass13device_kernelIN5flash11enable_sm90INS1_16FlashAttnFwdSm90INS1_25CollectiveMainloopFwdSm90ILi2EN4cute5tupleIJNS5_1CILi1EEES8_S8_EEENS6_IJNS7_ILi192EEENS7_ILi128EEENS7_ILi64EEEEEELi64ENS_6half_tEfNS_4arch4Sm90ELb0ELb1ELb0ELb0ELb0ELb0ELb0ELb1ELb1ELb0ELb0ELb0EEENS1_21CollectiveEpilogueFwdINS6_IJSA_SC_SB_EEES9_SE_SG_Li384ELb0ELb0ELb0ELb0EEENS1_30DynamicPersistentTileSchedulerILi384ELi32ELb0ELb0ELb1EEEEEEEEEvNT_6ParamsE --------------------------
	.section	.nv.shared._ZN7cutlass13device_kernelIN5flash11enable_sm90INS1_16FlashAttnFwdSm90INS1_25CollectiveMainloopFwdSm90ILi2EN4cute5tupleIJNS5_1CILi1EEES8_S8_EEENS6_IJNS7_ILi192EEENS7_ILi128EEENS7_ILi64EEEEEELi64ENS_6half_tEfNS_4arch4Sm90ELb0ELb1ELb0ELb0ELb0ELb0ELb0ELb1ELb1ELb0ELb0ELb0EEENS1_21CollectiveEpilogueFwdINS6_IJSA_SC_SB_EEES9_SE_SG_Li384ELb0ELb0ELb0ELb0EEENS1_30DynamicPersistentTileSchedulerILi384ELi32ELb0ELb0ELb1EEEEEEEEEvNT_6ParamsE,"aw",@nobits
	.sectionflags	@""
	.align	16
	.zero		1024


//--------------------- .nv.shared._ZN7cutlass13device_kernelIN5flash11enable_sm90INS1_16FlashAttnFwdSm90INS1_25CollectiveMainloopFwdSm90ILi2EN4cute5tupleIJNS5_1CILi1EEES8_S8_EEENS6_IJNS7_ILi192EEENS7_ILi128EEENS7_ILi64EEEEEELi64ENS_6half_tEfNS_4arch4Sm90ELb0ELb1ELb0ELb1ELb0ELb0ELb0ELb1ELb1ELb0ELb0ELb0EEENS1_21CollectiveEpilogueFwdINS6_IJSA_SC_SB_EEES9_SE_SG_Li384ELb1ELb0ELb0ELb0EEENS1_36VarlenDynamicPersistentTileSchedulerILi192ELi128ELi384ELi32ELb0ELb0ELb1ELb1ELb0ELb1EEEEEEEEEvNT_6ParamsE --------------------------
	.section	.nv.shared._ZN7cutlass13device_kernelIN5flash11enable_sm90INS1_16FlashAttnFwdSm90INS1_25CollectiveMainloopFwdSm90ILi2EN4cute5tupleIJNS5_1CILi1EEES8_S8_EEENS6_IJNS7_ILi192EEENS7_ILi128EEENS7_ILi64EEEEEELi64ENS_6half_tEfNS_4arch4Sm90ELb0ELb1ELb0ELb1ELb0ELb0ELb0ELb1ELb1ELb0ELb0ELb0EEENS1_21CollectiveEpilogueFwdINS6_IJSA_SC_SB_EEES9_SE_SG_Li384ELb1ELb0ELb0ELb0EEENS1_36VarlenDynamicPersistentTileSchedulerILi192ELi128ELi384ELi32ELb0ELb0ELb1ELb1ELb0ELb1EEEEEEEEEvNT_6ParamsE,"aw",@nobits
	.sectionflags	@""
	.align	16
	.zero		1024


//--------------------- .nv.shared._ZN7cutlass13device_kernelIN5flash11enable_sm90INS1_16FlashAttnFwdSm90INS1_25CollectiveMainloopFwdSm90ILi2EN4cute5tupleIJNS5_1CILi1EEES8_S8_EEENS6_IJNS7_ILi192EEENS7_ILi128EEENS7_ILi64EEEEEELi64ENS_6half_tEfNS_4arch4Sm90ELb0ELb1ELb0ELb1ELb0ELb1ELb0ELb1ELb1ELb0ELb0ELb0EEENS1_21CollectiveEpilogueFwdINS6_IJSA_SC_SB_EEES9_SE_SG_Li384ELb1ELb0ELb0ELb0EEENS1_36VarlenDynamicPersistentTileSchedulerILi192ELi128ELi384ELi32ELb0ELb0ELb1ELb1ELb0ELb1EEEEEEEEEvNT_6ParamsE --------------------------
	.section	.nv.shared._ZN7cutlass13device_kernelIN5flash11enable_sm90INS1_16FlashAttnFwdSm90INS1_25CollectiveMainloopFwdSm90ILi2EN4cute5tupleIJNS5_1CILi1EEES8_S8_EEENS6_IJNS7_ILi192EEENS7_ILi128EEENS7_ILi64EEEEEELi64ENS_6half_tEfNS_4arch4Sm90ELb0ELb1ELb0ELb1ELb0ELb1ELb0ELb1ELb1ELb0ELb0ELb0EEENS1_21CollectiveEpilogueFwdINS6_IJSA_SC_SB_EEES9_SE_SG_Li384ELb1ELb0ELb0ELb0EEENS1_36VarlenDynamicPersistentTileSchedulerILi192ELi128ELi384ELi32ELb0ELb0ELb1ELb1ELb0ELb1EEEEEEEEEvNT_6ParamsE,"aw",@nobits
	.sectionflags	@""
	.align	16
	.zero		1024


//--------------------- .nv.shared._ZN7cutlass13device_kernelIN5flash11enable_sm90INS1_16FlashAttnFwdSm90INS1_25CollectiveMainloopFwdSm90ILi2EN4cute5tupleIJNS5_1CILi1EEES8_S8_EEENS6_IJNS7_ILi192EEENS7_ILi128EEENS7_ILi64EEEEEELi64ENS_6half_tEfNS_4arch4Sm90ELb1ELb0ELb0ELb0ELb0ELb0ELb0ELb1ELb1ELb0ELb0ELb0EEENS1_21CollectiveEpilogueFwdINS6_IJSA_SC_SB_EEES9_SE_SG_Li384ELb0ELb0ELb0ELb0EEENS1_30DynamicPersistentTileSchedulerILi384ELi32ELb0ELb0ELb1EEEEEEEEEvNT_6ParamsE --------------------------
	.section	.nv.shared._ZN7cutlass13device_kernelIN5flash11enable_sm90INS1_16FlashAttnFwdSm90INS1_25CollectiveMainloopFwdSm90ILi2EN4cute5tupleIJNS5_1CILi1EEES8_S8_EEENS6_IJNS7_ILi192EEENS7_ILi128EEENS7_ILi64EEEEEELi64ENS_6half_tEfNS_4arch4Sm90ELb1ELb0ELb0ELb0ELb0ELb0ELb0ELb1ELb1ELb0ELb0ELb0EEENS1_21CollectiveEpilogueFwdINS6_IJSA_SC_SB_EEES9_SE_SG_Li384ELb0ELb0ELb0ELb0EEENS1_30DynamicPersistentTileSchedulerILi384ELi32ELb0ELb0ELb1EEEEEEEEEvNT_6ParamsE,"aw",@nobits
	.sectionflags	@""
	.align	16
	.zero		1024


//--------------------- .nv.shared._ZN7cutlass13device_kernelIN5flash11enable_sm90INS1_16FlashAttnFwdSm90INS1_25CollectiveMainloopFwdSm90ILi2EN4cute5tupleIJNS5_1CILi1EEES8_S8_EEENS6_IJNS7_ILi192EEENS7_ILi128EEENS7_ILi64EEEEEELi64ENS_6half_tEfNS_4arch4Sm90ELb1ELb0ELb0ELb1ELb0ELb0ELb0ELb1ELb1ELb0ELb0ELb0EEENS1_21CollectiveEpilogueFwdINS6_IJSA_SC_SB_EEES9_SE_SG_Li384ELb1ELb0ELb0ELb0EEENS1_36VarlenDynamicPersistentTileSchedulerILi192ELi128ELi384ELi32ELb0ELb0ELb1ELb1ELb1ELb1EEEEEEEEEvNT_6ParamsE --------------------------
	.section	.nv.shared._ZN7cutlass13device_kernelIN5flash11enable_sm90INS1_16FlashAttnFwdSm90INS1_25CollectiveMainloopFwdSm90ILi2EN4cute5tupleIJNS5_1CILi1EEES8_S8_EEENS6_IJNS7_ILi192EEENS7_ILi128EEENS7_ILi64EEEEEELi64ENS_6half_tEfNS_4arch4Sm90ELb1ELb0ELb0ELb1ELb0ELb0ELb0ELb1ELb1ELb0ELb0ELb0EEENS1_21CollectiveEpilogueFwdINS6_IJSA_SC_SB_EEES9_SE_SG_Li384ELb1ELb0ELb0ELb0EEENS1_36VarlenDynamicPersistentTileSchedulerILi192ELi128ELi384ELi32ELb0ELb0ELb1ELb1ELb1ELb1EEEEEEEEEvNT_6ParamsE,"aw",@nobits
	.sectionflags	@""
	.align	16
	.zero		1024


//--------------------- .nv.shared._ZN7cutlass13device_kernelIN5flash11enable_sm90INS1_16FlashAttnFwdSm90INS1_25CollectiveMainloopFwdSm90ILi2EN4cute5tupleIJNS5_1CILi1EEES8_S8_EEENS6_IJNS7_ILi192EEENS7_ILi128EEENS7_ILi64EEEEEELi64ENS_6half_tEfNS_4arch4Sm90ELb1ELb0ELb0ELb1ELb0ELb1ELb0ELb1ELb1ELb0ELb0ELb0EEENS1_21CollectiveEpilogueFwdINS6_IJSA_SC_SB_EEES9_SE_SG_Li384ELb1ELb0ELb0ELb0EEENS1_36VarlenDynamicPersistentTileSchedulerILi192ELi128ELi384ELi32ELb0ELb0ELb1ELb1ELb1ELb1EEEEEEEEEvNT_6ParamsE --------------------------
	.section	.nv.shared._ZN7cutlass13device_kernelIN5flash11enable_sm90INS1_16FlashAttnFwdSm90INS1_25CollectiveMainloopFwdSm90ILi2EN4cute5tupleIJNS5_1CILi1EEES8_S8_EEENS6_IJNS7_ILi192EEENS7_ILi128EEENS7_ILi64EEEEEELi64ENS_6half_tEfNS_4arch4Sm90ELb1ELb0ELb0ELb1ELb0ELb1ELb0ELb1ELb1ELb0ELb0ELb0EEENS1_21CollectiveEpilogueFwdINS6_IJSA_SC_SB_EEES9_SE_SG_Li384ELb1ELb0ELb0ELb0EEENS1_36VarlenDynamicPersistentTileSchedulerILi192ELi128ELi384ELi32ELb0ELb0ELb1ELb1ELb1ELb1EEEEEEEEEvNT_6ParamsE,"aw",@nobits
	.sectionflags	@""
	.align	16
	.zero		1024


//--------------------- .nv.constant0._ZN7cutlass13device_kernelIN5flash11enable_sm90INS1_16FlashAttnFwdSm90INS1_25CollectiveMainloopFwdSm90ILi2EN4cute5tupleIJNS5_1CILi1EEES8_S8_EEENS6_IJNS7_ILi192EEESA_NS7_ILi64EEEEEELi64ENS_6half_tEfNS_4arch4Sm90ELb0ELb0ELb0ELb0ELb0ELb0ELb0ELb0ELb1ELb0ELb0ELb0EEENS1_21CollectiveEpilogueFwdINS6_IJSA_SB_SA_EEES9_SD_SF_Li384ELb0ELb0ELb0ELb0EEENS1_29StaticPersistentTileSchedulerILb0EEEEEEEEEvNT_6ParamsE --------------------------
	.section	.nv.constant0._ZN7cutlass13device_kernelIN5flash11enable_sm90INS1_16FlashAttnFwdSm90INS1_25CollectiveMainloopFwdSm90ILi2EN4cute5tupleIJNS5_1CILi1EEES8_S8_EEENS6_IJNS7_ILi192EEESA_NS7_ILi64EEEEEELi64ENS_6half_tEfNS_4arch4Sm90ELb0ELb0ELb0ELb0ELb0ELb0ELb0ELb0ELb1ELb0ELb0ELb0EEENS1_21CollectiveEpilogueFwdINS6_IJSA_SB_SA_EEES9_SD_SF_Li384ELb0ELb0ELb0ELb0EEENS1_29StaticPersistentTileSchedulerILb0EEEEEEEEEvNT_6ParamsE,"a",@progbits
	.sectionflags	@""
	.align	4
.nv.constant0._ZN7cutlass13device_kernelIN5flash11enable_sm90INS1_16FlashAttnFwdSm90INS1_25CollectiveMainloopFwdSm90ILi2EN4cute5tupleIJNS5_1CILi1EEES8_S8_EEENS6_IJNS7_ILi192EEESA_NS7_ILi64EEEEEELi64ENS_6half_tEfNS_4arch4Sm90ELb0ELb0ELb0ELb0ELb0ELb0ELb0ELb0ELb1ELb0ELb0ELb0EEENS1_21CollectiveEpilogueFwdINS6_IJSA_SB_SA_EEES9_SD_SF_Li384ELb0ELb0ELb0ELb0EEENS1_29StaticPersistentTileSchedulerILb0EEEEEEEEEvNT_6ParamsE:
	.zero		3584


//--------------------- .nv.constant0._ZN7cutlass13device_kernelIN5flash11enable_sm90INS1_16FlashAttnFwdSm90INS1_25CollectiveMainloopFwdSm90ILi2EN4cute5tupleIJNS5_1CILi1EEES8_S8_EEENS6_IJNS7_ILi192EEESA_NS7_ILi64EEEEEELi64ENS_6half_tEfNS_4arch4Sm90ELb0ELb0ELb0ELb1ELb0ELb0ELb0ELb0ELb1ELb0ELb0ELb0EEENS1_21CollectiveEpilogueFwdINS6_IJSA_SB_SA_EEES9_SD_SF_Li384ELb1ELb0ELb0ELb0EEENS1_36VarlenDynamicPersistentTileSchedulerILi192ELi192ELi384ELi32ELb0ELb0ELb1ELb0ELb1ELb1EEEEEEEEEvNT_6ParamsE --------------------------
	.section	.nv.constant0._ZN7cutlass13device_kernelIN5flash11enable_sm90INS1_16FlashAttnFwdSm90INS1_25CollectiveMainloopFwdSm90ILi2EN4cute5tupleIJNS5_1CILi1EEES8_S8_EEENS6_IJNS7_ILi192EEESA_NS7_ILi64EEEEEELi64ENS_6half_tEfNS_4arch4Sm90ELb0ELb0ELb0ELb1ELb0ELb0ELb0ELb0ELb1ELb0ELb0ELb0EEENS1_21CollectiveEpilogueFwdINS6_IJSA_SB_SA_EEES9_SD_SF_Li384ELb1ELb0ELb0ELb0EEENS1_36VarlenDynamicPersistentTileSchedulerILi192ELi192ELi384ELi32ELb0ELb0ELb1ELb0ELb1ELb1EEEEEEEEEvNT_6ParamsE,"a",@progbits
	.sectionflags	@""
	.align	4
.nv.constant0._ZN7cutlass13device_kernelIN5flash11enable_sm90INS1_16FlashAttnFwdSm90INS1_25CollectiveMainloopFwdSm90ILi2EN4cute5tupleIJNS5_1CILi1EEES8_S8_EEENS6_IJNS7_ILi192EEESA_NS7_ILi64EEEEEELi64ENS_6half_tEfNS_4arch4Sm90ELb0ELb0ELb0ELb1ELb0ELb0ELb0ELb0ELb1ELb0ELb0ELb0EEENS1_21CollectiveEpilogueFwdINS6_IJSA_SB_SA_EEES9_SD_SF_Li384ELb1ELb0ELb0ELb0EEENS1_36VarlenDynamicPersistentTileSchedulerILi192ELi192ELi384ELi32ELb0ELb0ELb1ELb0ELb1ELb1EEEEEEEEEvNT_6ParamsE:
	.zero		3200


//--------------------- .nv.constant0._ZN7cutlass13device_kernelIN5flash11enable_sm90INS1_16FlashAttnFwdSm90INS1_25CollectiveMainloopFwdSm90ILi2EN4cute5tupleIJNS5_1CILi1EEES8_S8_EEENS6_IJNS7_ILi192EEESA_NS7_ILi64EEEEEELi64ENS_6half_tEfNS_4arch4Sm90ELb0ELb0ELb0ELb1ELb0ELb1ELb0ELb0ELb1ELb0ELb0ELb0EEENS1_21CollectiveEpilogueFwdINS6_IJSA_SB_SA_EEES9_SD_SF_Li384ELb1ELb0ELb0ELb0EEENS1_36VarlenDynamicPersistentTileSchedulerILi192ELi192ELi384ELi32ELb0ELb0ELb1ELb0ELb1ELb1EEEEEEEEEvNT_6ParamsE --------------------------
	.section	.nv.constant0._ZN7cutlass13device_kernelIN5flash11enable_sm90INS1_16FlashAttnFwdSm90INS1_25CollectiveMainloopFwdSm90ILi2EN4cute5tupleIJNS5_1CILi1EEES8_S8_EEENS6_IJNS7_ILi192EEESA_NS7_ILi64EEEEEELi64ENS_6half_tEfNS_4arch4Sm90ELb0ELb0ELb0ELb1ELb0ELb1ELb0ELb0ELb1ELb0ELb0ELb0EEENS1_21CollectiveEpilogueFwdINS6_IJSA_SB_SA_EEES9_SD_SF_Li384ELb1ELb0ELb0ELb0EEENS1_36VarlenDynamicPersistentTileSchedulerILi192ELi192ELi384ELi32ELb0ELb0ELb1ELb0ELb1ELb1EEEEEEEEEvNT_6ParamsE,"a",@progbits
	.sectionflags	@""
	.align	4
.nv.constant0._ZN7cutlass13device_kernelIN5flash11enable_sm90INS1_16FlashAttnFwdSm90INS1_25CollectiveMainloopFwdSm90ILi2EN4cute5tupleIJNS5_1CILi1EEES8_S8_EEENS6_IJNS7_ILi192EEESA_NS7_ILi64EEEEEELi64ENS_6half_tEfNS_4arch4Sm90ELb0ELb0ELb0ELb1ELb0ELb1ELb0ELb0ELb1ELb0ELb0ELb0EEENS1_21CollectiveEpilogueFwdINS6_IJSA_SB_SA_EEES9_SD_SF_Li384ELb1ELb0ELb0ELb0EEENS1_36VarlenDynamicPersistentTileSchedulerILi192ELi192ELi384ELi32ELb0ELb0ELb1ELb0ELb1ELb1EEEEEEEEEvNT_6ParamsE:
	.zero		3200


//--------------------- .nv.constant0._ZN7cutlass13device_kernelIN5flash11enable_sm90INS1_16FlashAttnFwdSm90INS1_25CollectiveMainloopFwdSm90ILi2EN4cute5tupleIJNS5_1CILi1EEES8_S8_EEENS6_IJNS7_ILi192EEENS7_ILi128EEENS7_ILi64EEEEEELi64ENS_6half_tEfNS_4arch4Sm90ELb0ELb1ELb0ELb0ELb0ELb0ELb0ELb1ELb1ELb0ELb0ELb0EEENS1_21CollectiveEpilogueFwdINS6_IJSA_SC_SB_EEES9_SE_SG_Li384ELb0ELb0ELb0ELb0EEENS1_30DynamicPersistentTileSchedulerILi384ELi32ELb0ELb0ELb1EEEEEEEEEvNT_6ParamsE --------------------------
	.section	.nv.constant0._ZN7cutlass13device_kernelIN5flash11enable_sm90INS1_16FlashAttnFwdSm90INS1_25CollectiveMainloopFwdSm90ILi2EN4cute5tupleIJNS5_1CILi1EEES8_S8_EEENS6_IJNS7_ILi192EEENS7_ILi128EEENS7_ILi64EEEEEELi64ENS_6half_tEfNS_4arch4Sm90ELb0ELb1ELb0ELb0ELb0ELb0ELb0ELb1ELb1ELb0ELb0ELb0EEENS1_21CollectiveEpilogueFwdINS6_IJSA_SC_SB_EEES9_SE_SG_Li384ELb0ELb0ELb0ELb0EEENS1_30DynamicPersistentTileSchedulerILi384ELi32ELb0ELb0ELb1EEEEEEEEEvNT_6ParamsE,"a",@progbits
	.sectionflags	@""
	.align	4
.nv.constant0._ZN7cutlass13device_kernelIN5flash11enable_sm90INS1_16FlashAttnFwdSm90INS1_25CollectiveMainloopFwdSm90ILi2EN4cute5tupleIJNS5_1CILi1EEES8_S8_EEENS6_IJNS7_ILi192EEENS7_ILi128EEENS7_ILi64EEEEEELi64ENS_6half_tEfNS_4arch4Sm90ELb0ELb1ELb0ELb0ELb0ELb0ELb0ELb1ELb1ELb0ELb0ELb0EEENS1_21CollectiveEpilogueFwdINS6_IJSA_SC_SB_EEES9_SE_SG_Li384ELb0ELb0ELb0ELb0EEENS1_30DynamicPersistentTileSchedulerILi384ELi32ELb0ELb0ELb1EEEEEEEEEvNT_6ParamsE:
	.zero		3584


//--------------------- .nv.constant0._ZN7cutlass13device_kernelIN5flash11enable_sm90INS1_16FlashAttnFwdSm90INS1_25CollectiveMainloopFwdSm90ILi2EN4cute5tupleIJNS5_1CILi1EEES8_S8_EEENS6_IJNS7_ILi192EEENS7_ILi128EEENS7_ILi64EEEEEELi64ENS_6half_tEfNS_4arch4Sm90ELb0ELb1ELb0ELb1ELb0ELb0ELb0ELb1ELb1ELb0ELb0ELb0EEENS1_21CollectiveEpilogueFwdINS6_IJSA_SC_SB_EEES9_SE_SG_Li384ELb1ELb0ELb0ELb0EEENS1_36VarlenDynamicPersistentTileSchedulerILi192ELi128ELi384ELi32ELb0ELb0ELb1ELb1ELb0ELb1EEEEEEEEEvNT_6ParamsE --------------------------
	.section	.nv.constant0._ZN7cutlass13device_kernelIN5flash11enable_sm90INS1_16FlashAttnFwdSm90INS1_25CollectiveMainloopFwdSm90ILi2EN4cute5tupleIJNS5_1CILi1EEES8_S8_EEENS6_IJNS7_ILi192EEENS7_ILi128EEENS7_ILi64EEEEEELi64ENS_6half_tEfNS_4arch4Sm90ELb0ELb1ELb0ELb1ELb0ELb0ELb0ELb1ELb1ELb0ELb0ELb0EEENS1_21CollectiveEpilogueFwdINS6_IJSA_SC_SB_EEES9_SE_SG_Li384ELb1ELb0ELb0ELb0EEENS1_36VarlenDynamicPersistentTileSchedulerILi192ELi128ELi384ELi32ELb0ELb0ELb1ELb1ELb0ELb1EEEEEEEEEvNT_6ParamsE,"a",@progbits
	.sectionflags	@""
	.align	4
.nv.constant0._ZN7cutlass13device_kernelIN5flash11enable_sm90INS1_16FlashAttnFwdSm90INS1_25CollectiveMainloopFwdSm90ILi2EN4cute5tupleIJNS5_1CILi1EEES8_S8_EEENS6_IJNS7_ILi192EEENS7_ILi128EEENS7_ILi64EEEEEELi64ENS_6half_tEfNS_4arch4Sm90ELb0ELb1ELb0ELb1ELb0ELb0ELb0ELb1ELb1ELb0ELb0ELb0EEENS1_21CollectiveEpilogueFwdINS6_IJSA_SC_SB_EEES9_SE_SG_Li384ELb1ELb0ELb0ELb0EEENS1_36VarlenDynamicPersistentTileSchedulerILi192ELi128ELi384ELi32ELb0ELb0ELb1ELb1ELb0ELb1EEEEEEEEEvNT_6ParamsE:
	.zero		3200


//--------------------- .nv.constant0._ZN7cutlass13device_kernelIN5flash11enable_sm90INS1_16FlashAttnFwdSm90INS1_25CollectiveMainloopFwdSm90ILi2EN4cute5tupleIJNS5_1CILi1EEES8_S8_EEENS6_IJNS7_ILi192EEENS7_ILi128EEENS7_ILi64EEEEEELi64ENS_6half_tEfNS_4arch4Sm90ELb0ELb1ELb0ELb1ELb0ELb1ELb0ELb1ELb1ELb0ELb0ELb0EEENS1_21CollectiveEpilogueFwdINS6_IJSA_SC_SB_EEES9_SE_SG_Li384ELb1ELb0ELb0ELb0EEENS1_36VarlenDynamicPersistentTileSchedulerILi192ELi128ELi384ELi32ELb0ELb0ELb1ELb1ELb0ELb1EEEEEEEEEvNT_6ParamsE --------------------------
	.section	.nv.constant0._ZN7cutlass13device_kernelIN5flash11enable_sm90INS1_16FlashAttnFwdSm90INS1_25CollectiveMainloopFwdSm90ILi2EN4cute5tupleIJNS5_1CILi1EEES8_S8_EEENS6_IJNS7_ILi192EEENS7_ILi128EEENS7_ILi64EEEEEELi64ENS_6half_tEfNS_4arch4Sm90ELb0ELb1ELb0ELb1ELb0ELb1ELb0ELb1ELb1ELb0ELb0ELb0EEENS1_21CollectiveEpilogueFwdINS6_IJSA_SC_SB_EEES9_SE_SG_Li384ELb1ELb0ELb0ELb0EEENS1_36VarlenDynamicPersistentTileSchedulerILi192ELi128ELi384ELi32ELb0ELb0ELb1ELb1ELb0ELb1EEEEEEEEEvNT_6ParamsE,"a",@progbits
	.sectionflags	@""
	.align	4
.nv.constant0._ZN7cutlass13device_kernelIN5flash11enable_sm90INS1_16FlashAttnFwdSm90INS1_25CollectiveMainloopFwdSm90ILi2EN4cute5tupleIJNS5_1CILi1EEES8_S8_EEENS6_IJNS7_ILi192EEENS7_ILi128EEENS7_ILi64EEEEEELi64ENS_6half_tEfNS_4arch4Sm90ELb0ELb1ELb0ELb1ELb0ELb1ELb0ELb1ELb1ELb0ELb0ELb0EEENS1_21CollectiveEpilogueFwdINS6_IJSA_SC_SB_EEES9_SE_SG_Li384ELb1ELb0ELb0ELb0EEENS1_36VarlenDynamicPersistentTileSchedulerILi192ELi128ELi384ELi32ELb0ELb0ELb1ELb1ELb0ELb1EEEEEEEEEvNT_6ParamsE:
	.zero		3200


//--------------------- .nv.constant0._ZN7cutlass13device_kernelIN5flash11enable_sm90INS1_16FlashAttnFwdSm90INS1_25CollectiveMainloopFwdSm90ILi2EN4cute5tupleIJNS5_1CILi1EEES8_S8_EEENS6_IJNS7_ILi192EEENS7_ILi128EEENS7_ILi64EEEEEELi64ENS_6half_tEfNS_4arch4Sm90ELb1ELb0ELb0ELb0ELb0ELb0ELb0ELb1ELb1ELb0ELb0ELb0EEENS1_21CollectiveEpilogueFwdINS6_IJSA_SC_SB_EEES9_SE_SG_Li384ELb0ELb0ELb0ELb0EEENS1_30DynamicPersistentTileSchedulerILi384ELi32ELb0ELb0ELb1EEEEEEEEEvNT_6ParamsE --------------------------
	.section	.nv.constant0._ZN7cutlass13device_kernelIN5flash11enable_sm90INS1_16FlashAttnFwdSm90INS1_25CollectiveMainloopFwdSm90ILi2EN4cute5tupleIJNS5_1CILi1EEES8_S8_EEENS6_IJNS7_ILi192EEENS7_ILi128EEENS7_ILi64EEEEEELi64ENS_6half_tEfNS_4arch4Sm90ELb1ELb0ELb0ELb0ELb0ELb0ELb0ELb1ELb1ELb0ELb0ELb0EEENS1_21CollectiveEpilogueFwdINS6_IJSA_SC_SB_EEES9_SE_SG_Li384ELb0ELb0ELb0ELb0EEENS1_30DynamicPersistentTileSchedulerILi384ELi32ELb0ELb0ELb1EEEEEEEEEvNT_6ParamsE,"a",@progbits
	.sectionflags	@""
	.align	4
.nv.constant0._ZN7cutlass13device_kernelIN5flash11enable_sm90INS1_16FlashAttnFwdSm90INS1_25CollectiveMainloopFwdSm90ILi2EN4cute5tupleIJNS5_1CILi1EEES8_S8_EEENS6_IJNS7_ILi192EEENS7_ILi128EEENS7_ILi64EEEEEELi64ENS_6half_tEfNS_4arch4Sm90ELb1ELb0ELb0ELb0ELb0ELb0ELb0ELb1ELb1ELb0ELb0ELb0EEENS1_21CollectiveEpilogueFwdINS6_IJSA_SC_SB_EEES9_SE_SG_Li384ELb0ELb0ELb0ELb0EEENS1_30DynamicPersistentTileSchedulerILi384ELi32ELb0ELb0ELb1EEEEEEEEEvNT_6ParamsE:
	.zero		3584


//--------------------- .nv.constant0._ZN7cutlass13device_kernelIN5flash11enable_sm90INS1_16FlashAttnFwdSm90INS1_25CollectiveMainloopFwdSm90ILi2EN4cute5tupleIJNS5_1CILi1EEES8_S8_EEENS6_IJNS7_ILi192EEENS7_ILi128EEENS7_ILi64EEEEEELi64ENS_6half_tEfNS_4arch4Sm90ELb1ELb0ELb0ELb1ELb0ELb0ELb0ELb1ELb1ELb0ELb0ELb0EEENS1_21CollectiveEpilogueFwdINS6_IJSA_SC_SB_EEES9_SE_SG_Li384ELb1ELb0ELb0ELb0EEENS1_36VarlenDynamicPersistentTileSchedulerILi192ELi128ELi384ELi32ELb0ELb0ELb1ELb1ELb1ELb1EEEEEEEEEvNT_6ParamsE --------------------------
	.section	.nv.constant0._ZN7cutlass13device_kernelIN5flash11enable_sm90INS1_16FlashAttnFwdSm90INS1_25CollectiveMainloopFwdSm90ILi2EN4cute5tupleIJNS5_1CILi1EEES8_S8_EEENS6_IJNS7_ILi192EEENS7_ILi128EEENS7_ILi64EEEEEELi64ENS_6half_tEfNS_4arch4Sm90ELb1ELb0ELb0ELb1ELb0ELb0ELb0ELb1ELb1ELb0ELb0ELb0EEENS1_21CollectiveEpilogueFwdINS6_IJSA_SC_SB_EEES9_SE_SG_Li384ELb1ELb0ELb0ELb0EEENS1_36VarlenDynamicPersistentTileSchedulerILi192ELi128ELi384ELi32ELb0ELb0ELb1ELb1ELb1ELb1EEEEEEEEEvNT_6ParamsE,"a",@progbits
	.sectionflags	@""
	.align	4
.nv.constant0._ZN7cutlass13device_kernelIN5flash11enable_sm90INS1_16FlashAttnFwdSm90INS1_25CollectiveMainloopFwdSm90ILi2EN4cute5tupleIJNS5_1CILi1EEES8_S8_EEENS6_IJNS7_ILi192EEENS7_ILi128EEENS7_ILi64EEEEEELi64ENS_6half_tEfNS_4arch4Sm90ELb1ELb0ELb0ELb1ELb0ELb0ELb0ELb1ELb1ELb0ELb0ELb0EEENS1_21CollectiveEpilogueFwdINS6_IJSA_SC_SB_EEES9_SE_SG_Li384ELb1ELb0ELb0ELb0EEENS1_36VarlenDynamicPersistentTileSchedulerILi192ELi128ELi384ELi32ELb0ELb0ELb1ELb1ELb1ELb1EEEEEEEEEvNT_6ParamsE:
	.zero		3200


//--------------------- .nv.constant0._ZN7cutlass13device_kernelIN5flash11enable_sm90INS1_16FlashAttnFwdSm90INS1_25CollectiveMainloopFwdSm90ILi2EN4cute5tupleIJNS5_1CILi1EEES8_S8_EEENS6_IJNS7_ILi192EEENS7_ILi128EEENS7_ILi64EEEEEELi64ENS_6half_tEfNS_4arch4Sm90ELb1ELb0ELb0ELb1ELb0ELb1ELb0ELb1ELb1ELb0ELb0ELb0EEENS1_21CollectiveEpilogueFwdINS6_IJSA_SC_SB_EEES9_SE_SG_Li384ELb1ELb0ELb0ELb0EEENS1_36VarlenDynamicPersistentTileSchedulerILi192ELi128ELi384ELi32ELb0ELb0ELb1ELb1ELb1ELb1EEEEEEEEEvNT_6ParamsE --------------------------
	.section	.nv.constant0._ZN7cutlass13device_kernelIN5flash11enable_sm90INS1_16FlashAttnFwdSm90INS1_25CollectiveMainloopFwdSm90ILi2EN4cute5tupleIJNS5_1CILi1EEES8_S8_EEENS6_IJNS7_ILi192EEENS7_ILi128EEENS7_ILi64EEEEEELi64ENS_6half_tEfNS_4arch4Sm90ELb1ELb0ELb0ELb1ELb0ELb1ELb0ELb1ELb1ELb0ELb0ELb0EEENS1_21CollectiveEpilogueFwdINS6_IJSA_SC_SB_EEES9_SE_SG_Li384ELb1ELb0ELb0ELb0EEENS1_36VarlenDynamicPersistentTileSchedulerILi192ELi128ELi384ELi32ELb0ELb0ELb1ELb1ELb1ELb1EEEEEEEEEvNT_6ParamsE,"a",@progbits
	.sectionflags	@""
	.align	4
.nv.constant0._ZN7cutlass13device_kernelIN5flash11enable_sm90INS1_16FlashAttnFwdSm90INS1_25CollectiveMainloopFwdSm90ILi2EN4cute5tupleIJNS5_1CILi1EEES8_S8_EEENS6_IJNS7_ILi192EEENS7_ILi128EEENS7_ILi64EEEEEELi64ENS_6half_tEfNS_4arch4Sm90ELb1ELb0ELb0ELb1ELb0ELb1ELb0ELb1ELb1ELb0ELb0ELb0EEENS1_21CollectiveEpilogueFwdINS6_IJSA_SC_SB_EEES9_SE_SG_Li384ELb1ELb0ELb0ELb0EEENS1_36VarlenDynamicPersistentTileSchedulerILi192ELi128ELi384ELi32ELb0ELb0ELb1ELb1ELb1ELb1EEEEEEEEEvNT_6ParamsE:
	.zero		3200


//--------------------- SYMBOLS --------------------------

	.type		.nv.reservedSmem.offset0,@object
	.size		.nv.reservedSmem.offset0,0x4
	.type		__assertfail,@function
